// auto-generated by cutlass_sweep.gemm — config: {"arch": "sm_90", "cluster_m": 2, "cluster_n": 1, "dtype": "fp16", "dtype_b": "fp16", "layout": "nt", "stages": 0, "tile_k": 16, "tile_m": 384, "tile_n": 176}
#include "cutlass/cutlass.h"
#include "cutlass/gemm/collective/collective_builder.hpp"
#include "cutlass/gemm/device/gemm_universal_adapter.h"
#include "cutlass/gemm/kernel/gemm_universal.hpp"
#include "cutlass/epilogue/collective/collective_builder.hpp"

using ElemA = cutlass::half_t;
using ElemB = cutlass::half_t;
using ElemCD = cutlass::half_t;
using Acc  = float;
using TileShape    = cute::Shape<cute::_384, cute::_176, cute::_16>;
using ClusterShape = cute::Shape<cute::_2, cute::_1, cute::_1>;

using CollectiveEpilogue = typename cutlass::epilogue::collective::CollectiveBuilder<
    cutlass::arch::Sm90, cutlass::arch::OpClassTensorOp,
    TileShape, ClusterShape,
    cutlass::epilogue::collective::EpilogueTileAuto,
    Acc, Acc,
    ElemCD, cutlass::layout::RowMajor, 128 / cutlass::sizeof_bits<ElemCD>::value,
    ElemCD, cutlass::layout::RowMajor, 128 / cutlass::sizeof_bits<ElemCD>::value,
    cutlass::epilogue::collective::EpilogueScheduleAuto
  >::CollectiveOp;

using CollectiveMainloop = typename cutlass::gemm::collective::CollectiveBuilder<
    cutlass::arch::Sm90, cutlass::arch::OpClassTensorOp,
    ElemA, cutlass::layout::RowMajor, 128 / cutlass::sizeof_bits<ElemA>::value,
    ElemB, cutlass::layout::ColumnMajor, 128 / cutlass::sizeof_bits<ElemB>::value,
    Acc,
    TileShape, ClusterShape,
    cutlass::gemm::collective::StageCountAutoCarveout<static_cast<int>(sizeof(typename CollectiveEpilogue::SharedStorage))>,
    cutlass::gemm::collective::KernelScheduleAuto
  >::CollectiveOp;

using GemmKernel = cutlass::gemm::kernel::GemmUniversal<
    cute::Shape<int,int,int,int>,
    CollectiveMainloop,
    CollectiveEpilogue
>;
using Gemm = cutlass::gemm::device::GemmUniversalAdapter<GemmKernel>;

// Force the device kernel symbol into the cubin without needing a host main.
auto* _anchor = &cutlass::device_kernel<GemmKernel>;


// ===== COMPILED SASS (sm_90a) =====

	.target	sm_90a

	.elftype	@"ET_EXEC"


//--------------------- .note.nv.tkinfo           --------------------------
	.section	.note.nv.tkinfo,"",@"SHT_NOTE"
	.sectionflags	@"SHF_NOTE_NV_TKINFO"
	.tkinfo
        /*0018*/ 	.word	0x00000002
        /*0030*/ 	.string	""
        /*0030*/ 	.string	"ptxas"
        /*0030*/ 	.string	"Cuda compilation tools, release 13.0, V13.0.88"
        /*0030*/ 	.string	"Build cuda_13.0.r13.0/compiler.36424714_0"
        /*0030*/ 	.string	"-arch sm_90a -m 64 "



//--------------------- .note.nv.cuinfo           --------------------------
	.section	.note.nv.cuinfo,"",@"SHT_NOTE"
	.sectionflags	@"SHF_NOTE_NV_CUINFO"
        /*0018*/ 	.short	0x0002
        /*001a*/ 	.short	0x005a
        /*001c*/ 	.short	0x0082
	.zero		2


//--------------------- .nv.info                  --------------------------
	.section	.nv.info,"",@"SHT_CUDA_INFO"
	.align	4


	//----- nvinfo : EIATTR_REGCOUNT
	.align		4
        /*0000*/ 	.byte	0x04, 0x2f
        /*0002*/ 	.short	(.L_15 - .L_14)
	.align		4
.L_14:
        /*0004*/ 	.word	index@(_ZN7cutlass13device_kernelINS_4gemm6kernel13GemmUniversalIN4cute5tupleIJiiiiEEENS1_10collective13CollectiveMmaINS1_34MainloopSm90TmaGmmaWarpSpecializedILi12ENS5_IJNS4_1CILi2EEENSA_ILi1EEESC_EEENS1_35KernelTmaWarpSpecializedCooperativeEEENS5_IJNSA_ILi384EEENSA_ILi176EEENSA_ILi16EEEEEENS_6half_tENS5_IJlSC_lEEESK_SL_NS4_8TiledMMAINS4_8MMA_AtomIJNS4_4SM904GMMA25MMA_64x16x16_F32F16F16_SSILNSP_5MajorE0ELSR_0ELNSP_7ScaleInE1ELSS_1EEEEEENS4_6LayoutISD_NS5_IJSC_NSA_ILi0EEESW_EEEEENS5_IJNS4_10UnderscoreESZ_SZ_EEEEENS4_13SM90_TMA_LOADENS4_14ComposedLayoutINS4_7SwizzleILi1ELi4ELi3EEENS4_18smem_ptr_flag_bitsILi16EEENSV_INS5_IJNSA_ILi8EEESI_EEENS5_IJSI_SC_EEEEEEEvNS4_8identityENS4_23SM90_TMA_LOAD_MULTICASTES1C_vS1D_EENS_8epilogue10collective6detail29Sm90TmaWarpSpecializedAdapterINS1H_15DefaultEpilogueISK_SL_SL_NS1G_6thread17LinearCombinationISK_Li1EffLNS1L_9ScaleType4KindE0ELNS_15FloatRoundStyleE2ESK_EENS1_15EpilogueDefaultEEEEEvvEEEEvNT_6ParamsE)
        /*0008*/ 	.word	0x000000a8


	//----- nvinfo : EIATTR_FRAME_SIZE
	.align		4
.L_15:
        /*000c*/ 	.byte	0x04, 0x11
        /*000e*/ 	.short	(.L_17 - .L_16)
	.align		4
.L_16:
        /*0010*/ 	.word	index@(_ZN7cutlass13device_kernelINS_4gemm6kernel13GemmUniversalIN4cute5tupleIJiiiiEEENS1_10collective13CollectiveMmaINS1_34MainloopSm90TmaGmmaWarpSpecializedILi12ENS5_IJNS4_1CILi2EEENSA_ILi1EEESC_EEENS1_35KernelTmaWarpSpecializedCooperativeEEENS5_IJNSA_ILi384EEENSA_ILi176EEENSA_ILi16EEEEEENS_6half_tENS5_IJlSC_lEEESK_SL_NS4_8TiledMMAINS4_8MMA_AtomIJNS4_4SM904GMMA25MMA_64x16x16_F32F16F16_SSILNSP_5MajorE0ELSR_0ELNSP_7ScaleInE1ELSS_1EEEEEENS4_6LayoutISD_NS5_IJSC_NSA_ILi0EEESW_EEEEENS5_IJNS4_10UnderscoreESZ_SZ_EEEEENS4_13SM90_TMA_LOADENS4_14ComposedLayoutINS4_7SwizzleILi1ELi4ELi3EEENS4_18smem_ptr_flag_bitsILi16EEENSV_INS5_IJNSA_ILi8EEESI_EEENS5_IJSI_SC_EEEEEEEvNS4_8identityENS4_23SM90_TMA_LOAD_MULTICASTES1C_vS1D_EENS_8epilogue10collective6detail29Sm90TmaWarpSpecializedAdapterINS1H_15DefaultEpilogueISK_SL_SL_NS1G_6thread17LinearCombinationISK_Li1EffLNS1L_9ScaleType4KindE0ELNS_15FloatRoundStyleE2ESK_EENS1_15EpilogueDefaultEEEEEvvEEEEvNT_6ParamsE)
        /*0014*/ 	.word	0x000001b0


	//----- nvinfo : EIATTR_MIN_STACK_SIZE
	.align		4
.L_17:
        /*0018*/ 	.byte	0x04, 0x12
        /*001a*/ 	.short	(.L_19 - .L_18)
	.align		4
.L_18:
        /*001c*/ 	.word	index@(_ZN7cutlass13device_kernelINS_4gemm6kernel13GemmUniversalIN4cute5tupleIJiiiiEEENS1_10collective13CollectiveMmaINS1_34MainloopSm90TmaGmmaWarpSpecializedILi12ENS5_IJNS4_1CILi2EEENSA_ILi1EEESC_EEENS1_35KernelTmaWarpSpecializedCooperativeEEENS5_IJNSA_ILi384EEENSA_ILi176EEENSA_ILi16EEEEEENS_6half_tENS5_IJlSC_lEEESK_SL_NS4_8TiledMMAINS4_8MMA_AtomIJNS4_4SM904GMMA25MMA_64x16x16_F32F16F16_SSILNSP_5MajorE0ELSR_0ELNSP_7ScaleInE1ELSS_1EEEEEENS4_6LayoutISD_NS5_IJSC_NSA_ILi0EEESW_EEEEENS5_IJNS4_10UnderscoreESZ_SZ_EEEEENS4_13SM90_TMA_LOADENS4_14ComposedLayoutINS4_7SwizzleILi1ELi4ELi3EEENS4_18smem_ptr_flag_bitsILi16EEENSV_INS5_IJNSA_ILi8EEESI_EEENS5_IJSI_SC_EEEEEEEvNS4_8identityENS4_23SM90_TMA_LOAD_MULTICASTES1C_vS1D_EENS_8epilogue10collective6detail29Sm90TmaWarpSpecializedAdapterINS1H_15DefaultEpilogueISK_SL_SL_NS1G_6thread17LinearCombinationISK_Li1EffLNS1L_9ScaleType4KindE0ELNS_15FloatRoundStyleE2ESK_EENS1_15EpilogueDefaultEEEEEvvEEEEvNT_6ParamsE)
        /*0020*/ 	.word	0x000001b0
.L_19:


//--------------------- .nv.compat                --------------------------
	.section	.nv.compat,"",@"SHT_CUDA_COMPAT_INFO"
	.align	4
        /*0000*/ 	.byte	0x02, 0x09, 0x01, 0x00, 0x02, 0x02, 0x04, 0x00, 0x02, 0x05, 0x05, 0x00, 0x03, 0x07, 0x01, 0x01
        /*0010*/ 	.byte	0x02, 0x03, 0x01, 0x00, 0x02, 0x06, 0x01, 0x00, 0x04, 0x0b, 0x08, 0x00, 0x00, 0x00, 0x00, 0x00
        /*0020*/ 	.byte	0x00, 0x00, 0x00, 0x00


//--------------------- .nv.info._ZN7cutlass13device_kernelINS_4gemm6kernel13GemmUniversalIN4cute5tupleIJiiiiEEENS1_10collective13CollectiveMmaINS1_34MainloopSm90TmaGmmaWarpSpecializedILi12ENS5_IJNS4_1CILi2EEENSA_ILi1EEESC_EEENS1_35KernelTmaWarpSpecializedCooperativeEEENS5_IJNSA_ILi384EEENSA_ILi176EEENSA_ILi16EEEEEENS_6half_tENS5_IJlSC_lEEESK_SL_NS4_8TiledMMAINS4_8MMA_AtomIJNS4_4SM904GMMA25MMA_64x16x16_F32F16F16_SSILNSP_5MajorE0ELSR_0ELNSP_7ScaleInE1ELSS_1EEEEEENS4_6LayoutISD_NS5_IJSC_NSA_ILi0EEESW_EEEEENS5_IJNS4_10UnderscoreESZ_SZ_EEEEENS4_13SM90_TMA_LOADENS4_14ComposedLayoutINS4_7SwizzleILi1ELi4ELi3EEENS4_18smem_ptr_flag_bitsILi16EEENSV_INS5_IJNSA_ILi8EEESI_EEENS5_IJSI_SC_EEEEEEEvNS4_8identityENS4_23SM90_TMA_LOAD_MULTICASTES1C_vS1D_EENS_8epilogue10collective6detail29Sm90TmaWarpSpecializedAdapterINS1H_15DefaultEpilogueISK_SL_SL_NS1G_6thread17LinearCombinationISK_Li1EffLNS1L_9ScaleType4KindE0ELNS_15FloatRoundStyleE2ESK_EENS1_15EpilogueDefaultEEEEEvvEEEEvNT_6ParamsE --------------------------
	.section	.nv.info._ZN7cutlass13device_kernelINS_4gemm6kernel13GemmUniversalIN4cute5tupleIJiiiiEEENS1_10collective13CollectiveMmaINS1_34MainloopSm90TmaGmmaWarpSpecializedILi12ENS5_IJNS4_1CILi2EEENSA_ILi1EEESC_EEENS1_35KernelTmaWarpSpecializedCooperativeEEENS5_IJNSA_ILi384EEENSA_ILi176EEENSA_ILi16EEEEEENS_6half_tENS5_IJlSC_lEEESK_SL_NS4_8TiledMMAINS4_8MMA_AtomIJNS4_4SM904GMMA25MMA_64x16x16_F32F16F16_SSILNSP_5MajorE0ELSR_0ELNSP_7ScaleInE1ELSS_1EEEEEENS4_6LayoutISD_NS5_IJSC_NSA_ILi0EEESW_EEEEENS5_IJNS4_10UnderscoreESZ_SZ_EEEEENS4_13SM90_TMA_LOADENS4_14ComposedLayoutINS4_7SwizzleILi1ELi4ELi3EEENS4_18smem_ptr_flag_bitsILi16EEENSV_INS5_IJNSA_ILi8EEESI_EEENS5_IJSI_SC_EEEEEEEvNS4_8identityENS4_23SM90_TMA_LOAD_MULTICASTES1C_vS1D_EENS_8epilogue10collective6detail29Sm90TmaWarpSpecializedAdapterINS1H_15DefaultEpilogueISK_SL_SL_NS1G_6thread17LinearCombinationISK_Li1EffLNS1L_9ScaleType4KindE0ELNS_15FloatRoundStyleE2ESK_EENS1_15EpilogueDefaultEEEEEvvEEEEvNT_6ParamsE,"",@"SHT_CUDA_INFO"
	.sectionflags	@""
	.align	4


	//----- nvinfo : EIATTR_CUDA_API_VERSION
	.align		4
        /*0000*/ 	.byte	0x04, 0x37
        /*0002*/ 	.short	(.L_21 - .L_20)
.L_20:
        /*0004*/ 	.word	0x00000082


	//----- nvinfo : EIATTR_KPARAM_INFO
	.align		4
.L_21:
        /*0008*/ 	.byte	0x04, 0x17
        /*000a*/ 	.short	(.L_23 - .L_22)
.L_22:
        /*000c*/ 	.word	0x00000000
        /*0010*/ 	.short	0x0000
        /*0012*/ 	.short	0x0070
        /*0014*/ 	.byte	0x00, 0xf0, 0x01, 0x10


	//----- nvinfo : EIATTR_SPARSE_MMA_MASK
	.align		4
.L_23:
        /*0018*/ 	.byte	0x03, 0x50
        /*001a*/ 	.short	0x0000


	//----- nvinfo : EIATTR_MAXREG_COUNT
	.align		4
        /*001c*/ 	.byte	0x03, 0x1b
        /*001e*/ 	.short	0x00a8


	//----- nvinfo : EIATTR_NUM_BARRIERS
	.align		4
        /*0020*/ 	.byte	0x02, 0x4c
        /*0022*/ 	.byte	0x01
	.zero		1


	//----- nvinfo : EIATTR_EXTERNS
	.align		4
        /*0024*/ 	.byte	0x04, 0x0f
        /*0026*/ 	.short	(.L_25 - .L_24)


	//   ....[0]....
	.align		4
.L_24:
        /*0028*/ 	.word	index@(__assertfail)


	//----- nvinfo : EIATTR_ANNOTATIONS
	.align		4
.L_25:
        /*002c*/ 	.byte	0x04, 0x55
        /*002e*/ 	.short	(.L_27 - .L_26)


	//   ....[0]....
.L_26:
        /*0030*/ 	.word	0x00000001
        /*0034*/ 	.byte	0x50, 0x08, 0x00, 0x00, 0x01, 0x00, 0x00, 0x00, 0x70, 0x09, 0x00, 0x00, 0x01, 0x00, 0x00, 0x00
        /* <DEDUP_REMOVED lines=462> */
        /*1d24*/ 	.byte	0xb0, 0x88, 0x01, 0x00, 0x01, 0x00, 0x00, 0x00, 0xd0, 0x88, 0x01, 0x00


	//----- nvinfo : EIATTR_MERCURY_ISA_VERSION
	.align		4
.L_27:
        /*1d30*/ 	.byte	0x03, 0x5f
        /*1d32*/ 	.short	0x0101


	//----- nvinfo : EIATTR_INT_WARP_WIDE_INSTR_OFFSETS
	.align		4
        /*1d34*/ 	.byte	0x04, 0x31
        /*1d36*/ 	.short	(.L_29 - .L_28)


	//   ....[0]....
.L_28:
        /*1d38*/ 	.word	0x00000690


	//   ....[1]....
        /*1d3c*/ 	.word	0x000006b0


	//   ....[2]....
        /*1d40*/ 	.word	0x00000820


	//----- nvinfo : EIATTR_COOP_GROUP_MASK_REGIDS
	.align		4
.L_29:
        /*1d44*/ 	.byte	0x04, 0x29
        /*1d46*/ 	.short	(.L_31 - .L_30)


	//   ....[0]....
.L_30:
        /*1d48*/ 	.word	0xffffffff


	//   ....[1]....
        /*1d4c*/ 	.word	0xffffffff


	//   ....[2]....
        /*1d50*/ 	.word	0xffffffff


	//   ....[3]....
        /*1d54*/ 	.word	0xffffffff


	//   ....[4]....
        /*1d58*/ 	.word	0xffffffff


	//   ....[5]....
        /*1d5c*/ 	.word	0xffffffff


	//----- nvinfo : EIATTR_COOP_GROUP_INSTR_OFFSETS
	.align		4
.L_31:
        /*1d60*/ 	.byte	0x04, 0x28
        /*1d62*/ 	.short	(.L_33 - .L_32)


	//   ....[0]....
.L_32:
        /*1d64*/ 	.word	0x00000070


	//   ....[1]....
        /*1d68*/ 	.word	0x00000080


	//   ....[2]....
        /*1d6c*/ 	.word	0x000001a0


	//   ....[3]....
        /*1d70*/ 	.word	0x000004f0


	//   ....[4]....
        /*1d74*/ 	.word	0x00000960


	//   ....[5]....
        /*1d78*/ 	.word	0x00001460


	//----- nvinfo : EIATTR_REG_RECONFIG
	.align		4
.L_33:
        /*1d7c*/ 	.byte	0x01, 0x54
	.zero		2


	//----- nvinfo : EIATTR_SYSCALL_OFFSETS
	.align		4
        /*1d80*/ 	.byte	0x04, 0x46
        /*1d82*/ 	.short	(.L_35 - .L_34)


	//   ....[0]....
.L_34:
        /*1d84*/ 	.word	0x00001610


	//----- nvinfo : EIATTR_MBARRIER_INSTR_OFFSETS
	.align		4
.L_35:
        /*1d88*/ 	.byte	0x04, 0x39
        /*1d8a*/ 	.short	(.L_37 - .L_36)


	//   ....[0]....
.L_36:
        /*1d8c*/ 	.word	0x00000340
        /*1d90*/ 	.word	0x000000ff
        /*1d94*/ 	.word	0x00000000
        /*1d98*/ 	.short	0x0100
        /*1d9a*/ 	.byte	0x09
	.zero		1


	//   ....[1]....
        /*1d9c*/ 	.word	0x00000350
        /*1da0*/ 	.word	0x000000ff
        /*1da4*/ 	.word	0x00000060
        /*1da8*/ 	.short	0x0100
        /*1daa*/ 	.byte	0x09
	.zero		1


	//   ....[2]....
        /*1dac*/ 	.word	0x00000360
        /*1db0*/ 	.word	0x000000ff
        /*1db4*/ 	.word	0x00000008
        /*1db8*/ 	.short	0x0100
        /*1dba*/ 	.byte	0x09
	.zero		1


	//   ....[3]....
        /*1dbc*/ 	.word	0x00000370
        /*1dc0*/ 	.word	0x000000ff
        /*1dc4*/ 	.word	0x00000068
        /*1dc8*/ 	.short	0x0100
        /*1dca*/ 	.byte	0x09
	.zero		1


	//   ....[4]....
        /*1dcc*/ 	.word	0x00000380
        /*1dd0*/ 	.word	0x000000ff
        /*1dd4*/ 	.word	0x00000010
        /*1dd8*/ 	.short	0x0100
        /*1dda*/ 	.byte	0x09
	.zero		1


	//   ....[5]....
        /*1ddc*/ 	.word	0x00000390
        /*1de0*/ 	.word	0x000000ff
        /*1de4*/ 	.word	0x00000070
        /*1de8*/ 	.short	0x0100
        /*1dea*/ 	.byte	0x09
	.zero		1


	//   ....[6]....
        /*1dec*/ 	.word	0x000003a0
        /*1df0*/ 	.word	0x000000ff
        /*1df4*/ 	.word	0x00000018
        /*1df8*/ 	.short	0x0100
        /*1dfa*/ 	.byte	0x09
	.zero		1


	//   ....[7]....
        /*1dfc*/ 	.word	0x000003b0
        /*1e00*/ 	.word	0x000000ff
        /*1e04*/ 	.word	0x00000078
        /*1e08*/ 	.short	0x0100
        /*1e0a*/ 	.byte	0x09
	.zero		1


	//   ....[8]....
        /*1e0c*/ 	.word	0x000003c0
        /*1e10*/ 	.word	0x000000ff
        /*1e14*/ 	.word	0x00000020
        /*1e18*/ 	.short	0x0100
        /*1e1a*/ 	.byte	0x09
	.zero		1


	//   ....[9]....
        /*1e1c*/ 	.word	0x000003d0
        /*1e20*/ 	.word	0x000000ff
        /*1e24*/ 	.word	0x00000080
        /*1e28*/ 	.short	0x0100
        /*1e2a*/ 	.byte	0x09
	.zero		1


	//   ....[10]....
        /*1e2c*/ 	.word	0x000003e0
        /*1e30*/ 	.word	0x000000ff
        /*1e34*/ 	.word	0x00000028
        /*1e38*/ 	.short	0x0100
        /*1e3a*/ 	.byte	0x09
	.zero		1


	//   ....[11]....
        /*1e3c*/ 	.word	0x000003f0
        /*1e40*/ 	.word	0x000000ff
        /*1e44*/ 	.word	0x00000088
        /*1e48*/ 	.short	0x0100
        /*1e4a*/ 	.byte	0x09
	.zero		1


	//   ....[12]....
        /*1e4c*/ 	.word	0x00000400
        /*1e50*/ 	.word	0x000000ff
        /*1e54*/ 	.word	0x00000030
        /*1e58*/ 	.short	0x0100
        /*1e5a*/ 	.byte	0x09
	.zero		1


	//   ....[13]....
        /*1e5c*/ 	.word	0x00000410
        /*1e60*/ 	.word	0x000000ff
        /*1e64*/ 	.word	0x00000090
        /*1e68*/ 	.short	0x0100
        /*1e6a*/ 	.byte	0x09
	.zero		1


	//   ....[14]....
        /*1e6c*/ 	.word	0x00000420
        /*1e70*/ 	.word	0x000000ff
        /*1e74*/ 	.word	0x00000038
        /*1e78*/ 	.short	0x0100
        /*1e7a*/ 	.byte	0x09
	.zero		1


	//   ....[15]....
        /*1e7c*/ 	.word	0x00000430
        /*1e80*/ 	.word	0x000000ff
        /*1e84*/ 	.word	0x00000098
        /*1e88*/ 	.short	0x0100
        /*1e8a*/ 	.byte	0x09
	.zero		1


	//   ....[16]....
        /*1e8c*/ 	.word	0x00000440
        /*1e90*/ 	.word	0x000000ff
        /*1e94*/ 	.word	0x00000040
        /*1e98*/ 	.short	0x0100
        /*1e9a*/ 	.byte	0x09
	.zero		1


	//   ....[17]....
        /*1e9c*/ 	.word	0x00000450
        /*1ea0*/ 	.word	0x000000ff
        /*1ea4*/ 	.word	0x000000a0
        /*1ea8*/ 	.short	0x0100
        /*1eaa*/ 	.byte	0x09
	.zero		1


	//   ....[18]....
        /*1eac*/ 	.word	0x00000460
        /*1eb0*/ 	.word	0x000000ff
        /*1eb4*/ 	.word	0x00000048
        /*1eb8*/ 	.short	0x0100
        /*1eba*/ 	.byte	0x09
	.zero		1


	//   ....[19]....
        /*1ebc*/ 	.word	0x00000470
        /*1ec0*/ 	.word	0x000000ff
        /*1ec4*/ 	.word	0x000000a8
        /*1ec8*/ 	.short	0x0100
        /*1eca*/ 	.byte	0x09
	.zero		1


	//   ....[20]....
        /*1ecc*/ 	.word	0x00000480
        /*1ed0*/ 	.word	0x000000ff
        /*1ed4*/ 	.word	0x00000050
        /*1ed8*/ 	.short	0x0100
        /*1eda*/ 	.byte	0x09
	.zero		1


	//   ....[21]....
        /*1edc*/ 	.word	0x00000490
        /*1ee0*/ 	.word	0x000000ff
        /*1ee4*/ 	.word	0x000000b0
        /*1ee8*/ 	.short	0x0100
        /*1eea*/ 	.byte	0x09
	.zero		1


	//   ....[22]....
        /*1eec*/ 	.word	0x000004a0
        /*1ef0*/ 	.word	0x000000ff
        /*1ef4*/ 	.word	0x00000058
        /*1ef8*/ 	.short	0x0100
        /*1efa*/ 	.byte	0x09
	.zero		1


	//   ....[23]....
        /*1efc*/ 	.word	0x000004b0
        /*1f00*/ 	.word	0x000000ff
        /*1f04*/ 	.word	0x000000b8
        /*1f08*/ 	.short	0x0100
        /*1f0a*/ 	.byte	0x09
	.zero		1


	//   ....[24]....
        /*1f0c*/ 	.word	0x000008a0
        /*1f10*/ 	.word	0x000000ff
        /*1f14*/ 	.word	0x000000d0
        /*1f18*/ 	.short	0x0100
        /*1f1a*/ 	.byte	0x06
	.zero		1


	//   ....[25]....
        /*1f1c*/ 	.word	0x00000910
        /*1f20*/ 	.word	0x000000ff
        /*1f24*/ 	.word	0x000000d8
        /*1f28*/ 	.short	0x0100
        /*1f2a*/ 	.byte	0x06
	.zero		1


	//   ....[26]....
        /*1f2c*/ 	.word	0x000016b0
        /*1f30*/ 	.word	0x00000003
        /*1f34*/ 	.word	0x00000000
        /*1f38*/ 	.short	0x010a
        /*1f3a*/ 	.byte	0x3f
	.zero		1


	//   ....[27]....
        /*1f3c*/ 	.word	0x000016f0
        /*1f40*/ 	.word	0x00000003
        /*1f44*/ 	.word	0x00000000
        /*1f48*/ 	.short	0x010a
        /*1f4a*/ 	.byte	0x3f
	.zero		1


	//   ....[28]....
        /*1f4c*/ 	.word	0x00002620
        /*1f50*/ 	.word	0x000000ff
        /*1f54*/ 	.word	0x00000000
        /*1f58*/ 	.short	0x010a
        /*1f5a*/ 	.byte	0x04
	.zero		1


	//   ....[29]....
        /*1f5c*/ 	.word	0x00002660
        /*1f60*/ 	.word	0x000000ff
        /*1f64*/ 	.word	0x00000000
        /*1f68*/ 	.short	0x010a
        /*1f6a*/ 	.byte	0x04
	.zero		1


	//   ....[30]....
        /*1f6c*/ 	.word	0x00003850
        /*1f70*/ 	.word	0x00000005
        /*1f74*/ 	.word	0x00000000
        /*1f78*/ 	.short	0x0101
        /*1f7a*/ 	.byte	0x3f
	.zero		1


	//   ....[31]....
        /*1f7c*/ 	.word	0x00003a30
        /*1f80*/ 	.word	0x00000000
        /*1f84*/ 	.word	0x00000000
        /*1f88*/ 	.short	0x0101
        /*1f8a*/ 	.byte	0x3f
	.zero		1


	//   ....[32]....
        /*1f8c*/ 	.word	0x00018430
        /*1f90*/ 	.word	0x00000007
        /*1f94*/ 	.word	0x00000060
        /*1f98*/ 	.short	0x010a
        /*1f9a*/ 	.byte	0x3f
	.zero		1


	//   ....[33]....
        /*1f9c*/ 	.word	0x000187d0
        /*1fa0*/ 	.word	0x00000002
        /*1fa4*/ 	.word	0x000000d8
        /*1fa8*/ 	.short	0x0101
        /*1faa*/ 	.byte	0x3f
	.zero		1


	//   ....[34]....
        /*1fac*/ 	.word	0x00018fa0
        /*1fb0*/ 	.word	0x00000005
        /*1fb4*/ 	.word	0x00000000
        /*1fb8*/ 	.short	0x010a
        /*1fba*/ 	.byte	0x3f
	.zero		1


	//   ....[35]....
        /*1fbc*/ 	.word	0x00019030
        /*1fc0*/ 	.word	0x00000007
        /*1fc4*/ 	.word	0x00000000
        /*1fc8*/ 	.short	0x010a
        /*1fca*/ 	.byte	0x3f
	.zero		1


	//   ....[36]....
        /*1fcc*/ 	.word	0x000190c0
        /*1fd0*/ 	.word	0x00000007
        /*1fd4*/ 	.word	0x00000000
        /*1fd8*/ 	.short	0x010a
        /*1fda*/ 	.byte	0x3f
	.zero		1


	//   ....[37]....
        /*1fdc*/ 	.word	0x00019150
        /*1fe0*/ 	.word	0x00000007
        /*1fe4*/ 	.word	0x00000000
        /*1fe8*/ 	.short	0x010a
        /*1fea*/ 	.byte	0x3f
	.zero		1


	//   ....[38]....
        /*1fec*/ 	.word	0x000191e0
        /*1ff0*/ 	.word	0x00000007
        /*1ff4*/ 	.word	0x00000000
        /*1ff8*/ 	.short	0x010a
        /*1ffa*/ 	.byte	0x3f
	.zero		1


	//   ....[39]....
        /*1ffc*/ 	.word	0x00019270
        /*2000*/ 	.word	0x00000007
        /*2004*/ 	.word	0x00000000
        /*2008*/ 	.short	0x010a
        /*200a*/ 	.byte	0x3f
	.zero		1


	//   ....[40]....
        /*200c*/ 	.word	0x00019300
        /*2010*/ 	.word	0x00000007
        /*2014*/ 	.word	0x00000000
        /*2018*/ 	.short	0x010a
        /*201a*/ 	.byte	0x3f
	.zero		1


	//   ....[41]....
        /*201c*/ 	.word	0x00019390
        /*2020*/ 	.word	0x00000007
        /*2024*/ 	.word	0x00000000
        /*2028*/ 	.short	0x010a
        /*202a*/ 	.byte	0x3f
	.zero		1


	//   ....[42]....
        /*202c*/ 	.word	0x00019420
        /*2030*/ 	.word	0x00000007
        /*2034*/ 	.word	0x00000000
        /*2038*/ 	.short	0x010a
        /*203a*/ 	.byte	0x3f
	.zero		1


	//   ....[43]....
        /*203c*/ 	.word	0x000194b0
        /*2040*/ 	.word	0x00000007
        /*2044*/ 	.word	0x00000000
        /*2048*/ 	.short	0x010a
        /*204a*/ 	.byte	0x3f
	.zero		1


	//   ....[44]....
        /*204c*/ 	.word	0x00019540
        /*2050*/ 	.word	0x00000007
        /*2054*/ 	.word	0x00000000
        /*2058*/ 	.short	0x010a
        /*205a*/ 	.byte	0x3f
	.zero		1


	//   ....[45]....
        /*205c*/ 	.word	0x000195d0
        /*2060*/ 	.word	0x00000003
        /*2064*/ 	.word	0x00000000
        /*2068*/ 	.short	0x010a
        /*206a*/ 	.byte	0x3f
	.zero		1


	//   ....[46]....
        /*206c*/ 	.word	0x00019630
        /*2070*/ 	.word	0x00000003
        /*2074*/ 	.word	0x00000000
        /*2078*/ 	.short	0x010a
        /*207a*/ 	.byte	0x3f
	.zero		1


	//   ....[47]....
        /*207c*/ 	.word	0x00019690
        /*2080*/ 	.word	0x00000007
        /*2084*/ 	.word	0x00000000
        /*2088*/ 	.short	0x010a
        /*208a*/ 	.byte	0x3f
	.zero		1


	//   ....[48]....
        /*208c*/ 	.word	0x00019760
        /*2090*/ 	.word	0x00000007
        /*2094*/ 	.word	0x00000060
        /*2098*/ 	.short	0x010a
        /*209a*/ 	.byte	0x3f
	.zero		1


	//   ....[49]....
        /*209c*/ 	.word	0x00019830
        /*20a0*/ 	.word	0x00000005
        /*20a4*/ 	.word	0x00000000
        /*20a8*/ 	.short	0x010a
        /*20aa*/ 	.byte	0x3f
	.zero		1


	//   ....[50]....
        /*20ac*/ 	.word	0x00019880
        /*20b0*/ 	.word	0x00000007
        /*20b4*/ 	.word	0x00000000
        /*20b8*/ 	.short	0x010a
        /*20ba*/ 	.byte	0x3f
	.zero		1


	//   ....[51]....
        /*20bc*/ 	.word	0x000198d0
        /*20c0*/ 	.word	0x00000007
        /*20c4*/ 	.word	0x00000000
        /*20c8*/ 	.short	0x010a
        /*20ca*/ 	.byte	0x3f
	.zero		1


	//   ....[52]....
        /*20cc*/ 	.word	0x00019920
        /*20d0*/ 	.word	0x00000007
        /*20d4*/ 	.word	0x00000000
        /*20d8*/ 	.short	0x010a
        /*20da*/ 	.byte	0x3f
	.zero		1


	//   ....[53]....
        /*20dc*/ 	.word	0x00019970
        /*20e0*/ 	.word	0x00000007
        /*20e4*/ 	.word	0x00000000
        /*20e8*/ 	.short	0x010a
        /*20ea*/ 	.byte	0x3f
	.zero		1


	//   ....[54]....
        /*20ec*/ 	.word	0x000199c0
        /*20f0*/ 	.word	0x00000007
        /*20f4*/ 	.word	0x00000000
        /*20f8*/ 	.short	0x010a
        /*20fa*/ 	.byte	0x3f
	.zero		1


	//   ....[55]....
        /*20fc*/ 	.word	0x00019a10
        /*2100*/ 	.word	0x00000007
        /*2104*/ 	.word	0x00000000
        /*2108*/ 	.short	0x010a
        /*210a*/ 	.byte	0x3f
	.zero		1


	//   ....[56]....
        /*210c*/ 	.word	0x00019a60
        /*2110*/ 	.word	0x00000007
        /*2114*/ 	.word	0x00000000
        /*2118*/ 	.short	0x010a
        /*211a*/ 	.byte	0x3f
	.zero		1


	//   ....[57]....
        /*211c*/ 	.word	0x00019ab0
        /*2120*/ 	.word	0x00000007
        /*2124*/ 	.word	0x00000000
        /*2128*/ 	.short	0x010a
        /*212a*/ 	.byte	0x3f
	.zero		1


	//   ....[58]....
        /*212c*/ 	.word	0x00019b00
        /*2130*/ 	.word	0x00000007
        /*2134*/ 	.word	0x00000000
        /*2138*/ 	.short	0x010a
        /*213a*/ 	.byte	0x3f
	.zero		1


	//   ....[59]....
        /*213c*/ 	.word	0x00019b50
        /*2140*/ 	.word	0x00000007
        /*2144*/ 	.word	0x00000000
        /*2148*/ 	.short	0x010a
        /*214a*/ 	.byte	0x3f
	.zero		1


	//----- nvinfo : EIATTR_NUM_MBARRIERS
	.align		4
.L_37:
        /*214c*/ 	.byte	0x03, 0x38
        /*214e*/ 	.short	0x001a


	//----- nvinfo : EIATTR_EXIT_INSTR_OFFSETS
	.align		4
        /*2150*/ 	.byte	0x04, 0x1c
        /*2152*/ 	.short	(.L_39 - .L_38)


	//   ....[0]....
.L_38:
        /*2154*/ 	.word	0x00000b30


	//   ....[1]....
        /*2158*/ 	.word	0x00001380


	//   ....[2]....
        /*215c*/ 	.word	0x00017b10


	//   ....[3]....
        /*2160*/ 	.word	0x000180c0


	//   ....[4]....
        /*2164*/ 	.word	0x00019620


	//----- nvinfo : EIATTR_MAX_THREADS
	.align		4
.L_39:
        /*2168*/ 	.byte	0x04, 0x05
        /*216a*/ 	.short	(.L_41 - .L_40)
.L_40:
        /*216c*/ 	.word	0x00000180
        /*2170*/ 	.word	0x00000001
        /*2174*/ 	.word	0x00000001


	//----- nvinfo : EIATTR_CRS_STACK_SIZE
	.align		4
.L_41:
        /*2178*/ 	.byte	0x04, 0x1e
        /*217a*/ 	.short	(.L_43 - .L_42)
.L_42:
        /*217c*/ 	.word	0x00000000


	//----- nvinfo : EIATTR_CBANK_PARAM_SIZE
	.align		4
.L_43:
        /*2180*/ 	.byte	0x03, 0x19
        /*2182*/ 	.short	0x0470


	//----- nvinfo : EIATTR_PARAM_CBANK
	.align		4
        /*2184*/ 	.byte	0x04, 0x0a
        /*2186*/ 	.short	(.L_45 - .L_44)
	.align		4
.L_44:
        /*2188*/ 	.word	index@(.nv.constant0._ZN7cutlass13device_kernelINS_4gemm6kernel13GemmUniversalIN4cute5tupleIJiiiiEEENS1_10collective13CollectiveMmaINS1_34MainloopSm90TmaGmmaWarpSpecializedILi12ENS5_IJNS4_1CILi2EEENSA_ILi1EEESC_EEENS1_35KernelTmaWarpSpecializedCooperativeEEENS5_IJNSA_ILi384EEENSA_ILi176EEENSA_ILi16EEEEEENS_6half_tENS5_IJlSC_lEEESK_SL_NS4_8TiledMMAINS4_8MMA_AtomIJNS4_4SM904GMMA25MMA_64x16x16_F32F16F16_SSILNSP_5MajorE0ELSR_0ELNSP_7ScaleInE1ELSS_1EEEEEENS4_6LayoutISD_NS5_IJSC_NSA_ILi0EEESW_EEEEENS5_IJNS4_10UnderscoreESZ_SZ_EEEEENS4_13SM90_TMA_LOADENS4_14ComposedLayoutINS4_7SwizzleILi1ELi4ELi3EEENS4_18smem_ptr_flag_bitsILi16EEENSV_INS5_IJNSA_ILi8EEESI_EEENS5_IJSI_SC_EEEEEEEvNS4_8identityENS4_23SM90_TMA_LOAD_MULTICASTES1C_vS1D_EENS_8epilogue10collective6detail29Sm90TmaWarpSpecializedAdapterINS1H_15DefaultEpilogueISK_SL_SL_NS1G_6thread17LinearCombinationISK_Li1EffLNS1L_9ScaleType4KindE0ELNS_15FloatRoundStyleE2ESK_EENS1_15EpilogueDefaultEEEEEvvEEEEvNT_6ParamsE)
        /*218c*/ 	.short	0x0210
        /*218e*/ 	.short	0x0470


	//----- nvinfo : EIATTR_SW_WAR
	.align		4
.L_45:
        /*2190*/ 	.byte	0x04, 0x36
        /*2192*/ 	.short	(.L_47 - .L_46)
.L_46:
        /*2194*/ 	.word	0x00000008
.L_47:


//--------------------- .nv.callgraph             --------------------------
	.section	.nv.callgraph,"",@"SHT_CUDA_CALLGRAPH"
	.align	4
	.sectionentsize	8
	.align		4
        /*0000*/ 	.word	0x00000000
	.align		4
        /*0004*/ 	.word	0xffffffff
	.align		4
        /*0008*/ 	.word	index@(_ZN7cutlass13device_kernelINS_4gemm6kernel13GemmUniversalIN4cute5tupleIJiiiiEEENS1_10collective13CollectiveMmaINS1_34MainloopSm90TmaGmmaWarpSpecializedILi12ENS5_IJNS4_1CILi2EEENSA_ILi1EEESC_EEENS1_35KernelTmaWarpSpecializedCooperativeEEENS5_IJNSA_ILi384EEENSA_ILi176EEENSA_ILi16EEEEEENS_6half_tENS5_IJlSC_lEEESK_SL_NS4_8TiledMMAINS4_8MMA_AtomIJNS4_4SM904GMMA25MMA_64x16x16_F32F16F16_SSILNSP_5MajorE0ELSR_0ELNSP_7ScaleInE1ELSS_1EEEEEENS4_6LayoutISD_NS5_IJSC_NSA_ILi0EEESW_EEEEENS5_IJNS4_10UnderscoreESZ_SZ_EEEEENS4_13SM90_TMA_LOADENS4_14ComposedLayoutINS4_7SwizzleILi1ELi4ELi3EEENS4_18smem_ptr_flag_bitsILi16EEENSV_INS5_IJNSA_ILi8EEESI_EEENS5_IJSI_SC_EEEEEEEvNS4_8identityENS4_23SM90_TMA_LOAD_MULTICASTES1C_vS1D_EENS_8epilogue10collective6detail29Sm90TmaWarpSpecializedAdapterINS1H_15DefaultEpilogueISK_SL_SL_NS1G_6thread17LinearCombinationISK_Li1EffLNS1L_9ScaleType4KindE0ELNS_15FloatRoundStyleE2ESK_EENS1_15EpilogueDefaultEEEEEvvEEEEvNT_6ParamsE)
	.align		4
        /*000c*/ 	.word	index@(__assertfail)
	.align		4
        /*0010*/ 	.word	0x00000000
	.align		4
        /*0014*/ 	.word	0xfffffffe
	.align		4
        /*0018*/ 	.word	0x00000000
	.align		4
        /*001c*/ 	.word	0xfffffffd
	.align		4
        /*0020*/ 	.word	0x00000000
	.align		4
        /*0024*/ 	.word	0xfffffffc


//--------------------- .nv.constant4             --------------------------
	.section	.nv.constant4,"a",@progbits
	.align	8
	.align		8
.nv.constant4:
        /*0000*/ 	.dword	__assertfail
	.align		8
        /*0008*/ 	.dword	__unnamed_1
	.align		8
        /*0010*/ 	.dword	_ZN40_INTERNAL_e423ffe6_4_k_cu_46fdc178_131004cuda3std3__45__cpo5beginE
	.align		8
        /*0018*/ 	.dword	_ZN40_INTERNAL_e423ffe6_4_k_cu_46fdc178_131004cuda3std3__45__cpo3endE
	.align		8
        /*0020*/ 	.dword	_ZN40_INTERNAL_e423ffe6_4_k_cu_46fdc178_131004cuda3std3__45__cpo6cbeginE
	.align		8
        /*0028*/ 	.dword	_ZN40_INTERNAL_e423ffe6_4_k_cu_46fdc178_131004cuda3std3__45__cpo4cendE
	.align		8
        /*0030*/ 	.dword	_ZN40_INTERNAL_e423ffe6_4_k_cu_46fdc178_131004cuda3std3__442_GLOBAL__N__e423ffe6_4_k_cu_46fdc178_131006ignoreE
	.align		8
        /*0038*/ 	.dword	_ZN40_INTERNAL_e423ffe6_4_k_cu_46fdc178_131004cuda3std3__419piecewise_constructE
	.align		8
        /*0040*/ 	.dword	_ZN40_INTERNAL_e423ffe6_4_k_cu_46fdc178_131004cuda3std3__48in_placeE
	.align		8
        /*0048*/ 	.dword	_ZN40_INTERNAL_e423ffe6_4_k_cu_46fdc178_131004cuda3std6ranges3__45__cpo4swapE
	.align		8
        /*0050*/ 	.dword	_ZN40_INTERNAL_e423ffe6_4_k_cu_46fdc178_131004cuda3std6ranges3__45__cpo9iter_moveE
	.align		8
        /*0058*/ 	.dword	_ZN40_INTERNAL_e423ffe6_4_k_cu_46fdc178_131004cute7productE
	.align		8
        /*0060*/ 	.dword	_ZN40_INTERNAL_e423ffe6_4_k_cu_46fdc178_131004cute1_E
	.align		8
        /*0068*/ 	.dword	$str$22
	.align		8
        /*0070*/ 	.dword	$str$23


//--------------------- .text._ZN7cutlass13device_kernelINS_4gemm6kernel13GemmUniversalIN4cute5tupleIJiiiiEEENS1_10collective13CollectiveMmaINS1_34MainloopSm90TmaGmmaWarpSpecializedILi12ENS5_IJNS4_1CILi2EEENSA_ILi1EEESC_EEENS1_35KernelTmaWarpSpecializedCooperativeEEENS5_IJNSA_ILi384EEENSA_ILi176EEENSA_ILi16EEEEEENS_6half_tENS5_IJlSC_lEEESK_SL_NS4_8TiledMMAINS4_8MMA_AtomIJNS4_4SM904GMMA25MMA_64x16x16_F32F16F16_SSILNSP_5MajorE0ELSR_0ELNSP_7ScaleInE1ELSS_1EEEEEENS4_6LayoutISD_NS5_IJSC_NSA_ILi0EEESW_EEEEENS5_IJNS4_10UnderscoreESZ_SZ_EEEEENS4_13SM90_TMA_LOADENS4_14ComposedLayoutINS4_7SwizzleILi1ELi4ELi3EEENS4_18smem_ptr_flag_bitsILi16EEENSV_INS5_IJNSA_ILi8EEESI_EEENS5_IJSI_SC_EEEEEEEvNS4_8identityENS4_23SM90_TMA_LOAD_MULTICASTES1C_vS1D_EENS_8epilogue10collective6detail29Sm90TmaWarpSpecializedAdapterINS1H_15DefaultEpilogueISK_SL_SL_NS1G_6thread17LinearCombinationISK_Li1EffLNS1L_9ScaleType4KindE0ELNS_15FloatRoundStyleE2ESK_EENS1_15EpilogueDefaultEEEEEvvEEEEvNT_6ParamsE --------------------------
	.section	.text._ZN7cutlass13device_kernelINS_4gemm6kernel13GemmUniversalIN4cute5tupleIJiiiiEEENS1_10collective13CollectiveMmaINS1_34MainloopSm90TmaGmmaWarpSpecializedILi12ENS5_IJNS4_1CILi2EEENSA_ILi1EEESC_EEENS1_35KernelTmaWarpSpecializedCooperativeEEENS5_IJNSA_ILi384EEENSA_ILi176EEENSA_ILi16EEEEEENS_6half_tENS5_IJlSC_lEEESK_SL_NS4_8TiledMMAINS4_8MMA_AtomIJNS4_4SM904GMMA25MMA_64x16x16_F32F16F16_SSILNSP_5MajorE0ELSR_0ELNSP_7ScaleInE1ELSS_1EEEEEENS4_6LayoutISD_NS5_IJSC_NSA_ILi0EEESW_EEEEENS5_IJNS4_10UnderscoreESZ_SZ_EEEEENS4_13SM90_TMA_LOADENS4_14ComposedLayoutINS4_7SwizzleILi1ELi4ELi3EEENS4_18smem_ptr_flag_bitsILi16EEENSV_INS5_IJNSA_ILi8EEESI_EEENS5_IJSI_SC_EEEEEEEvNS4_8identityENS4_23SM90_TMA_LOAD_MULTICASTES1C_vS1D_EENS_8epilogue10collective6detail29Sm90TmaWarpSpecializedAdapterINS1H_15DefaultEpilogueISK_SL_SL_NS1G_6thread17LinearCombinationISK_Li1EffLNS1L_9ScaleType4KindE0ELNS_15FloatRoundStyleE2ESK_EENS1_15EpilogueDefaultEEEEEvvEEEEvNT_6ParamsE,"ax",@progbits
	.align	128
.text._ZN7cutlass13device_kernelINS_4gemm6kernel13GemmUniversalIN4cute5tupleIJiiiiEEENS1_10collective13CollectiveMmaINS1_34MainloopSm90TmaGmmaWarpSpecializedILi12ENS5_IJNS4_1CILi2EEENSA_ILi1EEESC_EEENS1_35KernelTmaWarpSpecializedCooperativeEEENS5_IJNSA_ILi384EEENSA_ILi176EEENSA_ILi16EEEEEENS_6half_tENS5_IJlSC_lEEESK_SL_NS4_8TiledMMAINS4_8MMA_AtomIJNS4_4SM904GMMA25MMA_64x16x16_F32F16F16_SSILNSP_5MajorE0ELSR_0ELNSP_7ScaleInE1ELSS_1EEEEEENS4_6LayoutISD_NS5_IJSC_NSA_ILi0EEESW_EEEEENS5_IJNS4_10UnderscoreESZ_SZ_EEEEENS4_13SM90_TMA_LOADENS4_14ComposedLayoutINS4_7SwizzleILi1ELi4ELi3EEENS4_18smem_ptr_flag_bitsILi16EEENSV_INS5_IJNSA_ILi8EEESI_EEENS5_IJSI_SC_EEEEEEEvNS4_8identityENS4_23SM90_TMA_LOAD_MULTICASTES1C_vS1D_EENS_8epilogue10collective6detail29Sm90TmaWarpSpecializedAdapterINS1H_15DefaultEpilogueISK_SL_SL_NS1G_6thread17LinearCombinationISK_Li1EffLNS1L_9ScaleType4KindE0ELNS_15FloatRoundStyleE2ESK_EENS1_15EpilogueDefaultEEEEEvvEEEEvNT_6ParamsE:
        .type           _ZN7cutlass13device_kernelINS_4gemm6kernel13GemmUniversalIN4cute5tupleIJiiiiEEENS1_10collective13CollectiveMmaINS1_34MainloopSm90TmaGmmaWarpSpecializedILi12ENS5_IJNS4_1CILi2EEENSA_ILi1EEESC_EEENS1_35KernelTmaWarpSpecializedCooperativeEEENS5_IJNSA_ILi384EEENSA_ILi176EEENSA_ILi16EEEEEENS_6half_tENS5_IJlSC_lEEESK_SL_NS4_8TiledMMAINS4_8MMA_AtomIJNS4_4SM904GMMA25MMA_64x16x16_F32F16F16_SSILNSP_5MajorE0ELSR_0ELNSP_7ScaleInE1ELSS_1EEEEEENS4_6LayoutISD_NS5_IJSC_NSA_ILi0EEESW_EEEEENS5_IJNS4_10UnderscoreESZ_SZ_EEEEENS4_13SM90_TMA_LOADENS4_14ComposedLayoutINS4_7SwizzleILi1ELi4ELi3EEENS4_18smem_ptr_flag_bitsILi16EEENSV_INS5_IJNSA_ILi8EEESI_EEENS5_IJSI_SC_EEEEEEEvNS4_8identityENS4_23SM90_TMA_LOAD_MULTICASTES1C_vS1D_EENS_8epilogue10collective6detail29Sm90TmaWarpSpecializedAdapterINS1H_15DefaultEpilogueISK_SL_SL_NS1G_6thread17LinearCombinationISK_Li1EffLNS1L_9ScaleType4KindE0ELNS_15FloatRoundStyleE2ESK_EENS1_15EpilogueDefaultEEEEEvvEEEEvNT_6ParamsE,@function
        .size           _ZN7cutlass13device_kernelINS_4gemm6kernel13GemmUniversalIN4cute5tupleIJiiiiEEENS1_10collective13CollectiveMmaINS1_34MainloopSm90TmaGmmaWarpSpecializedILi12ENS5_IJNS4_1CILi2EEENSA_ILi1EEESC_EEENS1_35KernelTmaWarpSpecializedCooperativeEEENS5_IJNSA_ILi384EEENSA_ILi176EEENSA_ILi16EEEEEENS_6half_tENS5_IJlSC_lEEESK_SL_NS4_8TiledMMAINS4_8MMA_AtomIJNS4_4SM904GMMA25MMA_64x16x16_F32F16F16_SSILNSP_5MajorE0ELSR_0ELNSP_7ScaleInE1ELSS_1EEEEEENS4_6LayoutISD_NS5_IJSC_NSA_ILi0EEESW_EEEEENS5_IJNS4_10UnderscoreESZ_SZ_EEEEENS4_13SM90_TMA_LOADENS4_14ComposedLayoutINS4_7SwizzleILi1ELi4ELi3EEENS4_18smem_ptr_flag_bitsILi16EEENSV_INS5_IJNSA_ILi8EEESI_EEENS5_IJSI_SC_EEEEEEEvNS4_8identityENS4_23SM90_TMA_LOAD_MULTICASTES1C_vS1D_EENS_8epilogue10collective6detail29Sm90TmaWarpSpecializedAdapterINS1H_15DefaultEpilogueISK_SL_SL_NS1G_6thread17LinearCombinationISK_Li1EffLNS1L_9ScaleType4KindE0ELNS_15FloatRoundStyleE2ESK_EENS1_15EpilogueDefaultEEEEEvvEEEEvNT_6ParamsE,(.L_x_608 - _ZN7cutlass13device_kernelINS_4gemm6kernel13GemmUniversalIN4cute5tupleIJiiiiEEENS1_10collective13CollectiveMmaINS1_34MainloopSm90TmaGmmaWarpSpecializedILi12ENS5_IJNS4_1CILi2EEENSA_ILi1EEESC_EEENS1_35KernelTmaWarpSpecializedCooperativeEEENS5_IJNSA_ILi384EEENSA_ILi176EEENSA_ILi16EEEEEENS_6half_tENS5_IJlSC_lEEESK_SL_NS4_8TiledMMAINS4_8MMA_AtomIJNS4_4SM904GMMA25MMA_64x16x16_F32F16F16_SSILNSP_5MajorE0ELSR_0ELNSP_7ScaleInE1ELSS_1EEEEEENS4_6LayoutISD_NS5_IJSC_NSA_ILi0EEESW_EEEEENS5_IJNS4_10UnderscoreESZ_SZ_EEEEENS4_13SM90_TMA_LOADENS4_14ComposedLayoutINS4_7SwizzleILi1ELi4ELi3EEENS4_18smem_ptr_flag_bitsILi16EEENSV_INS5_IJNSA_ILi8EEESI_EEENS5_IJSI_SC_EEEEEEEvNS4_8identityENS4_23SM90_TMA_LOAD_MULTICASTES1C_vS1D_EENS_8epilogue10collective6detail29Sm90TmaWarpSpecializedAdapterINS1H_15DefaultEpilogueISK_SL_SL_NS1G_6thread17LinearCombinationISK_Li1EffLNS1L_9ScaleType4KindE0ELNS_15FloatRoundStyleE2ESK_EENS1_15EpilogueDefaultEEEEEvvEEEEvNT_6ParamsE)
        .other          _ZN7cutlass13device_kernelINS_4gemm6kernel13GemmUniversalIN4cute5tupleIJiiiiEEENS1_10collective13CollectiveMmaINS1_34MainloopSm90TmaGmmaWarpSpecializedILi12ENS5_IJNS4_1CILi2EEENSA_ILi1EEESC_EEENS1_35KernelTmaWarpSpecializedCooperativeEEENS5_IJNSA_ILi384EEENSA_ILi176EEENSA_ILi16EEEEEENS_6half_tENS5_IJlSC_lEEESK_SL_NS4_8TiledMMAINS4_8MMA_AtomIJNS4_4SM904GMMA25MMA_64x16x16_F32F16F16_SSILNSP_5MajorE0ELSR_0ELNSP_7ScaleInE1ELSS_1EEEEEENS4_6LayoutISD_NS5_IJSC_NSA_ILi0EEESW_EEEEENS5_IJNS4_10UnderscoreESZ_SZ_EEEEENS4_13SM90_TMA_LOADENS4_14ComposedLayoutINS4_7SwizzleILi1ELi4ELi3EEENS4_18smem_ptr_flag_bitsILi16EEENSV_INS5_IJNSA_ILi8EEESI_EEENS5_IJSI_SC_EEEEEEEvNS4_8identityENS4_23SM90_TMA_LOAD_MULTICASTES1C_vS1D_EENS_8epilogue10collective6detail29Sm90TmaWarpSpecializedAdapterINS1H_15DefaultEpilogueISK_SL_SL_NS1G_6thread17LinearCombinationISK_Li1EffLNS1L_9ScaleType4KindE0ELNS_15FloatRoundStyleE2ESK_EENS1_15EpilogueDefaultEEEEEvvEEEEvNT_6ParamsE,@"STO_CUDA_ENTRY STV_DEFAULT"
_ZN7cutlass13device_kernelINS_4gemm6kernel13GemmUniversalIN4cute5tupleIJiiiiEEENS1_10collective13CollectiveMmaINS1_34MainloopSm90TmaGmmaWarpSpecializedILi12ENS5_IJNS4_1CILi2EEENSA_ILi1EEESC_EEENS1_35KernelTmaWarpSpecializedCooperativeEEENS5_IJNSA_ILi384EEENSA_ILi176EEENSA_ILi16EEEEEENS_6half_tENS5_IJlSC_lEEESK_SL_NS4_8TiledMMAINS4_8MMA_AtomIJNS4_4SM904GMMA25MMA_64x16x16_F32F16F16_SSILNSP_5MajorE0ELSR_0ELNSP_7ScaleInE1ELSS_1EEEEEENS4_6LayoutISD_NS5_IJSC_NSA_ILi0EEESW_EEEEENS5_IJNS4_10UnderscoreESZ_SZ_EEEEENS4_13SM90_TMA_LOADENS4_14ComposedLayoutINS4_7SwizzleILi1ELi4ELi3EEENS4_18smem_ptr_flag_bitsILi16EEENSV_INS5_IJNSA_ILi8EEESI_EEENS5_IJSI_SC_EEEEEEEvNS4_8identityENS4_23SM90_TMA_LOAD_MULTICASTES1C_vS1D_EENS_8epilogue10collective6detail29Sm90TmaWarpSpecializedAdapterINS1H_15DefaultEpilogueISK_SL_SL_NS1G_6thread17LinearCombinationISK_Li1EffLNS1L_9ScaleType4KindE0ELNS_15FloatRoundStyleE2ESK_EENS1_15EpilogueDefaultEEEEEvvEEEEvNT_6ParamsE:
[----:B------:R-:W0:Y:S02]  /*0000*/  LDC R1, c[0x0][0x28] ;  /* 0x00000a00ff017b82 */ /* 0x000e240000000800 */
[----:B0-----:R-:W-:Y:S01]  /*0010*/  VIADD R1, R1, 0xfffffe50 ;  /* 0xfffffe5001017836 */ /* 0x001fe20000000000 */
[----:B------:R-:W0:Y:S01]  /*0020*/  S2R R4, SR_TID.X ;  /* 0x0000000000047919 */ /* 0x000e220000002100 */
[----:B------:R-:W-:Y:S01]  /*0030*/  ELECT P0, URZ, PT ;  /* 0x00000000003f782f */ /* 0x000fe20003800000 */
[----:B------:R-:W-:Y:S01]  /*0040*/  BSSY B0, `(.L_x_0) ;  /* 0x0000015000007945 */ /* 0x000fe20003800000 */
[--C-:B0-----:R-:W-:Y:S02]  /*0050*/  SHF.R.U32.HI R0, RZ, 0x5, R4.reuse ;  /* 0x00000005ff007819 */ /* 0x101fe40000011604 */
[----:B------:R-:W-:-:S03]  /*0060*/  SHF.R.U32.HI R2, RZ, 0x7, R4 ;  /* 0x00000007ff027819 */ /* 0x000fc60000011604 */
[----:B------:R-:W0:Y:S04]  /*0070*/  SHFL.IDX PT, R3, R0, RZ, 0x1f ;  /* 0x00001fff00037589 */ /* 0x000e2800000e0000 */
[----:B------:R-:W1:Y:S01]  /*0080*/  SHFL.IDX PT, R2, R2, RZ, 0x1f ;  /* 0x00001fff02027589 */ /* 0x000e6200000e0000 */
[----:B0-----:R-:W-:Y:S02]  /*0090*/  R2UR UR4, R3 ;  /* 0x00000000030472ca */ /* 0x001fe400000e0000 */
[----:B-1----:R-:W-:-:S11]  /*00a0*/  R2UR UR6, R2 ;  /* 0x00000000020672ca */ /* 0x002fd600000e0000 */
[----:B------:R-:W-:Y:S02]  /*00b0*/  USHF.R.S32.HI UR5, URZ, 0x1f, UR4 ;  /* 0x0000001f3f057899 */ /* 0x000fe40008011404 */
[----:B------:R-:W-:Y:S02]  /*00c0*/  ISETP.NE.OR P0, PT, RZ, UR4, !P0 ;  /* 0x00000004ff007c0c */ /* 0x000fe4000c705670 */
[----:B------:R-:W-:-:S04]  /*00d0*/  ULEA.HI UR5, UR5, UR4, URZ, 0x2 ;  /* 0x0000000405057291 */ /* 0x000fc8000f8f103f */
[----:B------:R-:W-:-:S04]  /*00e0*/  ULOP3.LUT UR5, UR5, 0xfffffffc, URZ, 0xc0, !UPT ;  /* 0xfffffffc05057892 */ /* 0x000fc8000f8ec03f */
[----:B------:R-:W-:-:S03]  /*00f0*/  UIADD3 UR8, UR4, -UR5, URZ ;  /* 0x8000000504087290 */ /* 0x000fc6000fffe03f */
[----:B------:R-:W-:Y:S09]  /*0100*/  @P0 BRA `(.L_x_1) ;  /* 0x0000000000200947 */ /* 0x000ff20003800000 */
[----:B------:R-:W-:Y:S02]  /*0110*/  ULDC.64 UR4, c[0x0][0x198] ;  /* 0x0000660000047ab9 */ /* 0x000fe40000000a00 */
[----:B------:R-:W-:Y:S02]  /*0120*/  UIADD3 UR10, UP0, UR4, 0xf0, URZ ;  /* 0x000000f0040a7890 */ /* 0x000fe4000ff1e03f */
[----:B------:R-:W-:Y:S02]  /*0130*/  UIADD3 UR4, UP1, UR4, 0x1f0, URZ ;  /* 0x000001f004047890 */ /* 0x000fe4000ff3e03f */
[----:B------:R-:W-:Y:S02]  /*0140*/  UIADD3.X UR11, URZ, UR5, URZ, UP0, !UPT ;  /* 0x000000053f0b7290 */ /* 0x000fe400087fe43f */
[----:B------:R-:W-:-:S07]  /*0150*/  UIADD3.X UR5, URZ, UR5, URZ, UP1, !UPT ;  /* 0x000000053f057290 */ /* 0x000fce0008ffe43f */
[----:B------:R0:W-:Y:S02]  /*0160*/  UTMACCTL.PF [UR10] ;  /* 0x000000000a0079b9 */ /* 0x0001e40008040000 */
[----:B------:R0:W-:Y:S02]  /*0170*/  UTMACCTL.PF [UR4] ;  /* 0x00000000040079b9 */ /* 0x0001e40008040000 */
[----:B0-----:R-:W-:Y:S01]  /*0180*/  NOP ;  /* 0x0000000000007918 */ /* 0x001fe20000000000 */
.L_x_1:
[----:B------:R-:W-:Y:S05]  /*0190*/  BSYNC B0 ;  /* 0x0000000000007941 */ /* 0x000fea0003800000 */
.L_x_0:
[----:B------:R-:W0:Y:S01]  /*01a0*/  SHFL.IDX PT, R3, R0, RZ, 0x1f ;  /* 0x00001fff00037589 */ /* 0x000e2200000e0000 */
[----:B------:R-:W-:Y:S01]  /*01b0*/  UISETP.NE.AND UP0, UPT, UR8, 0x3, UPT ;  /* 0x000000030800788c */ /* 0x000fe2000bf05270 */
[----:B------:R-:W-:Y:S01]  /*01c0*/  ISETP.NE.AND P1, PT, RZ, UR6, PT ;  /* 0x00000006ff007c0c */ /* 0x000fe2000bf25270 */
[----:B------:R-:W-:Y:S02]  /*01d0*/  UIADD3 UR10, UR6, -0x1, URZ ;  /* 0xffffffff060a7890 */ /* 0x000fe4000fffe03f */
[----:B------:R-:W-:Y:S02]  /*01e0*/  UISETP.EQ.OR UP0, UPT, UR8, URZ, !UP0 ;  /* 0x0000003f0800728c */ /* 0x000fe4000c702670 */
[----:B------:R-:W-:Y:S02]  /*01f0*/  UISETP.GE.U32.AND UP1, UPT, UR10, 0x2, UPT ;  /* 0x000000020a00788c */ /* 0x000fe4000bf26070 */
[----:B------:R-:W-:-:S04]  /*0200*/  UISETP.EQ.AND UP0, UPT, UR6, URZ, UP0 ;  /* 0x0000003f0600728c */ /* 0x000fc80008702270 */
[----:B------:R-:W-:-:S04]  /*0210*/  USEL UR37, URZ, 0x1, !UP0 ;  /* 0x000000013f257887 */ /* 0x000fc8000c000000 */
[----:B------:R-:W-:Y:S01]  /*0220*/  USEL UR37, UR37, 0x2, UP1 ;  /* 0x0000000225257887 */ /* 0x000fe20008800000 */
[----:B0-----:R-:W-:-:S13]  /*0230*/  ISETP.NE.AND P0, PT, R3, RZ, PT ;  /* 0x000000ff0300720c */ /* 0x001fda0003f05270 */
[----:B------:R-:W-:Y:S05]  /*0240*/  @P0 BRA `(.L_x_2) ;  /* 0x0000000000a40947 */ /* 0x000fea0003800000 */
[----:B------:R-:W-:Y:S01]  /*0250*/  ELECT P0, URZ, PT ;  /* 0x00000000003f782f */ /* 0x000fe20003800000 */
[----:B------:R-:W-:-:S12]  /*0260*/  BSSY B0, `(.L_x_2) ;  /* 0x0000027000007945 */ /* 0x000fd80003800000 */
[----:B------:R-:W-:Y:S05]  /*0270*/  @!P0 BRA `(.L_x_3) ;  /* 0x0000000000948947 */ /* 0x000fea0003800000 */
[----:B------:R-:W0:Y:S01]  /*0280*/  S2UR UR9, SR_CgaCtaId ;  /* 0x00000000000979c3 */ /* 0x000e220000008800 */
[----:B------:R-:W-:Y:S01]  /*0290*/  UMOV UR4, 0x400 ;  /* 0x0000040000047882 */ /* 0x000fe20000000000 */
[----:B------:R-:W-:Y:S01]  /*02a0*/  UMOV UR5, 0x1 ;  /* 0x0000000100057882 */ /* 0x000fe20000000000 */
[----:B------:R-:W-:Y:S02]  /*02b0*/  UMOV UR6, 0x4 ;  /* 0x0000000400067882 */ /* 0x000fe40000000000 */
[----:B------:R-:W-:-:S04]  /*02c0*/  UIADD3 UR6, -UR6, 0x100000, URZ ;  /* 0x0010000006067890 */ /* 0x000fc8000fffe13f */
[----:B------:R-:W-:Y:S02]  /*02d0*/  USHF.L.U32 UR7, UR6, 0xb, URZ ;  /* 0x0000000b06077899 */ /* 0x000fe4000800063f */
[----:B------:R-:W-:Y:S02]  /*02e0*/  USHF.L.U32 UR6, UR6, 0x1, URZ ;  /* 0x0000000106067899 */ /* 0x000fe4000800063f */
[----:B0-----:R-:W-:Y:S02]  /*02f0*/  ULEA UR9, UR9, UR4, 0x18 ;  /* 0x0000000409097291 */ /* 0x001fe4000f8ec03f */
[----:B------:R-:W-:-:S04]  /*0300*/  UIADD3 UR4, -UR5, 0x100000, URZ ;  /* 0x0010000005047890 */ /* 0x000fc8000fffe13f */
[----:B------:R-:W-:Y:S02]  /*0310*/  USHF.L.U32 UR5, UR4, 0xb, URZ ;  /* 0x0000000b04057899 */ /* 0x000fe4000800063f */
[----:B------:R-:W-:Y:S01]  /*0320*/  USHF.L.U32 UR4, UR4, 0x1, URZ ;  /* 0x0000000104047899 */ /* 0x000fe2000800063f */
[----:B------:R-:W0:Y:S11]  /*0330*/  FENCE.VIEW.ASYNC.S ;  /* 0x00000000000073c6 */ /* 0x000e360000000000 */
[----:B0-----:R0:W1:Y:S01]  /*0340*/  SYNCS.EXCH.64 URZ, [UR9], UR4 ;  /* 0x00000004093f75b2 */ /* 0x0010620008000100 */
[----:B------:R0:W2:Y:S01]  /*0350*/  SYNCS.EXCH.64 URZ, [UR9+0x60], UR6 ;  /* 0x00006006093f75b2 */ /* 0x0000a20008000100 */
[----:B------:R0:W3:Y:S01]  /*0360*/  SYNCS.EXCH.64 URZ, [UR9+0x8], UR4 ;  /* 0x00000804093f75b2 */ /* 0x0000e20008000100 */
[----:B------:R0:W4:Y:S01]  /*0370*/  SYNCS.EXCH.64 URZ, [UR9+0x68], UR6 ;  /* 0x00006806093f75b2 */ /* 0x0001220008000100 */
[----:B------:R0:W0:Y:S01]  /*0380*/  SYNCS.EXCH.64 URZ, [UR9+0x10], UR4 ;  /* 0x00001004093f75b2 */ /* 0x0000220008000100 */
        /* <DEDUP_REMOVED lines=19> */
[----:B-1----:R-:W-:Y:S01]  /*04c0*/  NOP ;  /* 0x0000000000007918 */ /* 0x002fe20000000000 */
.L_x_3:
[----:B0-----:R-:W-:Y:S05]  /*04d0*/  BSYNC B0 ;  /* 0x0000000000007941 */ /* 0x001fea0003800000 */
.L_x_2:
[----:B------:R-:W-:Y:S01]  /*04e0*/  SHF.R.S32.HI R2, RZ, 0x1f, R4 ;  /* 0x0000001fff027819 */ /* 0x000fe20000011404 */
[----:B------:R-:W0:Y:S01]  /*04f0*/  SHFL.IDX PT, R0, R0, RZ, 0x1f ;  /* 0x00001fff00007589 */ /* 0x000e2200000e0000 */
[----:B------:R-:W1:Y:S01]  /*0500*/  S2UR UR9, SR_CTAID.X ;  /* 0x00000000000979c3 */ /* 0x000e620000002500 */
[----:B------:R-:W-:Y:S02]  /*0510*/  ELECT P0, URZ, PT ;  /* 0x00000000003f782f */ /* 0x000fe40003800000 */
[----:B------:R-:W-:Y:S01]  /*0520*/  LEA.HI R2, R2, R4, RZ, 0x7 ;  /* 0x0000000402027211 */ /* 0x000fe200078f38ff */
[----:B------:R-:W-:Y:S01]  /*0530*/  ULDC UR4, c[0x0][0x150] ;  /* 0x0000540000047ab9 */ /* 0x000fe20000000800 */
[----:B------:R-:W-:Y:S01]  /*0540*/  SHF.R.S32.HI R6, RZ, 0x1f, R3 ;  /* 0x0000001fff067819 */ /* 0x000fe20000011403 */
[----:B------:R-:W-:Y:S01]  /*0550*/  NOP ;  /* 0x0000000000007918 */ /* 0x000fe20000000000 */
[----:B------:R-:W-:Y:S01]  /*0560*/  LOP3.LUT R2, R2, 0xffffff80, RZ, 0xc0, !PT ;  /* 0xffffff8002027812 */ /* 0x000fe200078ec0ff */
[----:B------:R-:W-:Y:S01]  /*0570*/  NOP ;  /* 0x0000000000007918 */ /* 0x000fe20000000000 */
[----:B------:R-:W-:Y:S01]  /*0580*/  LEA.HI R6, R6, R3, RZ, 0x2 ;  /* 0x0000000306067211 */ /* 0x000fe200078f10ff */
[----:B------:R-:W5:Y:S01]  /*0590*/  LDC R8, c[0x0][0x144] ;  /* 0x00005100ff087b82 */ /* 0x000f620000000800 */
[----:B------:R-:W-:-:S02]  /*05a0*/  IMAD.MOV.U32 R17, RZ, RZ, 0x1 ;  /* 0x00000001ff117424 */ /* 0x000fc400078e00ff */
[----:B------:R-:W-:Y:S01]  /*05b0*/  IMAD.IADD R4, R4, 0x1, -R2 ;  /* 0x0000000104047824 */ /* 0x000fe200078e0a02 */
[----:B------:R-:W-:Y:S01]  /*05c0*/  LOP3.LUT R6, R6, 0x3ffffffc, RZ, 0xc0, !PT ;  /* 0x3ffffffc06067812 */ /* 0x000fe200078ec0ff */
[----:B------:R-:W2:Y:S03]  /*05d0*/  S2R R2, SR_CTAID.Y ;  /* 0x0000000000027919 */ /* 0x000ea60000002600 */
[----:B------:R-:W-:Y:S01]  /*05e0*/  SHF.R.S32.HI R5, RZ, 0x1f, R4 ;  /* 0x0000001fff057819 */ /* 0x000fe20000011404 */
[----:B------:R-:W-:Y:S01]  /*05f0*/  IMAD.IADD R6, R3, 0x1, -R6 ;  /* 0x0000000103067824 */ /* 0x000fe200078e0a06 */
[----:B------:R-:W3:Y:S02]  /*0600*/  LDC R11, c[0x0][0x148] ;  /* 0x00005200ff0b7b82 */ /* 0x000ee40000000800 */
[----:B------:R-:W-:Y:S02]  /*0610*/  LEA.HI R5, R5, R4, RZ, 0x3 ;  /* 0x0000000405057211 */ /* 0x000fe400078f18ff */
[----:B0-----:R-:W-:-:S02]  /*0620*/  ISETP.NE.OR P0, PT, R0, RZ, !P0 ;  /* 0x000000ff0000720c */ /* 0x001fc40004705670 */
[--C-:B------:R-:W-:Y:S02]  /*0630*/  SHF.R.S32.HI R0, RZ, 0x3, R5.reuse ;  /* 0x00000003ff007819 */ /* 0x100fe40000011405 */
[----:B------:R-:W-:Y:S02]  /*0640*/  SHF.R.S32.HI R5, RZ, 0x1f, R5 ;  /* 0x0000001fff057819 */ /* 0x000fe40000011405 */
[----:B-1----:R-:W-:Y:S02]  /*0650*/  I2FP.F32.U32 R7, UR9 ;  /* 0x0000000900077c45 */ /* 0x002fe40008201000 */
[----:B------:R-:W-:-:S03]  /*0660*/  LEA.HI R5, R5, R0, RZ, 0x2 ;  /* 0x0000000005057211 */ /* 0x000fc600078f10ff */
[----:B------:R-:W-:Y:S01]  /*0670*/  FMUL R7, R7, UR4 ;  /* 0x0000000407077c20 */ /* 0x000fe20008400000 */
[----:B------:R-:W-:Y:S01]  /*0680*/  LOP3.LUT R5, R5, 0xfffffffc, RZ, 0xc0, !PT ;  /* 0xfffffffc05057812 */ /* 0x000fe200078ec0ff */
[----:B------:R-:W-:Y:S01]  /*0690*/  VOTEU.ALL UP0, P0 ;  /* 0x00000000003f7886 */ /* 0x000fe20000000000 */
[----:B------:R-:W-:Y:S01]  /*06a0*/  ULDC UR4, c[0x0][0x154] ;  /* 0x0000550000047ab9 */ /* 0x000fe20000000800 */
[----:B------:R-:W-:Y:S02]  /*06b0*/  VOTEU.ALL UP1, P0 ;  /* 0x00000000003f7886 */ /* 0x000fe40000020000 */
[----:B------:R-:W0:Y:S01]  /*06c0*/  F2I.U32.TRUNC.NTZ R7, R7 ;  /* 0x0000000700077305 */ /* 0x000e22000020f000 */
[----:B------:R-:W-:Y:S01]  /*06d0*/  IMAD.IADD R5, R0, 0x1, -R5 ;  /* 0x0000000100057824 */ /* 0x000fe200078e0a05 */
[----:B------:R-:W1:Y:S01]  /*06e0*/  @!UP0 S2UR UR7, SR_CgaCtaId ;  /* 0x00000000000789c3 */ /* 0x000e620000008800 */
[----:B------:R-:W-:Y:S02]  /*06f0*/  @!UP0 UMOV UR6, 0x400 ;  /* 0x0000040000068882 */ /* 0x000fe40000000000 */
[----:B------:R-:W-:Y:S01]  /*0700*/  IMAD R5, R6, 0x4, R5 ;  /* 0x0000000406057824 */ /* 0x000fe200078e0205 */
[----:B--2---:R-:W-:-:S04]  /*0710*/  I2FP.F32.U32 R9, R2 ;  /* 0x0000000200097245 */ /* 0x004fc80000201000 */
[----:B------:R-:W-:Y:S01]  /*0720*/  LEA.HI R0, R5, R5, RZ, 0x1 ;  /* 0x0000000505007211 */ /* 0x000fe200078f08ff */
[----:B------:R-:W-:Y:S01]  /*0730*/  FMUL R9, R9, UR4 ;  /* 0x0000000409097c20 */ /* 0x000fe20008400000 */
[----:B------:R-:W-:Y:S02]  /*0740*/  UMOV UR4, 0x20 ;  /* 0x0000002000047882 */ /* 0x000fe40000000000 */
[----:B------:R-:W-:Y:S01]  /*0750*/  LOP3.LUT R6, R0, 0xfffffffe, RZ, 0xc0, !PT ;  /* 0xfffffffe00067812 */ /* 0x000fe200078ec0ff */
[----:B0-----:R-:W-:Y:S01]  /*0760*/  IMAD.MOV R13, RZ, RZ, -R7 ;  /* 0x000000ffff0d7224 */ /* 0x001fe200078e0a07 */
[----:B------:R-:W-:-:S04]  /*0770*/  @!UP0 UIADD3 UR4, -UR4, 0x100000, URZ ;  /* 0x0010000004048890 */ /* 0x000fc8000fffe13f */
[----:B------:R-:W-:Y:S02]  /*0780*/  @!UP0 USHF.L.U32 UR5, UR4, 0xb, URZ ;  /* 0x0000000b04058899 */ /* 0x000fe4000800063f */
[----:B------:R-:W-:Y:S01]  /*0790*/  @!UP0 USHF.L.U32 UR4, UR4, 0x1, URZ ;  /* 0x0000000104048899 */ /* 0x000fe2000800063f */
[----:B------:R-:W0:Y:S01]  /*07a0*/  F2I.U32.TRUNC.NTZ R9, R9 ;  /* 0x0000000900097305 */ /* 0x000e22000020f000 */
[----:B-----5:R-:W-:Y:S02]  /*07b0*/  IMAD R0, R8, R13, UR9 ;  /* 0x0000000908007e24 */ /* 0x020fe4000f8e020d */
[C---:B------:R-:W-:Y:S02]  /*07c0*/  IMAD.IADD R7, R5.reuse, 0x1, -R6 ;  /* 0x0000000105077824 */ /* 0x040fe400078e0a06 */
[----:B------:R-:W-:-:S03]  /*07d0*/  IMAD.SHL.U32 R6, R5, 0x4, RZ ;  /* 0x0000000405067824 */ /* 0x000fc600078e00ff */
[----:B------:R-:W-:Y:S01]  /*07e0*/  ISETP.NE.AND P2, PT, R7, R0, PT ;  /* 0x000000000700720c */ /* 0x000fe20003f45270 */
[----:B-1----:R-:W-:Y:S01]  /*07f0*/  @!UP0 ULEA UR6, UR7, UR6, 0x18 ;  /* 0x0000000607068291 */ /* 0x002fe2000f8ec03f */
[----:B------:R-:W1:Y:S01]  /*0800*/  LDC R7, c[0x0][0x140] ;  /* 0x00005000ff077b82 */ /* 0x000e620000000800 */
[----:B------:R-:W-:Y:S01]  /*0810*/  LOP3.LUT R10, R5, 0xc, R6, 0x78, !PT ;  /* 0x0000000c050a7812 */ /* 0x000fe200078e7806 */
[----:B------:R-:W-:Y:S01]  /*0820*/  VOTEU.ALL UP0, P0 ;  /* 0x00000000003f7886 */ /* 0x000fe20000000000 */
[----:B------:R-:W-:Y:S01]  /*0830*/  LOP3.LUT P0, RZ, R4, 0x7, RZ, 0xc0, !PT ;  /* 0x0000000704ff7812 */ /* 0x000fe2000780c0ff */
[----:B0-----:R-:W-:Y:S02]  /*0840*/  IMAD.MOV R12, RZ, RZ, -R9 ;  /* 0x000000ffff0c7224 */ /* 0x001fe400078e0a09 */
[----:B------:R0:W-:Y:S01]  /*0850*/  STL [R1+0x100], R10 ;  /* 0x0001000a01007387 */ /* 0x0001e20000100800 */
[----:B------:R-:W-:Y:S01]  /*0860*/  ISETP.LT.U32.AND P0, PT, R10, 0x2, !P0 ;  /* 0x000000020a00780c */ /* 0x000fe20004701070 */
[----:B---3--:R-:W-:-:S03]  /*0870*/  IMAD R6, R11, R12, R2 ;  /* 0x0000000c0b067224 */ /* 0x008fc600078e0202 */
[----:B------:R-:W-:Y:S01]  /*0880*/  @P2 LEA.HI R5, R10, R10, RZ, 0x1 ;  /* 0x0000000a0a052211 */ /* 0x000fe200078f08ff */
[----:B------:R-:W2:Y:S02]  /*0890*/  FENCE.VIEW.ASYNC.S ;  /* 0x00000000000073c6 */ /* 0x000ea40000000000 */
[----:B--2---:R0:W2:Y:S01]  /*08a0*/  @!UP0 SYNCS.EXCH.64 URZ, [UR6+0xd0], UR4 ;  /* 0x0000d004063f85b2 */ /* 0x0040a20008000100 */
[----:B------:R-:W-:Y:S02]  /*08b0*/  SEL R4, RZ, 0x1, !P0 ;  /* 0x00000001ff047807 */ /* 0x000fe40004000000 */
[----:B------:R-:W-:-:S04]  /*08c0*/  @P2 SHF.R.S32.HI R5, RZ, 0x1, R5 ;  /* 0x00000001ff052819 */ /* 0x000fc80000011405 */
[----:B------:R-:W-:-:S04]  /*08d0*/  @P2 ISETP.NE.AND P3, PT, R5, R6, PT ;  /* 0x000000060500220c */ /* 0x000fc80003f65270 */
[----:B------:R-:W-:Y:S02]  /*08e0*/  @P2 SEL R17, RZ, 0x1, P3 ;  /* 0x00000001ff112807 */ /* 0x000fe40001800000 */
[----:B-1----:R-:W-:Y:S02]  /*08f0*/  ISETP.EQ.U32.AND P4, PT, R7, 0x1, PT ;  /* 0x000000010700780c */ /* 0x002fe40003f82070 */
[----:B------:R-:W-:Y:S01]  /*0900*/  LOP3.LUT R17, R17, R4, RZ, 0xc0, !PT ;  /* 0x0000000411117212 */ /* 0x000fe200078ec0ff */
[----:B------:R0:W1:Y:S01]  /*0910*/  @!UP1 SYNCS.EXCH.64 URZ, [UR6+0xd8], UR4 ;  /* 0x0000d804063f95b2 */ /* 0x0000620008000100 */
[----:B------:R-:W-:-:S09]  /*0920*/  NOP ;  /* 0x0000000000007918 */ /* 0x000fd20000000000 */
[----:B0-2---:R-:W-:Y:S05]  /*0930*/  @!P4 BRA `(.L_x_4) ;  /* 0x000000000008c947 */ /* 0x005fea0003800000 */
[----:B-1--4-:R-:W-:Y:S01]  /*0940*/  UCGABAR_ARV ;  /* 0x00000000000079c7 */ /* 0x012fe20008000000 */
[----:B------:R-:W-:Y:S05]  /*0950*/  BRA `(.L_x_5) ;  /* 0x0000000000047947 */ /* 0x000fea0003800000 */
.L_x_4:
[----:B-1--4-:R-:W-:Y:S01]  /*0960*/  NOP ;  /* 0x0000000000007918 */ /* 0x012fe20000000000 */
.L_x_5:
[----:B------:R-:W2:Y:S01]  /*0970*/  LDL.LU R4, [R1+0x108] ;  /* 0x0001080001047983 */ /* 0x000ea20000300800 */
[----:B------:R-:W0:Y:S01]  /*0980*/  LDC R6, c[0x0][0x65c] ;  /* 0x00019700ff067b82 */ /* 0x000e220000000800 */
[----:B------:R-:W-:Y:S01]  /*0990*/  IMAD.MOV.U32 R5, RZ, RZ, RZ ;  /* 0x000000ffff057224 */ /* 0x000fe200078e00ff */
[----:B0-----:R-:W-:-:S13]  /*09a0*/  ISETP.NE.AND P2, PT, R6, 0x1, PT ;  /* 0x000000010600780c */ /* 0x001fda0003f45270 */
[----:B------:R-:W0:Y:S01]  /*09b0*/  @P2 LDC R7, c[0x0][0x10] ;  /* 0x00000400ff072b82 */ /* 0x000e220000000800 */
[----:B------:R-:W-:Y:S02]  /*09c0*/  @P2 IMAD.MOV.U32 R3, RZ, RZ, RZ ;  /* 0x000000ffff032224 */ /* 0x000fe400078e00ff */
[----:B------:R-:W-:-:S05]  /*09d0*/  @P2 IMAD.MOV.U32 R13, RZ, RZ, RZ ;  /* 0x000000ffff0d2224 */ /* 0x000fca00078e00ff */
[----:B------:R-:W1:Y:S01]  /*09e0*/  @!P2 LDC R9, c[0x0][0xc] ;  /* 0x00000300ff09ab82 */ /* 0x000e620000000800 */
[----:B0-----:R-:W-:-:S04]  /*09f0*/  @P2 IMAD.WIDE.U32 R6, R7, UR9, R2 ;  /* 0x0000000907062c25 */ /* 0x001fc8000f8e0002 */
[----:B------:R-:W-:Y:S02]  /*0a00*/  @P2 IMAD.MOV.U32 R23, RZ, RZ, R6 ;  /* 0x000000ffff172224 */ /* 0x000fe400078e0006 */
[----:B------:R-:W-:Y:S01]  /*0a10*/  @P2 IMAD.IADD R24, R7, 0x1, R13 ;  /* 0x0000000107182824 */ /* 0x000fe200078e020d */
[----:B--2---:R-:W-:-:S04]  /*0a20*/  LOP3.LUT R4, R4, 0xfffffff7, RZ, 0xc0, !PT ;  /* 0xfffffff704047812 */ /* 0x004fc800078ec0ff */
[----:B------:R-:W-:-:S05]  /*0a30*/  @P2 LOP3.LUT R4, R4, 0x8, RZ, 0xfc, !PT ;  /* 0x0000000804042812 */ /* 0x000fca00078efcff */
[----:B------:R0:W-:Y:S02]  /*0a40*/  STL [R1+0x108], R4 ;  /* 0x0001080401007387 */ /* 0x0001e40000100800 */
[----:B0-----:R-:W-:-:S04]  /*0a50*/  IMAD.U32 R4, RZ, RZ, UR9 ;  /* 0x00000009ff047e24 */ /* 0x001fc8000f8e00ff */
[----:B-1----:R-:W-:-:S04]  /*0a60*/  @!P2 IMAD.WIDE.U32 R4, R2, R9, R4 ;  /* 0x000000090204a225 */ /* 0x002fc800078e0004 */
[----:B------:R-:W-:Y:S02]  /*0a70*/  @!P2 IMAD.MOV.U32 R23, RZ, RZ, R4 ;  /* 0x000000ffff17a224 */ /* 0x000fe400078e0004 */
[----:B------:R-:W-:-:S03]  /*0a80*/  @!P2 IMAD.MOV.U32 R24, RZ, RZ, R5 ;  /* 0x000000ffff18a224 */ /* 0x000fc600078e0005 */
[----:B------:R0:W-:Y:S04]  /*0a90*/  STL [R1+0x118], R23 ;  /* 0x0001181701007387 */ /* 0x0001e80000100800 */
[----:B------:R0:W-:Y:S01]  /*0aa0*/  STL [R1+0x114], R24 ;  /* 0x0001141801007387 */ /* 0x0001e20000100800 */
[----:B------:R-:W-:Y:S05]  /*0ab0*/  @!P4 BRA `(.L_x_6) ;  /* 0x00000000000cc947 */ /* 0x000fea0003800000 */
[----:B------:R-:W-:Y:S01]  /*0ac0*/  UCGABAR_WAIT ;  /* 0x0000000000007dc7 */ /* 0x000fe20008000000 */
[----:B------:R-:W-:Y:S01]  /*0ad0*/  CCTL.IVALL ;  /* 0x00000000ff00798f */ /* 0x000fe20002000000 */
[----:B------:R-:W-:Y:S05]  /*0ae0*/  BRA `(.L_x_7) ;  /* 0x0000000000047947 */ /* 0x000fea0003800000 */
.L_x_6:
[----:B------:R-:W-:Y:S06]  /*0af0*/  BAR.SYNC.DEFER_BLOCKING 0x0 ;  /* 0x0000000000007b1d */ /* 0x000fec0000010000 */
.L_x_7:
[----:B------:R-:W-:Y:S05]  /*0b00*/  @!P1 BRA `(.L_x_8) ;  /* 0x0000017000049947 */ /* 0x000fea0003800000 */
[----:B------:R-:W-:-:S06]  /*0b10*/  UISETP.GT.U32.AND UP0, UPT, UR10, 0x1, UPT ;  /* 0x000000010a00788c */ /* 0x000fcc000bf04070 */
[----:B------:R-:W-:-:S13]  /*0b20*/  PLOP3.LUT P0, PT, PT, PT, UP0, 0x80, 0x0 ;  /* 0x000000000000781c */ /* 0x000fda0003f0f008 */
[----:B------:R-:W-:Y:S05]  /*0b30*/  @P0 EXIT ;  /* 0x000000000000094d */ /* 0x000fea0003800000 */
[----:B------:R-:W-:Y:S01]  /*0b40*/  ULDC.64 UR4, c[0x0][0x650] ;  /* 0x0001940000047ab9 */ /* 0x000fe20000000a00 */
[----:B------:R-:W-:Y:S01]  /*0b50*/  UMOV UR55, 0xffffffff ;  /* 0xffffffff00377882 */ /* 0x000fe20000000000 */
[----:B------:R-:W-:Y:S01]  /*0b60*/  ISETP.GE.U32.AND P0, PT, R23, UR4, PT ;  /* 0x0000000417007c0c */ /* 0x000fe2000bf06070 */
[----:B------:R-:W-:Y:S01]  /*0b70*/  UMOV UR54, 0xffffffff ;  /* 0xffffffff00367882 */ /* 0x000fe20000000000 */
[----:B------:R-:W-:Y:S01]  /*0b80*/  UMOV UR53, 0xffffffff ;  /* 0xffffffff00357882 */ /* 0x000fe20000000000 */
[----:B------:R-:W-:Y:S02]  /*0b90*/  PRMT R6, RZ, 0x7610, R6 ;  /* 0x00007610ff067816 */ /* 0x000fe40000000006 */
[----:B------:R-:W-:-:S13]  /*0ba0*/  ISETP.GE.U32.AND.EX P0, PT, R24, UR5, PT, P0 ;  /* 0x0000000518007c0c */ /* 0x000fda000bf06100 */
[----:B------:R-:W-:Y:S05]  /*0bb0*/  @P0 BRA `(.L_x_9) ;  /* 0x0000000400380947 */ /* 0x000fea0003800000 */
[----:B------:R-:W1:Y:S01]  /*0bc0*/  LDC.64 R14, c[0x0][0x628] ;  /* 0x00018a00ff0e7b82 */ /* 0x000e620000000a00 */
[----:B------:R-:W-:Y:S02]  /*0bd0*/  IMAD.MOV.U32 R4, RZ, RZ, R23 ;  /* 0x000000ffff047224 */ /* 0x000fe400078e0017 */
[----:B------:R-:W-:-:S05]  /*0be0*/  IMAD.MOV.U32 R5, RZ, RZ, R24 ;  /* 0x000000ffff057224 */ /* 0x000fca00078e0018 */
[----:B------:R-:W2:Y:S08]  /*0bf0*/  LDC R10, c[0x0][0x630] ;  /* 0x00018c00ff0a7b82 */ /* 0x000eb00000000800 */
[----:B------:R-:W3:Y:S01]  /*0c00*/  LDC.64 R18, c[0x0][0x620] ;  /* 0x00018800ff127b82 */ /* 0x000ee20000000a00 */
[----:B-1----:R-:W-:-:S04]  /*0c10*/  ISETP.NE.U32.AND P0, PT, R14, RZ, PT ;  /* 0x000000ff0e00720c */ /* 0x002fc80003f05070 */
[----:B------:R-:W-:-:S13]  /*0c20*/  ISETP.NE.AND.EX P0, PT, R15, RZ, PT, P0 ;  /* 0x000000ff0f00720c */ /* 0x000fda0003f05300 */
[----:B--23--:R-:W-:Y:S05]  /*0c30*/  @!P0 BRA `(.L_x_10) ;  /* 0x0000000000288947 */ /* 0x00cfea0003800000 */
[----:B------:R-:W1:Y:S02]  /*0c40*/  LDC R9, c[0x0][0x634] ;  /* 0x00018d00ff097b82 */ /* 0x000e640000000800 */
[----:B-1----:R-:W-:-:S05]  /*0c50*/  IADD3 R9, P0, R23, R9, RZ ;  /* 0x0000000917097210 */ /* 0x002fca0007f1e0ff */
[----:B------:R-:W-:-:S04]  /*0c60*/  IMAD.X R13, RZ, RZ, R24, P0 ;  /* 0x000000ffff0d7224 */ /* 0x000fc800000e0618 */
[----:B------:R-:W-:-:S04]  /*0c70*/  IMAD.WIDE.U32 R4, R13, R14, RZ ;  /* 0x0000000e0d047225 */ /* 0x000fc800078e00ff */
[----:B------:R-:W-:-:S04]  /*0c80*/  IMAD.WIDE.U32 R6, P0, R9, R15, R4 ;  /* 0x0000000f09067225 */ /* 0x000fc80007800004 */
[----:B------:R-:W-:-:S04]  /*0c90*/  IMAD.WIDE.U32 R4, R9, R14, RZ ;  /* 0x0000000e09047225 */ /* 0x000fc800078e00ff */
[----:B------:R-:W-:Y:S01]  /*0ca0*/  IMAD.X R9, RZ, RZ, RZ, P0 ;  /* 0x000000ffff097224 */ /* 0x000fe200000e06ff */
[----:B------:R-:W-:Y:S01]  /*0cb0*/  IADD3 RZ, P0, R5, R6, RZ ;  /* 0x0000000605ff7210 */ /* 0x000fe20007f1e0ff */
[----:B------:R-:W-:-:S04]  /*0cc0*/  IMAD.MOV.U32 R8, RZ, RZ, R7 ;  /* 0x000000ffff087224 */ /* 0x000fc800078e0007 */
[----:B------:R-:W-:-:S08]  /*0cd0*/  IMAD.WIDE.U32.X R4, R13, R15, R8, P0 ;  /* 0x0000000f0d047225 */ /* 0x000fd000000e0408 */
.L_x_10:
[----:B------:R-:W1:Y:S01]  /*0ce0*/  LDC.64 R20, c[0x0][0x640] ;  /* 0x00019000ff147b82 */ /* 0x000e620000000a00 */
[-C--:B------:R-:W-:Y:S01]  /*0cf0*/  SHF.R.U64 R22, R4, R10.reuse, R5 ;  /* 0x0000000a04167219 */ /* 0x080fe20000001205 */
[----:B------:R-:W-:Y:S01]  /*0d00*/  IMAD.MOV.U32 R4, RZ, RZ, R23 ;  /* 0x000000ffff047224 */ /* 0x000fe200078e0017 */
[----:B------:R-:W-:Y:S01]  /*0d10*/  SHF.R.U32.HI R3, RZ, R10, R5 ;  /* 0x0000000aff037219 */ /* 0x000fe20000011605 */
[----:B------:R-:W-:Y:S01]  /*0d20*/  IMAD.MOV.U32 R5, RZ, RZ, R24 ;  /* 0x000000ffff057224 */ /* 0x000fe200078e0018 */
[----:B------:R-:W-:Y:S01]  /*0d30*/  IADD3 R7, P0, RZ, -R22, RZ ;  /* 0x80000016ff077210 */ /* 0x000fe20007f1e0ff */
[----:B------:R-:W-:Y:S02]  /*0d40*/  IMAD R25, R11, R12, R2 ;  /* 0x0000000c0b197224 */ /* 0x000fe400078e0202 */
[----:B------:R-:W2:Y:S01]  /*0d50*/  LDC R8, c[0x0][0x618] ;  /* 0x00018600ff087b82 */ /* 0x000ea20000000800 */
[----:B------:R-:W-:Y:S02]  /*0d60*/  IMAD.MOV.U32 R11, RZ, RZ, 0x1 ;  /* 0x00000001ff0b7424 */ /* 0x000fe400078e00ff */
[----:B------:R-:W-:-:S02]  /*0d70*/  IMAD.X R3, RZ, RZ, ~R3, P0 ;  /* 0x000000ffff037224 */ /* 0x000fc400000e0e03 */
[----:B------:R-:W-:-:S03]  /*0d80*/  IMAD.WIDE.U32 R4, R7, R18, R4 ;  /* 0x0000001207047225 */ /* 0x000fc600078e0004 */
[----:B------:R-:W0:Y:S01]  /*0d90*/  LDC R14, c[0x0][0x608] ;  /* 0x00018200ff0e7b82 */ /* 0x000e220000000800 */
[----:B------:R-:W-:-:S04]  /*0da0*/  IMAD R6, R3, R18, RZ ;  /* 0x0000001203067224 */ /* 0x000fc800078e02ff */
[----:B------:R-:W-:-:S03]  /*0db0*/  IMAD R3, R7, R19, R6 ;  /* 0x0000001307037224 */ /* 0x000fc600078e0206 */
[----:B------:R-:W3:Y:S01]  /*0dc0*/  LDC R16, c[0x0][0x658] ;  /* 0x00019600ff107b82 */ /* 0x000ee20000000800 */
[----:B------:R-:W-:Y:S01]  /*0dd0*/  IMAD.IADD R3, R5, 0x1, R3 ;  /* 0x0000000105037824 */ /* 0x000fe200078e0203 */
[----:B-1----:R-:W-:Y:S01]  /*0de0*/  ISETP.NE.U32.AND P0, PT, R20, RZ, PT ;  /* 0x000000ff1400720c */ /* 0x002fe20003f05070 */
[----:B------:R-:W-:-:S03]  /*0df0*/  IMAD.MOV.U32 R5, RZ, RZ, -0x1 ;  /* 0xffffffffff057424 */ /* 0x000fc600078e00ff */
[----:B------:R-:W-:Y:S02]  /*0e00*/  ISETP.NE.AND.EX P0, PT, R21, RZ, PT, P0 ;  /* 0x000000ff1500720c */ /* 0x000fe40003f05300 */
[----:B------:R-:W1:Y:S01]  /*0e10*/  LDC R13, c[0x0][0x600] ;  /* 0x00018000ff0d7b82 */ /* 0x000e620000000800 */
[-CC-:B--2---:R-:W-:Y:S02]  /*0e20*/  SHF.R.U64 R10, R4, R8.reuse, R3.reuse ;  /* 0x00000008040a7219 */ /* 0x184fe40000001203 */
[----:B------:R-:W-:-:S05]  /*0e30*/  SHF.R.U32.HI R3, RZ, R8, R3 ;  /* 0x00000008ff037219 */ /* 0x000fca0000011603 */
[----:B------:R-:W2:Y:S01]  /*0e40*/  LDC R15, c[0x0][0x648] ;  /* 0x00019200ff0f7b82 */ /* 0x000ea20000000800 */
[-CC-:B0-----:R-:W-:Y:S02]  /*0e50*/  SHF.R.U64 R23, R10, R14.reuse, R3.reuse ;  /* 0x0000000e0a177219 */ /* 0x181fe40000001203 */
[----:B------:R-:W-:-:S05]  /*0e60*/  SHF.R.U32.HI R3, RZ, R14, R3 ;  /* 0x0000000eff037219 */ /* 0x000fca0000011603 */
[----:B------:R-:W0:Y:S01]  /*0e70*/  LDC R19, c[0x0][0x638] ;  /* 0x00018e00ff137b82 */ /* 0x000e220000000800 */
[-C--:B---3--:R-:W-:Y:S02]  /*0e80*/  SHF.L.U32 R2, R5, R16.reuse, RZ ;  /* 0x0000001005027219 */ /* 0x088fe400000006ff */
[--C-:B------:R-:W-:Y:S02]  /*0e90*/  SHF.R.U64 R12, R23, R16, R3.reuse ;  /* 0x00000010170c7219 */ /* 0x100fe40000001203 */
[----:B------:R-:W-:Y:S02]  /*0ea0*/  LOP3.LUT R8, RZ, R2, RZ, 0x33, !PT ;  /* 0x00000002ff087212 */ /* 0x000fe400078e33ff */
[----:B------:R-:W-:Y:S01]  /*0eb0*/  SHF.R.U32.HI R3, RZ, R16, R3 ;  /* 0x00000010ff037219 */ /* 0x000fe20000011603 */
[----:B------:R-:W3:Y:S01]  /*0ec0*/  LDC R18, c[0x0][0x610] ;  /* 0x00018400ff127b82 */ /* 0x000ee20000000800 */
[----:B------:R-:W-:Y:S01]  /*0ed0*/  IMAD.MOV.U32 R2, RZ, RZ, R12 ;  /* 0x000000ffff027224 */ /* 0x000fe200078e000c */
[----:B------:R-:W-:Y:S06]  /*0ee0*/  @!P0 BRA `(.L_x_11) ;  /* 0x0000000000288947 */ /* 0x000fec0003800000 */
[----:B------:R-:W4:Y:S02]  /*0ef0*/  LDC R7, c[0x0][0x64c] ;  /* 0x00019300ff077b82 */ /* 0x000f240000000800 */
[----:B----4-:R-:W-:-:S05]  /*0f00*/  IADD3 R7, P0, R12, R7, RZ ;  /* 0x000000070c077210 */ /* 0x010fca0007f1e0ff */
        /* <DEDUP_REMOVED lines=8> */
.L_x_11:
[----:B--2---:R-:W-:Y:S01]  /*0f90*/  SHF.R.U64 R4, R2, R15, R3 ;  /* 0x0000000f02047219 */ /* 0x004fe20000001203 */
[----:B-1----:R-:W-:Y:S01]  /*0fa0*/  VIADD R5, R13, 0xffffffff ;  /* 0xffffffff0d057836 */ /* 0x002fe20000000000 */
[----:B------:R-:W-:Y:S02]  /*0fb0*/  SHF.L.U32 R2, R11, R16, RZ ;  /* 0x000000100b027219 */ /* 0x000fe400000006ff */
[----:B------:R-:W-:Y:S01]  /*0fc0*/  LOP3.LUT R3, R23, R8, RZ, 0xc0, !PT ;  /* 0x0000000817037212 */ /* 0x000fe200078ec0ff */
[----:B------:R-:W-:Y:S01]  /*0fd0*/  IMAD.MOV R6, RZ, RZ, -R4 ;  /* 0x000000ffff067224 */ /* 0x000fe200078e0a04 */
[----:B------:R-:W-:Y:S02]  /*0fe0*/  SEL R0, R0, R25, !P2 ;  /* 0x0000001900007207 */ /* 0x000fe40005000000 */
[----:B------:R-:W-:Y:S01]  /*0ff0*/  LOP3.LUT R5, R10, R5, RZ, 0xc0, !PT ;  /* 0x000000050a057212 */ /* 0x000fe200078ec0ff */
[----:B------:R-:W-:Y:S01]  /*1000*/  IMAD R3, R2, R4, R3 ;  /* 0x0000000402037224 */ /* 0x000fe200078e0203 */
[----:B------:R-:W-:Y:S01]  /*1010*/  R2UR UR53, R22 ;  /* 0x00000000163572ca */ /* 0x000fe200000e0000 */
[----:B0-----:R-:W-:-:S02]  /*1020*/  IMAD R2, R6, R19, R12 ;  /* 0x0000001306027224 */ /* 0x001fc400078e020c */
[----:B---3--:R-:W-:Y:S02]  /*1030*/  IMAD R0, R3, R18, R0 ;  /* 0x0000001203007224 */ /* 0x008fe400078e0200 */
[----:B------:R-:W-:Y:S02]  /*1040*/  IMAD R3, R2, R13, R5 ;  /* 0x0000000d02037224 */ /* 0x000fe400078e0205 */
[----:B------:R-:W-:-:S03]  /*1050*/  IMAD.MOV.U32 R6, RZ, RZ, 0x1 ;  /* 0x00000001ff067424 */ /* 0x000fc600078e00ff */
[----:B------:R-:W-:Y:S02]  /*1060*/  SEL R2, R3, R0, !P2 ;  /* 0x0000000003027207 */ /* 0x000fe40005000000 */
[----:B------:R-:W-:Y:S02]  /*1070*/  SEL R0, R0, R3, !P2 ;  /* 0x0000000300007207 */ /* 0x000fe40005000000 */
[----:B------:R-:W-:Y:S02]  /*1080*/  R2UR UR54, R2 ;  /* 0x00000000023672ca */ /* 0x000fe400000e0000 */
[----:B------:R-:W-:-:S15]  /*1090*/  R2UR UR55, R0 ;  /* 0x00000000003772ca */ /* 0x000fde00000e0000 */
.L_x_9:
[----:B------:R-:W-:-:S08]  /*10a0*/  NOP ;  /* 0x0000000000007918 */ /* 0x000fd00000000000 */
[----:B------:R-:W1:Y:S02]  /*10b0*/  USETMAXREG.TRY_ALLOC.CTAPOOL UP0, 0xf0 ;  /* 0x000000f0000079c8 */ /* 0x000e640008000600 */
[----:B-1----:R-:W-:-:S13]  /*10c0*/  PLOP3.LUT P0, PT, PT, PT, UP0, 0x80, 0x0 ;  /* 0x000000000000781c */ /* 0x002fda0003f0f008 */
[----:B------:R-:W-:Y:S05]  /*10d0*/  @!P0 BRA `(.L_x_9) ;  /* 0xfffffffc00f08947 */ /* 0x000fea000383ffff */
[----:B------:R-:W-:Y:S01]  /*10e0*/  ULDC.64 UR4, c[0x0][0x598] ;  /* 0x0001660000047ab9 */ /* 0x000fe20000000a00 */
[----:B------:R-:W-:Y:S01]  /*10f0*/  ULDC.64 UR58, c[0x0][0x208] ;  /* 0x00008200003a7ab9 */ /* 0x000fe20000000a00 */
[----:B------:R-:W-:-:S04]  /*1100*/  ISETP.NE.U32.AND P0, PT, RZ, UR4, PT ;  /* 0x00000004ff007c0c */ /* 0x000fc8000bf05070 */
[----:B------:R-:W-:-:S13]  /*1110*/  ISETP.NE.AND.EX P0, PT, RZ, UR5, PT, P0 ;  /* 0x00000005ff007c0c */ /* 0x000fda000bf05300 */
[----:B------:R-:W-:Y:S05]  /*1120*/  @!P0 BRA `(.L_x_12) ;  /* 0x00000000001c8947 */ /* 0x000fea0003800000 */
[----:B------:R-:W1:Y:S02]  /*1130*/  LDC.64 R2, c[0x0][0x598] ;  /* 0x00016600ff027b82 */ /* 0x000e640000000a00 */
[----:B-1----:R-:W2:Y:S02]  /*1140*/  LDG.E.64 R2, desc[UR58][R2.64] ;  /* 0x0000003a02027981 */ /* 0x002ea4000c1e1b00 */
[----:B--2---:R-:W-:-:S04]  /*1150*/  ISETP.NE.U32.AND P0, PT, R2, RZ, PT ;  /* 0x000000ff0200720c */ /* 0x004fc80003f05070 */
[----:B------:R-:W-:-:S13]  /*1160*/  ISETP.NE.AND.EX P0, PT, R3, RZ, PT, P0 ;  /* 0x000000ff0300720c */ /* 0x000fda0003f05300 */
[----:B------:R-:W-:Y:S05]  /*1170*/  @!P0 BRA `(.L_x_12) ;  /* 0x0000000000088947 */ /* 0x000fea0003800000 */
[----:B------:R1:W5:Y:S01]  /*1180*/  LD.E R2, desc[UR58][R2.64] ;  /* 0x0000003a02027980 */ /* 0x000362000c101900 */
[----:B------:R-:W-:Y:S05]  /*1190*/  BRA `(.L_x_13) ;  /* 0x0000000000247947 */ /* 0x000fea0003800000 */
.L_x_12:
[----:B------:R-:W-:Y:S02]  /*11a0*/  ULDC.64 UR4, c[0x0][0x588] ;  /* 0x0001620000047ab9 */ /* 0x000fe40000000a00 */
[----:B------:R-:W-:-:S04]  /*11b0*/  ISETP.NE.U32.AND P0, PT, RZ, UR4, PT ;  /* 0x00000004ff007c0c */ /* 0x000fc8000bf05070 */
[----:B------:R-:W-:-:S13]  /*11c0*/  ISETP.NE.AND.EX P0, PT, RZ, UR5, PT, P0 ;  /* 0x00000005ff007c0c */ /* 0x000fda000bf05300 */
[----:B------:R-:W-:Y:S05]  /*11d0*/  @!P0 BRA `(.L_x_14) ;  /* 0x00000000000c8947 */ /* 0x000fea0003800000 */
[----:B------:R-:W1:Y:S02]  /*11e0*/  LDC.64 R2, c[0x0][0x588] ;  /* 0x00016200ff027b82 */ /* 0x000e640000000a00 */
[----:B-1----:R2:W5:Y:S01]  /*11f0*/  LDG.E R2, desc[UR58][R2.64] ;  /* 0x0000003a02027981 */ /* 0x002562000c1e1900 */
[----:B------:R-:W-:Y:S05]  /*1200*/  BRA `(.L_x_13) ;  /* 0x0000000000087947 */ /* 0x000fea0003800000 */
.L_x_14:
[----:B------:R-:W-:Y:S02]  /*1210*/  ULDC UR4, c[0x0][0x580] ;  /* 0x0001600000047ab9 */ /* 0x000fe40000000800 */
[----:B------:R-:W-:-:S07]  /*1220*/  IMAD.U32 R2, RZ, RZ, UR4 ;  /* 0x00000004ff027e24 */ /* 0x000fce000f8e00ff */
.L_x_13:
[----:B------:R-:W-:Y:S02]  /*1230*/  ULDC.64 UR4, c[0x0][0x5a0] ;  /* 0x0001680000047ab9 */ /* 0x000fe40000000a00 */
[----:B------:R-:W-:-:S04]  /*1240*/  ISETP.NE.U32.AND P0, PT, RZ, UR4, PT ;  /* 0x00000004ff007c0c */ /* 0x000fc8000bf05070 */
[----:B------:R-:W-:-:S13]  /*1250*/  ISETP.NE.AND.EX P0, PT, RZ, UR5, PT, P0 ;  /* 0x00000005ff007c0c */ /* 0x000fda000bf05300 */
[----:B------:R-:W-:Y:S05]  /*1260*/  @!P0 BRA `(.L_x_15) ;  /* 0x00000000001c8947 */ /* 0x000fea0003800000 */
[----:B------:R-:W3:Y:S02]  /*1270*/  LDC.64 R4, c[0x0][0x5a0] ;  /* 0x00016800ff047b82 */ /* 0x000ee40000000a00 */
[----:B---3--:R-:W3:Y:S02]  /*1280*/  LDG.E.64 R4, desc[UR58][R4.64] ;  /* 0x0000003a04047981 */ /* 0x008ee4000c1e1b00 */
[----:B---3--:R-:W-:-:S04]  /*1290*/  ISETP.NE.U32.AND P0, PT, R4, RZ, PT ;  /* 0x000000ff0400720c */ /* 0x008fc80003f05070 */
[----:B------:R-:W-:-:S13]  /*12a0*/  ISETP.NE.AND.EX P0, PT, R5, RZ, PT, P0 ;  /* 0x000000ff0500720c */ /* 0x000fda0003f05300 */
[----:B------:R-:W-:Y:S05]  /*12b0*/  @!P0 BRA `(.L_x_15) ;  /* 0x0000000000088947 */ /* 0x000fea0003800000 */
[----:B------:R3:W5:Y:S01]  /*12c0*/  LD.E R16, desc[UR58][R4.64] ;  /* 0x0000003a04107980 */ /* 0x000762000c101900 */
[----:B------:R-:W-:Y:S05]  /*12d0*/  BRA `(.L_x_16) ;  /* 0x0000000000247947 */ /* 0x000fea0003800000 */
.L_x_15:
[----:B------:R-:W-:Y:S02]  /*12e0*/  ULDC.64 UR4, c[0x0][0x590] ;  /* 0x0001640000047ab9 */ /* 0x000fe40000000a00 */
[----:B------:R-:W-:-:S04]  /*12f0*/  ISETP.NE.U32.AND P0, PT, RZ, UR4, PT ;  /* 0x00000004ff007c0c */ /* 0x000fc8000bf05070 */
[----:B------:R-:W-:-:S13]  /*1300*/  ISETP.NE.AND.EX P0, PT, RZ, UR5, PT, P0 ;  /* 0x00000005ff007c0c */ /* 0x000fda000bf05300 */
[----:B------:R-:W-:Y:S05]  /*1310*/  @!P0 BRA `(.L_x_17) ;  /* 0x00000000000c8947 */ /* 0x000fea0003800000 */
[----:B------:R-:W3:Y:S02]  /*1320*/  LDC.64 R4, c[0x0][0x590] ;  /* 0x00016400ff047b82 */ /* 0x000ee40000000a00 */
[----:B---3--:R4:W5:Y:S01]  /*1330*/  LDG.E R16, desc[UR58][R4.64] ;  /* 0x0000003a04107981 */ /* 0x008962000c1e1900 */
[----:B------:R-:W-:Y:S05]  /*1340*/  BRA `(.L_x_16) ;  /* 0x0000000000087947 */ /* 0x000fea0003800000 */
.L_x_17:
[----:B------:R-:W-:Y:S02]  /*1350*/  ULDC UR4, c[0x0][0x584] ;  /* 0x0001610000047ab9 */ /* 0x000fe40000000800 */
[----:B------:R-:W-:-:S07]  /*1360*/  IMAD.U32 R16, RZ, RZ, UR4 ;  /* 0x00000004ff107e24 */ /* 0x000fce000f8e00ff */
.L_x_16:
[----:B------:R-:W-:-:S13]  /*1370*/  LOP3.LUT P0, RZ, R6, 0xff, RZ, 0xc0, !PT ;  /* 0x000000ff06ff7812 */ /* 0x000fda000780c0ff */
[----:B------:R-:W-:Y:S05]  /*1380*/  @!P0 EXIT ;  /* 0x000000000000894d */ /* 0x000fea0003800000 */
[----:B------:R-:W-:Y:S01]  /*1390*/  ULDC UR4, c[0x0][0x28c] ;  /* 0x0000a30000047ab9 */ /* 0x000fe20000000800 */
[----:B------:R-:W-:Y:S01]  /*13a0*/  UMOV UR39, URZ ;  /* 0x0000003f00277c82 */ /* 0x000fe20008000000 */
[----:B------:R-:W-:Y:S01]  /*13b0*/  UIADD3 UR4, UR4, 0xf, URZ ;  /* 0x0000000f04047890 */ /* 0x000fe2000fffe03f */
[----:B------:R-:W-:-:S03]  /*13c0*/  UMOV UR36, URZ ;  /* 0x0000003f00247c82 */ /* 0x000fc60008000000 */
[----:B------:R-:W-:-:S04]  /*13d0*/  USHF.R.S32.HI UR5, URZ, 0x1f, UR4 ;  /* 0x0000001f3f057899 */ /* 0x000fc80008011404 */
[----:B------:R-:W-:-:S04]  /*13e0*/  ULEA.HI UR5, UR5, UR4, URZ, 0x4 ;  /* 0x0000000405057291 */ /* 0x000fc8000f8f203f */
[----:B------:R-:W-:-:S12]  /*13f0*/  USHF.R.S32.HI UR52, URZ, 0x4, UR5 ;  /* 0x000000043f347899 */ /* 0x000fd80008011405 */
.L_x_557:
[----:B------:R-:W0:Y:S01]  /*1400*/  S2R R0, SR_TID.X ;  /* 0x0000000000007919 */ /* 0x000e220000002100 */
[----:B------:R-:W1:Y:S01]  /*1410*/  S2UR UR6, SR_CgaCtaId ;  /* 0x00000000000679c3 */ /* 0x000e620000008800 */
[----:B------:R-:W-:Y:S02]  /*1420*/  UMOV UR38, 0x400 ;  /* 0x0000040000267882 */ /* 0x000fe40000000000 */
[----:B-1----:R-:W-:Y:S01]  /*1430*/  ULEA UR38, UR6, UR38, 0x18 ;  /* 0x0000002606267291 */ /* 0x002fe2000f8ec03f */
[----:B0-----:R-:W-:-:S04]  /*1440*/  LOP3.LUT R0, R0, 0x80, RZ, 0xc0, !PT ;  /* 0x0000008000007812 */ /* 0x001fc800078ec0ff */
[----:B------:R-:W-:-:S06]  /*1450*/  SHF.R.U32.HI R0, RZ, 0x7, R0 ;  /* 0x00000007ff007819 */ /* 0x000fcc0000011600 */
[----:B------:R-:W0:Y:S02]  /*1460*/  SHFL.IDX PT, R0, R0, RZ, 0x1f ;  /* 0x00001fff00007589 */ /* 0x000e2400000e0000 */
[----:B0-----:R-:W-:-:S13]  /*1470*/  R2UR UR4, R0 ;  /* 0x00000000000472ca */ /* 0x001fda00000e0000 */
[----:B------:R-:W-:-:S04]  /*1480*/  ULEA.HI UR5, UR4, UR4, URZ, 0x1 ;  /* 0x0000000404057291 */ /* 0x000fc8000f8f083f */
[----:B------:R-:W-:-:S04]  /*1490*/  ULOP3.LUT UR5, UR5, 0x1ffffe, URZ, 0xc0, !UPT ;  /* 0x001ffffe05057892 */ /* 0x000fc8000f8ec03f */
[----:B------:R-:W-:-:S03]  /*14a0*/  UIADD3 UR5, UR4, -UR5, URZ ;  /* 0x8000000504057290 */ /* 0x000fc6000fffe03f */
[----:B------:R-:W-:Y:S01]  /*14b0*/  ULDC UR4, c[0x0][0x28c] ;  /* 0x0000a30000047ab9 */ /* 0x000fe20000000800 */
[----:B------:R-:W-:Y:S01]  /*14c0*/  ULEA UR5, UR5, UR38, 0xb ;  /* 0x0000002605057291 */ /* 0x000fe2000f8e583f */
[----:B------:R-:W-:-:S03]  /*14d0*/  ISETP.LT.AND P0, PT, RZ, UR4, PT ;  /* 0x00000004ff007c0c */ /* 0x000fc6000bf01270 */
[----:B------:R-:W-:-:S04]  /*14e0*/  UIADD3 UR5, UR5, 0x180, URZ ;  /* 0x0000018005057890 */ /* 0x000fc8000fffe03f */
[----:B------:R-:W-:-:S04]  /*14f0*/  USHF.R.U32.HI UR5, URZ, 0x4, UR5 ;  /* 0x000000043f057899 */ /* 0x000fc80008011605 */
[----:B------:R-:W-:Y:S02]  /*1500*/  ULOP3.LUT UR56, UR5, 0x3fff, URZ, 0xc0, !UPT ;  /* 0x00003fff05387892 */ /* 0x000fe4000f8ec03f */
[----:B------:R-:W-:Y:S10]  /*1510*/  @P0 BRA `(.L_x_18) ;  /* 0x0000000000400947 */ /* 0x000ff40003800000 */
[----:B------:R-:W-:Y:S01]  /*1520*/  MOV R0, 0x0 ;  /* 0x0000000000007802 */ /* 0x000fe20000000f00 */
[----:B------:R-:W-:Y:S01]  /*1530*/  ULDC.64 UR4, c[0x4][0x68] ;  /* 0x01001a0000047ab9 */ /* 0x000fe20000000a00 */
[----:B------:R-:W-:Y:S01]  /*1540*/  ULDC.64 UR6, c[0x4][0x8] ;  /* 0x0100020000067ab9 */ /* 0x000fe20000000a00 */
[----:B---34-:R-:W-:Y:S01]  /*1550*/  IMAD.U32 R4, RZ, RZ, UR4 ;  /* 0x00000004ff047e24 */ /* 0x018fe2000f8e00ff */
[----:B------:R0:W1:Y:S01]  /*1560*/  LDC.64 R14, c[0x4][R0] ;  /* 0x01000000000e7b82 */ /* 0x0000620000000a00 */
[----:B------:R-:W-:Y:S01]  /*1570*/  IMAD.U32 R5, RZ, RZ, UR5 ;  /* 0x00000005ff057e24 */ /* 0x000fe2000f8e00ff */
[----:B------:R-:W-:Y:S01]  /*1580*/  ULDC.64 UR4, c[0x4][0x70] ;  /* 0x01001c0000047ab9 */ /* 0x000fe20000000a00 */
[----:B------:R-:W-:Y:S02]  /*1590*/  IMAD.U32 R10, RZ, RZ, UR6 ;  /* 0x00000006ff0a7e24 */ /* 0x000fe4000f8e00ff */
[----:B------:R-:W-:Y:S02]  /*15a0*/  IMAD.U32 R6, RZ, RZ, UR4 ;  /* 0x00000004ff067e24 */ /* 0x000fe4000f8e00ff */
[----:B------:R-:W-:-:S02]  /*15b0*/  IMAD.U32 R7, RZ, RZ, UR5 ;  /* 0x00000005ff077e24 */ /* 0x000fc4000f8e00ff */
[----:B------:R-:W-:Y:S02]  /*15c0*/  IMAD.U32 R11, RZ, RZ, UR7 ;  /* 0x00000007ff0b7e24 */ /* 0x000fe4000f8e00ff */
[----:B------:R-:W-:Y:S02]  /*15d0*/  IMAD.MOV.U32 R8, RZ, RZ, 0x1e1 ;  /* 0x000001e1ff087424 */ /* 0x000fe400078e00ff */
[----:B------:R-:W-:Y:S02]  /*15e0*/  IMAD.MOV.U32 R12, RZ, RZ, 0x1 ;  /* 0x00000001ff0c7424 */ /* 0x000fe400078e00ff */
[----:B0-----:R-:W-:-:S07]  /*15f0*/  IMAD.MOV.U32 R13, RZ, RZ, RZ ;  /* 0x000000ffff0d7224 */ /* 0x001fce00078e00ff */
[----:B------:R-:W-:-:S07]  /*1600*/  LEPC R20, `(.L_x_18) ;  /* 0x000000001014794e */ /* 0x000fce0000000000 */
[----:B-12--5:R-:W-:Y:S05]  /*1610*/  CALL.ABS.NOINC R14 ;  /* 0x000000000e007343 */ /* 0x026fea0003c00000 */
.L_x_18:
[----:B------:R-:W-:-:S06]  /*1620*/  ULOP3.LUT UR4, UR37, 0x1, URZ, 0xfc, !UPT ;  /* 0x0000000125047892 */ /* 0x000fcc000f8efc3f */
[----:B------:R-:W-:-:S05]  /*1630*/  IMAD.U32 R0, RZ, RZ, UR4 ;  /* 0x00000004ff007e24 */ /* 0x000fca000f8e00ff */
[----:B------:R-:W-:-:S13]  /*1640*/  ISETP.NE.AND P0, PT, R0, 0x3, PT ;  /* 0x000000030000780c */ /* 0x000fda0003f05270 */
[----:B------:R-:W-:Y:S05]  /*1650*/  @!P0 BRA `(.L_x_19) ;  /* 0x0000000000048947 */ /* 0x000fea0003800000 */
[----:B------:R-:W-:Y:S01]  /*1660*/  BPT.TRAP 0x1 ;  /* 0x000000040000795c */ /* 0x000fe20000300000 */
.L_x_19:
[----:B--2---:R-:W-:Y:S02]  /*1670*/  IMAD.U32 R3, RZ, RZ, UR36 ;  /* 0x00000024ff037e24 */ /* 0x004fe4000f8e00ff */
[----:B------:R-:W-:-:S03]  /*1680*/  IMAD.U32 R0, RZ, RZ, UR39 ;  /* 0x00000027ff007e24 */ /* 0x000fc6000f8e00ff */
[----:B------:R-:W-:Y:S02]  /*1690*/  LEA R3, R3, UR38, 0x3 ;  /* 0x0000002603037c11 */ /* 0x000fe4000f8e18ff */
[----:B------:R-:W-:-:S04]  /*16a0*/  SHF.L.U32 R0, R0, 0x1f, RZ ;  /* 0x0000001f00007819 */ /* 0x000fc800000006ff */
[----:B------:R0:W1:Y:S01]  /*16b0*/  SYNCS.PHASECHK.TRANS64.TRYWAIT P1, [R3+URZ], R0 ;  /* 0x00000000030075a7 */ /* 0x000062000802017f */
[----:B------:R-:W-:Y:S05]  /*16c0*/  @!P0 BRA `(.L_x_20) ;  /* 0x0000000000048947 */ /* 0x000fea0003800000 */
[----:B------:R-:W-:Y:S01]  /*16d0*/  BPT.TRAP 0x1 ;  /* 0x000000040000795c */ /* 0x000fe20000300000 */
.L_x_20:
[----:B-1----:R-:W-:Y:S05]  /*16e0*/  @P1 BRA `(.L_x_21) ;  /* 0x0000000000081947 */ /* 0x002fea0003800000 */
[----:B------:R-:W1:Y:S02]  /*16f0*/  SYNCS.PHASECHK.TRANS64.TRYWAIT P1, [R3+URZ], R0 ;  /* 0x00000000030075a7 */ /* 0x000e64000802017f */
[----:B-1----:R-:W-:Y:S05]  /*1700*/  @!P1 BRA `(.L_x_22) ;  /* 0x0000017c00c89947 */ /* 0x002fea0003800000 */
.L_x_21:
[----:B------:R-:W-:-:S04]  /*1710*/  UISETP.LT.AND UP0, UPT, UR52, 0x1, UPT ;  /* 0x000000013400788c */ /* 0x000fc8000bf01270 */
[----:B------:R-:W-:-:S06]  /*1720*/  USEL UR4, UR52, 0x1, UP0 ;  /* 0x0000000134047887 */ /* 0x000fcc0008000000 */
[----:B------:R-:W-:Y:S01]  /*1730*/  IMAD.U32 R6, RZ, RZ, UR4 ;  /* 0x00000004ff067e24 */ /* 0x000fe2000f8e00ff */
[----:B------:R-:W-:Y:S05]  /*1740*/  WARPSYNC.ALL ;  /* 0x0000000000007948 */ /* 0x000fea0003800000 */
[----:B------:R-:W-:-:S04]  /*1750*/  IADD3 R6, -R6, UR52, RZ ;  /* 0x0000003406067c10 */ /* 0x000fc8000fffe1ff */
[----:B------:R-:W-:Y:S01]  /*1760*/  ISETP.GE.AND P1, PT, R6, 0x1, PT ;  /* 0x000000010600780c */ /* 0x000fe20003f26270 */
[----:B------:R-:W-:Y:S01]  /*1770*/  UIADD3 UR4, UR38, 0x24180, URZ ;  /* 0x0002418026047890 */ /* 0x000fe2000fffe03f */
[----:B------:R-:W-:Y:S01]  /*1780*/  WARPGROUP.ARRIVE ;  /* 0x00000000000079c5 */ /* 0x000fe20000000000 */
[----:B------:R-:W-:Y:S02]  /*1790*/  ULOP3.LUT UR56, UR56, 0x10000, URZ, 0xfc, !UPT ;  /* 0x0001000038387892 */ /* 0x000fe4000f8efc3f */
[----:B------:R-:W-:Y:S02]  /*17a0*/  USHF.R.U32.HI UR4, URZ, 0x4, UR4 ;  /* 0x000000043f047899 */ /* 0x000fe40008011604 */
[----:B------:R-:W-:Y:S02]  /*17b0*/  UIMAD UR44, UR36, 0x300, UR56 ;  /* 0x00000300242c78a4 */ /* 0x000fe4000f8e0238 */
[----:B------:R-:W-:Y:S01]  /*17c0*/  ULOP3.LUT UR4, UR4, 0x3fff, URZ, 0xc0, !UPT ;  /* 0x00003fff04047892 */ /* 0x000fe2000f8ec03f */
[----:B------:R-:W-:Y:S01]  /*17d0*/  UMOV UR45, 0xc0000010 ;  /* 0xc0000010002d7882 */ /* 0x000fe20000000000 */
[----:B------:R-:W-:-:S02]  /*17e0*/  UMOV UR47, 0xc0000010 ;  /* 0xc0000010002f7882 */ /* 0x000fc40000000000 */
[----:B------:R-:W-:Y:S01]  /*17f0*/  ULOP3.LUT UR57, UR4, 0x10000, URZ, 0xfc, !UPT ;  /* 0x0001000004397892 */ /* 0x000fe2000f8efc3f */
[----:B------:R-:W-:Y:S01]  /*1800*/  UMOV UR40, UR44 ;  /* 0x0000002c00287c82 */ /* 0x000fe20008000000 */
[----:B------:R-:W-:Y:S02]  /*1810*/  UMOV UR41, UR45 ;  /* 0x0000002d00297c82 */ /* 0x000fe40008000000 */
[----:B------:R-:W-:Y:S01]  /*1820*/  UIMAD UR46, UR36, 0x160, UR57 ;  /* 0x00000160242e78a4 */ /* 0x000fe2000f8e0239 */
[----:B------:R-:W-:Y:S01]  /*1830*/  UMOV UR43, 0xc0000010 ;  /* 0xc0000010002b7882 */ /* 0x000fe20000000000 */
[----:B------:R-:W-:Y:S02]  /*1840*/  UMOV UR32, UR44 ;  /* 0x0000002c00207c82 */ /* 0x000fe40008000000 */
[----:B------:R-:W-:Y:S02]  /*1850*/  UIADD3 UR42, UR46, 0x20, URZ ;  /* 0x000000202e2a7890 */ /* 0x000fe4000fffe03f */
[----:B------:R-:W-:Y:S01]  /*1860*/  UIADD3 UR34, UR46, 0x40, URZ ;  /* 0x000000402e227890 */ /* 0x000fe2000fffe03f */
[----:B------:R-:W-:-:S02]  /*1870*/  UMOV UR33, UR45 ;  /* 0x0000002d00217c82 */ /* 0x000fc40008000000 */
[----:B------:R-:W-:Y:S01]  /*1880*/  HGMMA.64x16x16.F32 R24, gdesc[UR44], RZ, !UPT, gsb0 ;  /* 0x002000002c1879f0 */ /* 0x000fe2000c0008ff */
[----:B------:R-:W-:Y:S01]  /*1890*/  UMOV UR35, 0xc0000010 ;  /* 0xc000001000237882 */ /* 0x000fe20000000000 */
[----:B------:R-:W-:Y:S01]  /*18a0*/  UIADD3 UR30, UR46, 0x60, URZ ;  /* 0x000000602e1e7890 */ /* 0x000fe2000fffe03f */
[----:B------:R-:W-:Y:S01]  /*18b0*/  UMOV UR28, UR44 ;  /* 0x0000002c001c7c82 */ /* 0x000fe20008000000 */
[----:B------:R-:W-:Y:S01]  /*18c0*/  UMOV UR29, UR45 ;  /* 0x0000002d001d7c82 */ /* 0x000fe20008000000 */
        /* <DEDUP_REMOVED lines=29> */
[----:B------:R-:W-:-:S02]  /*1aa0*/  WARPGROUP.DEPBAR.LE gsb0, 0x0 ;  /* 0x00008000000079c5 */ /* 0x000fc40000010000 */
[----:B------:R-:W-:Y:S04]  /*1ab0*/  STL.64 [R1+0xc0], R24 ;  /* 0x0000c01801007387 */ /* 0x000fe80000100a00 */
[----:B------:R-:W-:Y:S04]  /*1ac0*/  STL.64 [R1+0xc8], R26 ;  /* 0x0000c81a01007387 */ /* 0x000fe80000100a00 */
[----:B------:R-:W-:Y:S04]  /*1ad0*/  STL.64 [R1+0xd0], R28 ;  /* 0x0000d01c01007387 */ /* 0x000fe80000100a00 */
[----:B------:R2:W-:Y:S02]  /*1ae0*/  STL.64 [R1+0xd8], R30 ;  /* 0x0000d81e01007387 */ /* 0x0005e40000100a00 */
[----:B--2---:R-:W-:-:S06]  /*1af0*/  WARPGROUP.ARRIVE ;  /* 0x00000000000079c5 */ /* 0x004fcc0000000000 */
[----:B------:R-:W-:Y:S03]  /*1b00*/  HGMMA.64x16x16.F32 R24, gdesc[UR40], RZ, !UPT, gsb0 ;  /* 0x00200000281879f0 */ /* 0x000fe6000c0008ff */
[----:B------:R-:W-:Y:S02]  /*1b10*/  WARPGROUP.DEPBAR.LE gsb0, 0x0 ;  /* 0x00008000000079c5 */ /* 0x000fe40000010000 */
[----:B------:R-:W-:Y:S04]  /*1b20*/  STL.64 [R1+0x60], R24 ;  /* 0x0000601801007387 */ /* 0x000fe80000100a00 */
[----:B------:R-:W-:Y:S04]  /*1b30*/  STL.64 [R1+0x68], R26 ;  /* 0x0000681a01007387 */ /* 0x000fe80000100a00 */
[----:B------:R-:W-:Y:S04]  /*1b40*/  STL.64 [R1+0x70], R28 ;  /* 0x0000701c01007387 */ /* 0x000fe80000100a00 */
[----:B------:R2:W-:Y:S02]  /*1b50*/  STL.64 [R1+0x78], R30 ;  /* 0x0000781e01007387 */ /* 0x0005e40000100a00 */
[----:B--2---:R-:W-:-:S06]  /*1b60*/  WARPGROUP.ARRIVE ;  /* 0x00000000000079c5 */ /* 0x004fcc0000000000 */
[----:B------:R-:W-:Y:S03]  /*1b70*/  HGMMA.64x16x16.F32 R24, gdesc[UR32], RZ, !UPT, gsb0 ;  /* 0x00200000201879f0 */ /* 0x000fe6000c0008ff */
[----:B------:R-:W-:Y:S02]  /*1b80*/  WARPGROUP.DEPBAR.LE gsb0, 0x0 ;  /* 0x00008000000079c5 */ /* 0x000fe40000010000 */
[----:B------:R-:W-:Y:S01]  /*1b90*/  WARPGROUP.ARRIVE ;  /* 0x00000000000079c5 */ /* 0x000fe20000000000 */
[----:B------:R-:W-:Y:S04]  /*1ba0*/  STL.64 [R1], R24 ;  /* 0x0000001801007387 */ /* 0x000fe80000100a00 */
[----:B------:R-:W-:Y:S01]  /*1bb0*/  STL.64 [R1+0x8], R26 ;  /* 0x0000081a01007387 */ /* 0x000fe20000100a00 */
[----:B------:R-:W-:Y:S03]  /*1bc0*/  HGMMA.64x16x16.F32 R208, gdesc[UR28], RZ, !UPT, gsb0 ;  /* 0x002000001cd079f0 */ /* 0x000fe6000c0008ff */
[----:B------:R-:W-:Y:S04]  /*1bd0*/  STL.64 [R1+0x10], R28 ;  /* 0x0000101c01007387 */ /* 0x000fe80000100a00 */
[----:B------:R2:W-:Y:S01]  /*1be0*/  STL.64 [R1+0x18], R30 ;  /* 0x0000181e01007387 */ /* 0x0005e20000100a00 */
[----:B------:R-:W-:-:S02]  /*1bf0*/  WARPGROUP.DEPBAR.LE gsb0, 0x0 ;  /* 0x00008000000079c5 */ /* 0x000fc40000010000 */
[----:B------:R-:W-:-:S06]  /*1c00*/  WARPGROUP.ARRIVE ;  /* 0x00000000000079c5 */ /* 0x000fcc0000000000 */
[----:B------:R-:W-:Y:S03]  /*1c10*/  HGMMA.64x16x16.F32 R184, gdesc[UR24], RZ, !UPT, gsb0 ;  /* 0x0020000018b879f0 */ /* 0x000fe6000c0008ff */
[----:B------:R-:W-:Y:S02]  /*1c20*/  WARPGROUP.DEPBAR.LE gsb0, 0x0 ;  /* 0x00008000000079c5 */ /* 0x000fe40000010000 */
        /* <DEDUP_REMOVED lines=10> */
[----:B------:R-:W-:Y:S01]  /*1cd0*/  HGMMA.64x16x16.F32 R88, gdesc[UR4], RZ, !UPT, gsb0 ;  /* 0x00200000045879f0 */ /* 0x000fe2000c0008ff */
[----:B------:R-:W-:Y:S02]  /*1ce0*/  UIADD3 UR4, UR44, 0x100, URZ ;  /* 0x000001002c047890 */ /* 0x000fe4000fffe03f */
[----:B------:R-:W-:Y:S02]  /*1cf0*/  WARPGROUP.DEPBAR.LE gsb0, 0x0 ;  /* 0x00008000000079c5 */ /* 0x000fe40000010000 */
[----:B------:R-:W-:-:S06]  /*1d00*/  WARPGROUP.ARRIVE ;  /* 0x00000000000079c5 */ /* 0x000fcc0000000000 */
[----:B------:R-:W-:Y:S03]  /*1d10*/  HGMMA.64x16x16.F32 R64, gdesc[UR12], RZ, !UPT, gsb0 ;  /* 0x002000000c4079f0 */ /* 0x000fe6000c0008ff */
[----:B------:R-:W-:Y:S02]  /*1d20*/  WARPGROUP.DEPBAR.LE gsb0, 0x0 ;  /* 0x00008000000079c5 */ /* 0x000fe40000010000 */
[----:B------:R-:W-:-:S06]  /*1d30*/  WARPGROUP.ARRIVE ;  /* 0x00000000000079c5 */ /* 0x000fcc0000000000 */
[----:B------:R-:W-:Y:S01]  /*1d40*/  HGMMA.64x16x16.F32 R40, gdesc[UR48], RZ, !UPT, gsb0 ;  /* 0x00200000302879f0 */ /* 0x000fe2000c0008ff */
[----:B------:R-:W-:Y:S01]  /*1d50*/  UMOV UR48, UR4 ;  /* 0x0000000400307c82 */ /* 0x000fe20008000000 */
[----:B------:R-:W-:Y:S01]  /*1d60*/  UMOV UR49, 0xc0000010 ;  /* 0xc000001000317882 */ /* 0x000fe20000000000 */
[----:B------:R-:W-:Y:S01]  /*1d70*/  UMOV UR12, UR48 ;  /* 0x00000030000c7c82 */ /* 0x000fe20008000000 */
        /* <DEDUP_REMOVED lines=27> */
[----:B------:R-:W-:-:S03]  /*1f30*/  UIADD3 UR4, UR44, 0x200, URZ ;  /* 0x000002002c047890 */ /* 0x000fc6000fffe03f */
[----:B------:R-:W-:Y:S01]  /*1f40*/  UMOV UR44, UR48 ;  /* 0x00000030002c7c82 */ /* 0x000fe20008000000 */
        /* <DEDUP_REMOVED lines=66> */
[----:B------:R-:W-:Y:S04]  /*2370*/  STL.64 [R1+0x20], R24 ;  /* 0x0000201801007387 */ /* 0x000fe80000100a00 */
        /* <DEDUP_REMOVED lines=29> */
[----:B------:R-:W-:Y:S05]  /*2550*/  @!P1 BRA `(.L_x_23) ;  /* 0x0000001000f89947 */ /* 0x000fea0003800000 */
[----:B------:R-:W-:Y:S01]  /*2560*/  UIADD3 UR60, UR36, 0x1, URZ ;  /* 0x00000001243c7890 */ /* 0x000fe2000fffe03f */
[----:B01----:R-:W-:Y:S02]  /*2570*/  IMAD.MOV.U32 R3, RZ, RZ, R6 ;  /* 0x000000ffff037224 */ /* 0x003fe400078e0006 */
[----:B------:R-:W-:Y:S01]  /*2580*/  IMAD.U32 R0, RZ, RZ, UR36 ;  /* 0x00000024ff007e24 */ /* 0x000fe2000f8e00ff */
[----:B------:R-:W-:-:S04]  /*2590*/  UISETP.NE.AND UP0, UPT, UR60, 0xc, UPT ;  /* 0x0000000c3c00788c */ /* 0x000fc8000bf05270 */
[----:B------:R-:W-:Y:S02]  /*25a0*/  USEL UR4, URZ, 0x1, UP0 ;  /* 0x000000013f047887 */ /* 0x000fe40008000000 */
[----:B------:R-:W-:Y:S02]  /*25b0*/  USEL UR60, UR60, URZ, UP0 ;  /* 0x0000003f3c3c7287 */ /* 0x000fe40008000000 */
[----:B------:R-:W-:-:S06]  /*25c0*/  ULOP3.LUT UR4, UR39, UR4, URZ, 0x3c, !UPT ;  /* 0x0000000427047292 */ /* 0x000fcc000f8e3c3f */
[----:B---34-:R-:W-:-:S07]  /*25d0*/  IMAD.U32 R4, RZ, RZ, UR4 ;  /* 0x00000004ff047e24 */ /* 0x018fce000f8e00ff */
.L_x_30:
[----:B------:R-:W-:Y:S05]  /*25e0*/  @!P0 BRA `(.L_x_24) ;  /* 0x0000000000048947 */ /* 0x000fea0003800000 */
[----:B------:R-:W-:Y:S01]  /*25f0*/  BPT.TRAP 0x1 ;  /* 0x000000040000795c */ /* 0x000fe20000300000 */
.L_x_24:
[----:B------:R-:W-:Y:S01]  /*2600*/  ULEA UR4, UR60, UR38, 0x3 ;  /* 0x000000263c047291 */ /* 0x000fe2000f8e183f */
[----:B------:R-:W-:-:S08]  /*2610*/  SHF.L.U32 R5, R4, 0x1f, RZ ;  /* 0x0000001f04057819 */ /* 0x000fd000000006ff */
[----:B------:R0:W1:Y:S01]  /*2620*/  SYNCS.PHASECHK.TRANS64.TRYWAIT P1, [UR4], R5 ;  /* 0x00000005ff0075a7 */ /* 0x0000620008020144 */
[----:B------:R-:W-:Y:S05]  /*2630*/  @!P0 BRA `(.L_x_25) ;  /* 0x0000000000048947 */ /* 0x000fea0003800000 */
[----:B------:R-:W-:Y:S01]  /*2640*/  BPT.TRAP 0x1 ;  /* 0x000000040000795c */ /* 0x000fe20000300000 */
.L_x_25:
[----:B-1----:R-:W-:Y:S05]  /*2650*/  @P1 BRA `(.L_x_26) ;  /* 0x0000000000081947 */ /* 0x002fea0003800000 */
[----:B------:R-:W1:Y:S02]  /*2660*/  SYNCS.PHASECHK.TRANS64.TRYWAIT P1, [UR4], R5 ;  /* 0x00000005ff0075a7 */ /* 0x000e640008020144 */
[----:B-1----:R-:W-:Y:S05]  /*2670*/  @!P1 BRA `(.L_x_27) ;  /* 0x0000017000009947 */ /* 0x002fea0003800000 */
.L_x_26:
[----:B------:R-:W-:Y:S04]  /*2680*/  STL.64 [R1+0x1a8], R102 ;  /* 0x0001a86601007387 */ /* 0x000fe80000100a00 */
[----:B------:R-:W-:Y:S04]  /*2690*/  STL.64 [R1+0x1a0], R100 ;  /* 0x0001a06401007387 */ /* 0x000fe80000100a00 */
[----:B------:R-:W-:Y:S04]  /*26a0*/  STL.64 [R1+0x198], R98 ;  /* 0x0001986201007387 */ /* 0x000fe80000100a00 */
[----:B------:R2:W-:Y:S04]  /*26b0*/  STL.64 [R1+0x190], R96 ;  /* 0x0001906001007387 */ /* 0x0005e80000100a00 */
[----:B--2---:R-:W2:Y:S04]  /*26c0*/  LDL.LU.64 R96, [R1] ;  /* 0x0000000001607983 */ /* 0x004ea80000300a00 */
[----:B------:R-:W2:Y:S04]  /*26d0*/  LDL.LU.64 R98, [R1+0x8] ;  /* 0x0000080001627983 */ /* 0x000ea80000300a00 */
[----:B------:R-:W2:Y:S04]  /*26e0*/  LDL.LU.64 R100, [R1+0x10] ;  /* 0x0000100001647983 */ /* 0x000ea80000300a00 */
[----:B------:R-:W2:Y:S04]  /*26f0*/  LDL.LU.64 R102, [R1+0x18] ;  /* 0x0000180001667983 */ /* 0x000ea80000300a00 */
[----:B------:R-:W-:Y:S04]  /*2700*/  STL.64 [R1+0x188], R78 ;  /* 0x0001884e01007387 */ /* 0x000fe80000100a00 */
[----:B------:R-:W-:Y:S04]  /*2710*/  STL.64 [R1+0x180], R76 ;  /* 0x0001804c01007387 */ /* 0x000fe80000100a00 */
[----:B------:R-:W-:Y:S04]  /*2720*/  STL.64 [R1+0x178], R74 ;  /* 0x0001784a01007387 */ /* 0x000fe80000100a00 */
[----:B------:R3:W-:Y:S04]  /*2730*/  STL.64 [R1+0x170], R72 ;  /* 0x0001704801007387 */ /* 0x0007e80000100a00 */
[----:B---3--:R-:W3:Y:S04]  /*2740*/  LDL.LU.64 R72, [R1+0x60] ;  /* 0x0000600001487983 */ /* 0x008ee80000300a00 */
[----:B------:R-:W3:Y:S04]  /*2750*/  LDL.LU.64 R74, [R1+0x68] ;  /* 0x00006800014a7983 */ /* 0x000ee80000300a00 */
[----:B------:R-:W3:Y:S04]  /*2760*/  LDL.LU.64 R76, [R1+0x70] ;  /* 0x00007000014c7983 */ /* 0x000ee80000300a00 */
[----:B------:R-:W3:Y:S04]  /*2770*/  LDL.LU.64 R78, [R1+0x78] ;  /* 0x00007800014e7983 */ /* 0x000ee80000300a00 */
[----:B------:R-:W-:Y:S04]  /*2780*/  STL.64 [R1+0x168], R54 ;  /* 0x0001683601007387 */ /* 0x000fe80000100a00 */
[----:B------:R-:W-:Y:S04]  /*2790*/  STL.64 [R1+0x160], R52 ;  /* 0x0001603401007387 */ /* 0x000fe80000100a00 */
[----:B------:R-:W-:Y:S04]  /*27a0*/  STL.64 [R1+0x158], R50 ;  /* 0x0001583201007387 */ /* 0x000fe80000100a00 */
[----:B------:R4:W-:Y:S04]  /*27b0*/  STL.64 [R1+0x150], R48 ;  /* 0x0001503001007387 */ /* 0x0009e80000100a00 */
[----:B----4-:R-:W4:Y:S04]  /*27c0*/  LDL.LU.64 R48, [R1+0xc0] ;  /* 0x0000c00001307983 */ /* 0x010f280000300a00 */
[----:B------:R-:W4:Y:S04]  /*27d0*/  LDL.LU.64 R50, [R1+0xc8] ;  /* 0x0000c80001327983 */ /* 0x000f280000300a00 */
[----:B------:R-:W4:Y:S04]  /*27e0*/  LDL.LU.64 R52, [R1+0xd0] ;  /* 0x0000d00001347983 */ /* 0x000f280000300a00 */
[----:B------:R-:W4:Y:S01]  /*27f0*/  LDL.LU.64 R54, [R1+0xd8] ;  /* 0x0000d80001367983 */ /* 0x000f220000300a00 */
[----:B------:R-:W-:-:S02]  /*2800*/  UIMAD UR44, UR60, 0x300, UR56 ;  /* 0x000003003c2c78a4 */ /* 0x000fc4000f8e0238 */
[----:B------:R-:W-:Y:S01]  /*2810*/  UIMAD UR46, UR60, 0x160, UR57 ;  /* 0x000001603c2e78a4 */ /* 0x000fe2000f8e0239 */
[----:B------:R-:W-:Y:S01]  /*2820*/  STL.64 [R1+0x148], R30 ;  /* 0x0001481e01007387 */ /* 0x000fe20000100a00 */
[----:B------:R-:W-:Y:S01]  /*2830*/  UMOV UR45, 0xc0000010 ;  /* 0xc0000010002d7882 */ /* 0x000fe20000000000 */
[----:B------:R-:W-:Y:S01]  /*2840*/  UMOV UR47, 0xc0000010 ;  /* 0xc0000010002f7882 */ /* 0x000fe20000000000 */
[----:B------:R-:W-:Y:S01]  /*2850*/  UIADD3 UR42, UR46, 0x20, URZ ;  /* 0x000000202e2a7890 */ /* 0x000fe2000fffe03f */
[----:B------:R-:W-:Y:S01]  /*2860*/  STL.64 [R1+0x140], R28 ;  /* 0x0001401c01007387 */ /* 0x000fe20000100a00 */
[----:B------:R-:W-:Y:S01]  /*2870*/  UMOV UR40, UR44 ;  /* 0x0000002c00287c82 */ /* 0x000fe20008000000 */
[----:B------:R-:W-:Y:S01]  /*2880*/  UMOV UR41, UR45 ;  /* 0x0000002d00297c82 */ /* 0x000fe20008000000 */
        /* <DEDUP_REMOVED lines=12> */
[----:B------:R-:W-:Y:S01]  /*2950*/  UMOV UR24, UR44 ;  /* 0x0000002c00187c82 */ /* 0x000fe20008000000 */
[----:B------:R-:W-:Y:S01]  /*2960*/  UMOV UR25, UR45 ;  /* 0x0000002d00197c82 */ /* 0x000fe20008000000 */
[----:B------:R-:W-:Y:S01]  /*2970*/  UMOV UR27, 0xc0000010 ;  /* 0xc0000010001b7882 */ /* 0x000fe20000000000 */
[----:B----4-:R-:W-:-:S06]  /*2980*/  WARPGROUP.ARRIVE ;  /* 0x00000000000079c5 */ /* 0x010fcc0000000000 */
[----:B------:R-:W-:Y:S03]  /*2990*/  HGMMA.64x16x16.F32 R48, gdesc[UR44], R48, gsb0 ;  /* 0x002000002c3079f0 */ /* 0x000fe60008000830 */
[----:B------:R-:W-:Y:S02]  /*29a0*/  WARPGROUP.DEPBAR.LE gsb0, 0x0 ;  /* 0x00008000000079c5 */ /* 0x000fe40000010000 */
[----:B---3--:R-:W-:Y:S01]  /*29b0*/  WARPGROUP.ARRIVE ;  /* 0x00000000000079c5 */ /* 0x008fe20000000000 */
[----:B------:R-:W-:Y:S01]  /*29c0*/  UIADD3 UR22, UR46, 0xa0, URZ ;  /* 0x000000a02e167890 */ /* 0x000fe2000fffe03f */
[----:B------:R-:W-:Y:S04]  /*29d0*/  STL.64 [R1+0xc0], R48 ;  /* 0x0000c03001007387 */ /* 0x000fe80000100a00 */
[----:B------:R-:W-:Y:S01]  /*29e0*/  HGMMA.64x16x16.F32 R72, gdesc[UR40], R72, gsb0 ;  /* 0x00200000284879f0 */ /* 0x000fe20008000848 */
        /* <DEDUP_REMOVED lines=15> */
[----:B------:R-:W-:-:S02]  /*2ae0*/  WARPGROUP.DEPBAR.LE gsb0, 0x0 ;  /* 0x00008000000079c5 */ /* 0x000fc40000010000 */
[----:B--2---:R-:W-:Y:S01]  /*2af0*/  WARPGROUP.ARRIVE ;  /* 0x00000000000079c5 */ /* 0x004fe20000000000 */
[----:B------:R-:W-:Y:S01]  /*2b00*/  UMOV UR8, UR44 ;  /* 0x0000002c00087c82 */ /* 0x000fe20008000000 */
[----:B------:R-:W-:Y:S01]  /*2b10*/  UMOV UR9, UR45 ;  /* 0x0000002d00097c82 */ /* 0x000fe20008000000 */
[----:B------:R-:W-:Y:S01]  /*2b20*/  UMOV UR11, 0xc0000010 ;  /* 0xc0000010000b7882 */ /* 0x000fe20000000000 */
[----:B------:R-:W-:Y:S01]  /*2b30*/  UIADD3 UR6, UR46, 0x120, URZ ;  /* 0x000001202e067890 */ /* 0x000fe2000fffe03f */
[----:B------:R-:W-:Y:S01]  /*2b40*/  STL.64 [R1+0x60], R72 ;  /* 0x0000604801007387 */ /* 0x000fe20000100a00 */
        /* <DEDUP_REMOVED lines=9> */
[----:B------:R-:W-:Y:S04]  /*2be0*/  STL.64 [R1+0x70], R76 ;  /* 0x0000704c01007387 */ /* 0x000fe80000100a00 */
[----:B------:R-:W-:Y:S01]  /*2bf0*/  STL.64 [R1+0x78], R78 ;  /* 0x0000784e01007387 */ /* 0x000fe20000100a00 */
[----:B------:R-:W-:-:S02]  /*2c00*/  WARPGROUP.DEPBAR.LE gsb0, 0x0 ;  /* 0x00008000000079c5 */ /* 0x000fc40000010000 */
[----:B------:R-:W-:Y:S01]  /*2c10*/  WARPGROUP.ARRIVE ;  /* 0x00000000000079c5 */ /* 0x000fe20000000000 */
[----:B------:R2:W-:Y:S04]  /*2c20*/  STL.64 [R1], R96 ;  /* 0x0000006001007387 */ /* 0x0005e80000100a00 */
[----:B------:R3:W-:Y:S01]  /*2c30*/  STL.64 [R1+0x8], R98 ;  /* 0x0000086201007387 */ /* 0x0007e20000100a00 */
[----:B------:R-:W-:Y:S03]  /*2c40*/  HGMMA.64x16x16.F32 R208, gdesc[UR28], R208, gsb0 ;  /* 0x002000001cd079f0 */ /* 0x000fe600080008d0 */
[----:B------:R4:W-:Y:S04]  /*2c50*/  STL.64 [R1+0x10], R100 ;  /* 0x0000106401007387 */ /* 0x0009e80000100a00 */
[----:B------:R0:W-:Y:S04]  /*2c60*/  STL.64 [R1+0x18], R102 ;  /* 0x0000186601007387 */ /* 0x0001e80000100a00 */
[----:B--2---:R-:W2:Y:S04]  /*2c70*/  LDL.LU.64 R96, [R1+0x40] ;  /* 0x0000400001607983 */ /* 0x004ea80000300a00 */
[----:B---3--:R-:W2:Y:S04]  /*2c80*/  LDL.LU.64 R98, [R1+0x48] ;  /* 0x0000480001627983 */ /* 0x008ea80000300a00 */
[----:B----4-:R-:W2:Y:S04]  /*2c90*/  LDL.LU.64 R100, [R1+0x50] ;  /* 0x0000500001647983 */ /* 0x010ea80000300a00 */
[----:B0-----:R-:W2:Y:S04]  /*2ca0*/  LDL.LU.64 R102, [R1+0x58] ;  /* 0x0000580001667983 */ /* 0x001ea80000300a00 */
[----:B------:R-:W3:Y:S04]  /*2cb0*/  LDL.LU.64 R72, [R1+0xa0] ;  /* 0x0000a00001487983 */ /* 0x000ee80000300a00 */
[----:B------:R-:W3:Y:S04]  /*2cc0*/  LDL.LU.64 R74, [R1+0xa8] ;  /* 0x0000a800014a7983 */ /* 0x000ee80000300a00 */
[----:B------:R-:W3:Y:S04]  /*2cd0*/  LDL.LU.64 R76, [R1+0xb0] ;  /* 0x0000b000014c7983 */ /* 0x000ee80000300a00 */
[----:B------:R-:W3:Y:S04]  /*2ce0*/  LDL.LU.64 R78, [R1+0xb8] ;  /* 0x0000b800014e7983 */ /* 0x000ee80000300a00 */
[----:B------:R-:W4:Y:S04]  /*2cf0*/  LDL.LU.64 R48, [R1+0x80] ;  /* 0x0000800001307983 */ /* 0x000f280000300a00 */
[----:B------:R-:W4:Y:S04]  /*2d00*/  LDL.LU.64 R50, [R1+0x88] ;  /* 0x0000880001327983 */ /* 0x000f280000300a00 */
[----:B------:R-:W4:Y:S01]  /*2d10*/  LDL.LU.64 R52, [R1+0x90] ;  /* 0x0000900001347983 */ /* 0x000f220000300a00 */
[----:B------:R-:W-:-:S02]  /*2d20*/  WARPGROUP.DEPBAR.LE gsb0, 0x0 ;  /* 0x00008000000079c5 */ /* 0x000fc40000010000 */
[----:B------:R-:W-:Y:S01]  /*2d30*/  WARPGROUP.ARRIVE ;  /* 0x00000000000079c5 */ /* 0x000fe20000000000 */
[----:B------:R-:W4:Y:S04]  /*2d40*/  LDL.LU.64 R54, [R1+0x98] ;  /* 0x0000980001367983 */ /* 0x000f280000300a00 */
[----:B------:R-:W4:Y:S01]  /*2d50*/  LDL.LU.64 R24, [R1+0x20] ;  /* 0x0000200001187983 */ /* 0x000f220000300a00 */
[----:B------:R-:W-:Y:S03]  /*2d60*/  HGMMA.64x16x16.F32 R184, gdesc[UR24], R184, gsb0 ;  /* 0x0020000018b879f0 */ /* 0x000fe600080008b8 */
[----:B------:R-:W4:Y:S04]  /*2d70*/  LDL.LU.64 R26, [R1+0x28] ;  /* 0x00002800011a7983 */ /* 0x000f280000300a00 */
[----:B------:R-:W4:Y:S04]  /*2d80*/  LDL.LU.64 R28, [R1+0x30] ;  /* 0x00003000011c7983 */ /* 0x000f280000300a00 */
[----:B------:R-:W4:Y:S01]  /*2d90*/  LDL.LU.64 R30, [R1+0x38] ;  /* 0x00003800011e7983 */ /* 0x000f220000300a00 */
[----:B------:R-:W-:-:S02]  /*2da0*/  WARPGROUP.DEPBAR.LE gsb0, 0x0 ;  /* 0x00008000000079c5 */ /* 0x000fc40000010000 */
[----:B------:R-:W-:-:S06]  /*2db0*/  WARPGROUP.ARRIVE ;  /* 0x00000000000079c5 */ /* 0x000fcc0000000000 */
[----:B------:R-:W-:Y:S03]  /*2dc0*/  HGMMA.64x16x16.F32 R160, gdesc[UR20], R160, gsb0 ;  /* 0x0020000014a079f0 */ /* 0x000fe600080008a0 */
[----:B------:R-:W-:Y:S02]  /*2dd0*/  WARPGROUP.DEPBAR.LE gsb0, 0x0 ;  /* 0x00008000000079c5 */ /* 0x000fe40000010000 */
[----:B------:R-:W-:-:S06]  /*2de0*/  WARPGROUP.ARRIVE ;  /* 0x00000000000079c5 */ /* 0x000fcc0000000000 */
[----:B------:R-:W-:Y:S03]  /*2df0*/  HGMMA.64x16x16.F32 R136, gdesc[UR16], R136, gsb0 ;  /* 0x00200000108879f0 */ /* 0x000fe60008000888 */
[----:B------:R-:W-:Y:S02]  /*2e00*/  WARPGROUP.DEPBAR.LE gsb0, 0x0 ;  /* 0x00008000000079c5 */ /* 0x000fe40000010000 */
[----:B------:R-:W-:-:S06]  /*2e10*/  WARPGROUP.ARRIVE ;  /* 0x00000000000079c5 */ /* 0x000fcc0000000000 */
[----:B------:R-:W-:Y:S03]  /*2e20*/  HGMMA.64x16x16.F32 R112, gdesc[UR12], R112, gsb0 ;  /* 0x002000000c7079f0 */ /* 0x000fe60008000870 */
[----:B------:R-:W-:Y:S02]  /*2e30*/  WARPGROUP.DEPBAR.LE gsb0, 0x0 ;  /* 0x00008000000079c5 */ /* 0x000fe40000010000 */
[----:B------:R-:W-:-:S06]  /*2e40*/  WARPGROUP.ARRIVE ;  /* 0x00000000000079c5 */ /* 0x000fcc0000000000 */
[----:B------:R-:W-:Y:S01]  /*2e50*/  HGMMA.64x16x16.F32 R88, gdesc[UR8], R88, gsb0 ;  /* 0x00200000085879f0 */ /* 0x000fe20008000858 */
[----:B------:R-:W-:Y:S02]  /*2e60*/  UIADD3 UR8, UR44, 0x100, URZ ;  /* 0x000001002c087890 */ /* 0x000fe4000fffe03f */
[----:B------:R-:W-:Y:S02]  /*2e70*/  WARPGROUP.DEPBAR.LE gsb0, 0x0 ;  /* 0x00008000000079c5 */ /* 0x000fe40000010000 */
[----:B------:R-:W-:-:S06]  /*2e80*/  WARPGROUP.ARRIVE ;  /* 0x00000000000079c5 */ /* 0x000fcc0000000000 */
[----:B------:R-:W-:Y:S03]  /*2e90*/  HGMMA.64x16x16.F32 R64, gdesc[UR4], R64, gsb0 ;  /* 0x00200000044079f0 */ /* 0x000fe60008000840 */
[----:B------:R-:W-:Y:S02]  /*2ea0*/  WARPGROUP.DEPBAR.LE gsb0, 0x0 ;  /* 0x00008000000079c5 */ /* 0x000fe40000010000 */
[----:B------:R-:W-:-:S06]  /*2eb0*/  WARPGROUP.ARRIVE ;  /* 0x00000000000079c5 */ /* 0x000fcc0000000000 */
[----:B------:R-:W-:Y:S01]  /*2ec0*/  HGMMA.64x16x16.F32 R40, gdesc[UR48], R40, gsb0 ;  /* 0x00200000302879f0 */ /* 0x000fe20008000828 */
        /* <DEDUP_REMOVED lines=49> */
[----:B--2---:R-:W-:-:S06]  /*31e0*/  WARPGROUP.ARRIVE ;  /* 0x00000000000079c5 */ /* 0x004fcc0000000000 */
[----:B------:R-:W-:Y:S01]  /*31f0*/  HGMMA.64x16x16.F32 R96, gdesc[UR40], R96, gsb0 ;  /* 0x00200000286079f0 */ /* 0x000fe20008000860 */
[----:B------:R-:W-:Y:S01]  /*3200*/  UMOV UR44, UR48 ;  /* 0x00000030002c7c82 */ /* 0x000fe20008000000 */
[----:B------:R-:W-:Y:S01]  /*3210*/  UMOV UR45, UR49 ;  /* 0x00000031002d7c82 */ /* 0x000fe20008000000 */
[----:B------:R-:W-:Y:S02]  /*3220*/  WARPGROUP.DEPBAR.LE gsb0, 0x0 ;  /* 0x00008000000079c5 */ /* 0x000fe40000010000 */
[----:B---3--:R-:W-:Y:S01]  /*3230*/  WARPGROUP.ARRIVE ;  /* 0x00000000000079c5 */ /* 0x008fe20000000000 */
[----:B------:R-:W-:Y:S04]  /*3240*/  STL.64 [R1+0x40], R96 ;  /* 0x0000406001007387 */ /* 0x000fe80000100a00 */
[----:B------:R-:W-:Y:S01]  /*3250*/  STL.64 [R1+0x48], R98 ;  /* 0x0000486201007387 */ /* 0x000fe20000100a00 */
[----:B------:R-:W-:Y:S01]  /*3260*/  HGMMA.64x16x16.F32 R72, gdesc[UR44], R72, gsb0 ;  /* 0x002000002c4879f0 */ /* 0x000fe20008000848 */
[----:B------:R-:W-:Y:S01]  /*3270*/  UMOV UR44, UR4 ;  /* 0x00000004002c7c82 */ /* 0x000fe20008000000 */
[----:B------:R-:W-:Y:S01]  /*3280*/  UMOV UR45, 0xc0000010 ;  /* 0xc0000010002d7882 */ /* 0x000fe20000000000 */
[----:B------:R-:W-:Y:S01]  /*3290*/  STL.64 [R1+0x50], R100 ;  /* 0x0000506401007387 */ /* 0x000fe20000100a00 */
[----:B------:R-:W-:-:S02]  /*32a0*/  WARPGROUP.DEPBAR.LE gsb0, 0x0 ;  /* 0x00008000000079c5 */ /* 0x000fc40000010000 */
[----:B----4-:R-:W-:Y:S01]  /*32b0*/  WARPGROUP.ARRIVE ;  /* 0x00000000000079c5 */ /* 0x010fe20000000000 */
[----:B------:R-:W-:Y:S01]  /*32c0*/  UMOV UR40, UR44 ;  /* 0x0000002c00287c82 */ /* 0x000fe20008000000 */
[----:B------:R-:W-:Y:S01]  /*32d0*/  UMOV UR41, UR45 ;  /* 0x0000002d00297c82 */ /* 0x000fe20008000000 */
[----:B------:R0:W-:Y:S03]  /*32e0*/  STL.64 [R1+0x58], R102 ;  /* 0x0000586601007387 */ /* 0x0001e60000100a00 */
[----:B------:R-:W-:Y:S01]  /*32f0*/  HGMMA.64x16x16.F32 R48, gdesc[UR44], R48, gsb0 ;  /* 0x002000002c3079f0 */ /* 0x000fe20008000830 */
[----:B0-----:R-:W2:Y:S04]  /*3300*/  LDL.LU.64 R102, [R1+0x1a8] ;  /* 0x0001a80001667983 */ /* 0x001ea80000300a00 */
[----:B------:R-:W2:Y:S04]  /*3310*/  LDL.LU.64 R100, [R1+0x1a0] ;  /* 0x0001a00001647983 */ /* 0x000ea80000300a00 */
[----:B------:R-:W2:Y:S04]  /*3320*/  LDL.LU.64 R98, [R1+0x198] ;  /* 0x0001980001627983 */ /* 0x000ea80000300a00 */
[----:B------:R-:W2:Y:S01]  /*3330*/  LDL.LU.64 R96, [R1+0x190] ;  /* 0x0001900001607983 */ /* 0x000ea20000300a00 */
[----:B------:R-:W-:Y:S01]  /*3340*/  UMOV UR32, UR44 ;  /* 0x0000002c00207c82 */ /* 0x000fe20008000000 */
[----:B------:R-:W-:-:S02]  /*3350*/  UMOV UR33, UR45 ;  /* 0x0000002d00217c82 */ /* 0x000fc40008000000 */
[----:B------:R-:W-:Y:S04]  /*3360*/  STL.64 [R1+0xa0], R72 ;  /* 0x0000a04801007387 */ /* 0x000fe80000100a00 */
[----:B------:R-:W-:Y:S04]  /*3370*/  STL.64 [R1+0xa8], R74 ;  /* 0x0000a84a01007387 */ /* 0x000fe80000100a00 */
[----:B------:R-:W-:Y:S04]  /*3380*/  STL.64 [R1+0xb0], R76 ;  /* 0x0000b04c01007387 */ /* 0x000fe80000100a00 */
[----:B------:R0:W-:Y:S04]  /*3390*/  STL.64 [R1+0xb8], R78 ;  /* 0x0000b84e01007387 */ /* 0x0001e80000100a00 */
[----:B0-----:R-:W3:Y:S01]  /*33a0*/  LDL.LU.64 R78, [R1+0x188] ;  /* 0x00018800014e7983 */ /* 0x001ee20000300a00 */
[----:B------:R-:W-:-:S02]  /*33b0*/  WARPGROUP.DEPBAR.LE gsb0, 0x0 ;  /* 0x00008000000079c5 */ /* 0x000fc40000010000 */
[----:B------:R-:W-:Y:S01]  /*33c0*/  WARPGROUP.ARRIVE ;  /* 0x00000000000079c5 */ /* 0x000fe20000000000 */
[----:B------:R-:W3:Y:S04]  /*33d0*/  LDL.LU.64 R76, [R1+0x180] ;  /* 0x00018000014c7983 */ /* 0x000ee80000300a00 */
[----:B------:R-:W3:Y:S01]  /*33e0*/  LDL.LU.64 R74, [R1+0x178] ;  /* 0x00017800014a7983 */ /* 0x000ee20000300a00 */
[----:B------:R-:W-:Y:S03]  /*33f0*/  HGMMA.64x16x16.F32 R24, gdesc[UR40], R24, gsb0 ;  /* 0x00200000281879f0 */ /* 0x000fe60008000818 */
[----:B------:R-:W3:Y:S01]  /*3400*/  LDL.LU.64 R72, [R1+0x170] ;  /* 0x0001700001487983 */ /* 0x000ee20000300a00 */
[----:B------:R-:W-:Y:S01]  /*3410*/  UMOV UR28, UR44 ;  /* 0x0000002c001c7c82 */ /* 0x000fe20008000000 */
[----:B------:R-:W-:-:S02]  /*3420*/  UMOV UR29, UR45 ;  /* 0x0000002d001d7c82 */ /* 0x000fc40008000000 */
[----:B------:R-:W-:Y:S04]  /*3430*/  STL.64 [R1+0x80], R48 ;  /* 0x0000803001007387 */ /* 0x000fe80000100a00 */
[----:B------:R-:W-:Y:S04]  /*3440*/  STL.64 [R1+0x88], R50 ;  /* 0x0000883201007387 */ /* 0x000fe80000100a00 */
[----:B------:R-:W-:Y:S04]  /*3450*/  STL.64 [R1+0x90], R52 ;  /* 0x0000903401007387 */ /* 0x000fe80000100a00 */
[----:B------:R0:W-:Y:S04]  /*3460*/  STL.64 [R1+0x98], R54 ;  /* 0x0000983601007387 */ /* 0x0001e80000100a00 */
[----:B0-----:R-:W4:Y:S04]  /*3470*/  LDL.LU.64 R54, [R1+0x168] ;  /* 0x0001680001367983 */ /* 0x001f280000300a00 */
[----:B------:R-:W4:Y:S04]  /*3480*/  LDL.LU.64 R52, [R1+0x160] ;  /* 0x0001600001347983 */ /* 0x000f280000300a00 */
[----:B------:R-:W4:Y:S04]  /*3490*/  LDL.LU.64 R50, [R1+0x158] ;  /* 0x0001580001327983 */ /* 0x000f280000300a00 */
[----:B------:R-:W4:Y:S01]  /*34a0*/  LDL.LU.64 R48, [R1+0x150] ;  /* 0x0001500001307983 */ /* 0x000f220000300a00 */
[----:B------:R-:W-:-:S02]  /*34b0*/  WARPGROUP.DEPBAR.LE gsb0, 0x0 ;  /* 0x00008000000079c5 */ /* 0x000fc40000010000 */
[----:B------:R-:W-:Y:S01]  /*34c0*/  WARPGROUP.ARRIVE ;  /* 0x00000000000079c5 */ /* 0x000fe20000000000 */
[----:B------:R-:W-:Y:S01]  /*34d0*/  UMOV UR24, UR44 ;  /* 0x0000002c00187c82 */ /* 0x000fe20008000000 */
[----:B------:R-:W-:Y:S01]  /*34e0*/  UMOV UR25, UR45 ;  /* 0x0000002d00197c82 */ /* 0x000fe20008000000 */
[----:B------:R-:W-:Y:S03]  /*34f0*/  STL.64 [R1+0x20], R24 ;  /* 0x0000201801007387 */ /* 0x000fe60000100a00 */
[----:B------:R-:W-:Y:S01]  /*3500*/  HGMMA.64x16x16.F32 R216, gdesc[UR32], R216, gsb0 ;  /* 0x0020000020d879f0 */ /* 0x000fe200080008d8 */
[----:B------:R-:W-:Y:S04]  /*3510*/  STL.64 [R1+0x28], R26 ;  /* 0x0000281a01007387 */ /* 0x000fe80000100a00 */
[----:B------:R-:W-:Y:S04]  /*3520*/  STL.64 [R1+0x30], R28 ;  /* 0x0000301c01007387 */ /* 0x000fe80000100a00 */
[----:B------:R0:W-:Y:S04]  /*3530*/  STL.64 [R1+0x38], R30 ;  /* 0x0000381e01007387 */ /* 0x0001e80000100a00 */
[----:B0-----:R-:W4:Y:S04]  /*3540*/  LDL.LU.64 R30, [R1+0x148] ;  /* 0x00014800011e7983 */ /* 0x001f280000300a00 */
[----:B------:R-:W4:Y:S04]  /*3550*/  LDL.LU.64 R28, [R1+0x140] ;  /* 0x00014000011c7983 */ /* 0x000f280000300a00 */
[----:B------:R-:W4:Y:S04]  /*3560*/  LDL.LU.64 R26, [R1+0x138] ;  /* 0x00013800011a7983 */ /* 0x000f280000300a00 */
[----:B------:R-:W4:Y:S01]  /*3570*/  LDL.LU.64 R24, [R1+0x130] ;  /* 0x0001300001187983 */ /* 0x000f220000300a00 */
        /* <DEDUP_REMOVED lines=26> */
[----:B------:R-:W-:Y:S03]  /*3720*/  HGMMA.64x16x16.F32 R96, gdesc[UR12], R96, gsb0 ;  /* 0x002000000c6079f0 */ /* 0x000fe60008000860 */
[----:B------:R-:W-:Y:S02]  /*3730*/  WARPGROUP.DEPBAR.LE gsb0, 0x0 ;  /* 0x00008000000079c5 */ /* 0x000fe40000010000 */
[----:B---3--:R-:W-:-:S06]  /*3740*/  WARPGROUP.ARRIVE ;  /* 0x00000000000079c5 */ /* 0x008fcc0000000000 */
[----:B------:R-:W-:Y:S03]  /*3750*/  HGMMA.64x16x16.F32 R72, gdesc[UR8], R72, gsb0 ;  /* 0x00200000084879f0 */ /* 0x000fe60008000848 */
[----:B------:R-:W-:Y:S02]  /*3760*/  WARPGROUP.DEPBAR.LE gsb0, 0x0 ;  /* 0x00008000000079c5 */ /* 0x000fe40000010000 */
[----:B----4-:R-:W-:-:S06]  /*3770*/  WARPGROUP.ARRIVE ;  /* 0x00000000000079c5 */ /* 0x010fcc0000000000 */
[----:B------:R-:W-:Y:S03]  /*3780*/  HGMMA.64x16x16.F32 R48, gdesc[UR4], R48, gsb0 ;  /* 0x00200000043079f0 */ /* 0x000fe60008000830 */
[----:B------:R-:W-:Y:S02]  /*3790*/  WARPGROUP.DEPBAR.LE gsb0, 0x0 ;  /* 0x00008000000079c5 */ /* 0x000fe40000010000 */
[----:B------:R-:W-:-:S06]  /*37a0*/  WARPGROUP.ARRIVE ;  /* 0x00000000000079c5 */ /* 0x000fcc0000000000 */
[----:B------:R-:W-:Y:S03]  /*37b0*/  HGMMA.64x16x16.F32 R24, gdesc[UR44], R24, gsb0 ;  /* 0x002000002c1879f0 */ /* 0x000fe60008000818 */
[----:B------:R-:W-:Y:S02]  /*37c0*/  WARPGROUP.DEPBAR.LE gsb0, 0x0 ;  /* 0x00008000000079c5 */ /* 0x000fe40000010000 */
[----:B------:R-:W-:Y:S05]  /*37d0*/  @!P0 BRA `(.L_x_28) ;  /* 0x0000000000048947 */ /* 0x000fea0003800000 */
[----:B------:R-:W-:Y:S01]  /*37e0*/  BPT.TRAP 0x1 ;  /* 0x000000040000795c */ /* 0x000fe20000300000 */
.L_x_28:
[----:B-1----:R-:W2:Y:S01]  /*37f0*/  LDL R7, [R1+0x100] ;  /* 0x0001000001077983 */ /* 0x002ea20000100800 */
[----:B------:R-:W-:Y:S01]  /*3800*/  ISETP.NE.AND P1, PT, R17, RZ, PT ;  /* 0x000000ff1100720c */ /* 0x000fe20003f25270 */
[----:B------:R-:W-:-:S12]  /*3810*/  UISETP.GT.U32.AND UP0, UPT, UR37, 0x1, UPT ;  /* 0x000000012500788c */ /* 0x000fd8000bf04070 */
[----:B------:R-:W-:-:S05]  /*3820*/  @P1 LEA R5, R0, UR38, 0x3 ;  /* 0x0000002600051c11 */ /* 0x000fca000f8e18ff */
[----:B------:R-:W-:-:S05]  /*3830*/  @P1 VIADD R5, R5, 0x60 ;  /* 0x0000006005051836 */ /* 0x000fca0000000000 */
[----:B--2---:R-:W-:-:S04]  /*3840*/  @P1 PRMT R5, R7, 0x654, R5 ;  /* 0x0000065407051816 */ /* 0x004fc80000000005 */
[----:B------:R0:W-:Y:S01]  /*3850*/  @P1 SYNCS.ARRIVE.TRANS64.RED.A1T0 RZ, [R5+URZ], RZ ;  /* 0x000000ff05ff19a7 */ /* 0x0001e2000810043f */
[----:B------:R-:W-:-:S13]  /*3860*/  PLOP3.LUT P1, PT, PT, PT, UP0, 0x80, 0x0 ;  /* 0x000000000000781c */ /* 0x000fda0003f2f008 */
[----:B0-----:R-:W-:Y:S05]  /*3870*/  @P1 BRA `(.L_x_29) ;  /* 0x0000000000041947 */ /* 0x001fea0003800000 */
[----:B------:R-:W-:Y:S01]  /*3880*/  BPT.TRAP 0x1 ;  /* 0x000000040000795c */ /* 0x000fe20000300000 */
.L_x_29:
[----:B------:R-:W-:Y:S01]  /*3890*/  UIADD3 UR60, UR60, 0x1, URZ ;  /* 0x000000013c3c7890 */ /* 0x000fe2000fffe03f */
[C---:B------:R-:W-:Y:S01]  /*38a0*/  ISETP.GT.AND P2, PT, R3.reuse, 0x1, PT ;  /* 0x000000010300780c */ /* 0x040fe20003f44270 */
[----:B------:R-:W-:Y:S02]  /*38b0*/  VIADD R0, R0, 0x1 ;  /* 0x0000000100007836 */ /* 0x000fe40000000000 */
[----:B------:R-:W-:Y:S01]  /*38c0*/  UISETP.NE.AND UP0, UPT, UR60, 0xc, UPT ;  /* 0x0000000c3c00788c */ /* 0x000fe2000bf05270 */
[----:B------:R-:W-:Y:S02]  /*38d0*/  VIADD R3, R3, 0xffffffff ;  /* 0xffffffff03037836 */ /* 0x000fe40000000000 */
[C---:B------:R-:W-:Y:S01]  /*38e0*/  ISETP.NE.AND P1, PT, R0.reuse, 0xc, PT ;  /* 0x0000000c0000780c */ /* 0x040fe20003f25270 */
[----:B------:R-:W-:Y:S02]  /*38f0*/  USEL UR4, URZ, 0x1, UP0 ;  /* 0x000000013f047887 */ /* 0x000fe40008000000 */
[----:B------:R-:W-:Y:S01]  /*3900*/  USEL UR60, UR60, URZ, UP0 ;  /* 0x0000003f3c3c7287 */ /* 0x000fe20008000000 */
[----:B------:R-:W-:-:S03]  /*3910*/  SEL R0, R0, RZ, P1 ;  /* 0x000000ff00007207 */ /* 0x000fc60000800000 */
[----:B------:R-:W-:Y:S01]  /*3920*/  LOP3.LUT R4, R4, UR4, RZ, 0x3c, !PT ;  /* 0x0000000404047c12 */ /* 0x000fe2000f8e3cff */
[----:B------:R-:W-:Y:S07]  /*3930*/  @P2 BRA `(.L_x_30) ;  /* 0xffffffec00282947 */ /* 0x000fee000383ffff */
.L_x_23:
[----:B01----:R-:W0:Y:S02]  /*3940*/  LDC R0, c[0x0][0x28c] ;  /* 0x0000a300ff007b82 */ /* 0x003e240000000800 */
[----:B0-----:R-:W-:-:S13]  /*3950*/  ISETP.GE.AND P1, PT, R0, 0x1, PT ;  /* 0x000000010000780c */ /* 0x001fda0003f26270 */
[----:B------:R-:W-:Y:S05]  /*3960*/  @!P1 BRA `(.L_x_31) ;  /* 0x0000000000409947 */ /* 0x000fea0003800000 */
[----:B------:R-:W-:Y:S05]  /*3970*/  @!P0 BRA `(.L_x_32) ;  /* 0x0000000000048947 */ /* 0x000fea0003800000 */
[----:B------:R-:W-:Y:S01]  /*3980*/  BPT.TRAP 0x1 ;  /* 0x000000040000795c */ /* 0x000fe20000300000 */
.L_x_32:
[----:B------:R-:W2:Y:S01]  /*3990*/  LDL R3, [R1+0x100] ;  /* 0x0001000001037983 */ /* 0x000ea20000100800 */
[----:B------:R-:W-:Y:S01]  /*39a0*/  ISETP.NE.AND P0, PT, R17, RZ, PT ;  /* 0x000000ff1100720c */ /* 0x000fe20003f05270 */
[----:B------:R-:W-:-:S12]  /*39b0*/  UISETP.GT.U32.AND UP0, UPT, UR37, 0x1, UPT ;  /* 0x000000012500788c */ /* 0x000fd8000bf04070 */
[----:B------:R-:W-:-:S04]  /*39c0*/  @P0 VIADD R6, R6, UR36 ;  /* 0x0000002406060c36 */ /* 0x000fc80008000000 */
[----:B---34-:R-:W-:-:S05]  /*39d0*/  @P0 IMAD.WIDE.U32 R4, R6, -0x55555555, RZ ;  /* 0xaaaaaaab06040825 */ /* 0x018fca00078e00ff */
[----:B------:R-:W-:-:S05]  /*39e0*/  @P0 SHF.R.U32.HI R0, RZ, 0x3, R5 ;  /* 0x00000003ff000819 */ /* 0x000fca0000011605 */
[----:B------:R-:W-:-:S05]  /*39f0*/  @P0 IMAD R0, R0, -0xc, R6 ;  /* 0xfffffff400000824 */ /* 0x000fca00078e0206 */
[----:B------:R-:W-:-:S05]  /*3a00*/  @P0 LEA R0, R0, UR38, 0x3 ;  /* 0x0000002600000c11 */ /* 0x000fca000f8e18ff */
[----:B------:R-:W-:-:S05]  /*3a10*/  @P0 VIADD R0, R0, 0x60 ;  /* 0x0000006000000836 */ /* 0x000fca0000000000 */
[----:B--2---:R-:W-:-:S04]  /*3a20*/  @P0 PRMT R0, R3, 0x654, R0 ;  /* 0x0000065403000816 */ /* 0x004fc80000000000 */
[----:B------:R0:W-:Y:S01]  /*3a30*/  @P0 SYNCS.ARRIVE.TRANS64.RED.A1T0 RZ, [R0+URZ], RZ ;  /* 0x000000ff00ff09a7 */ /* 0x0001e2000810043f */
[----:B------:R-:W-:-:S13]  /*3a40*/  PLOP3.LUT P0, PT, PT, PT, UP0, 0x80, 0x0 ;  /* 0x000000000000781c */ /* 0x000fda0003f0f008 */
[----:B0-----:R-:W-:Y:S05]  /*3a50*/  @P0 BRA `(.L_x_31) ;  /* 0x0000000000040947 */ /* 0x001fea0003800000 */
[----:B------:R-:W-:Y:S01]  /*3a60*/  BPT.TRAP 0x1 ;  /* 0x000000040000795c */ /* 0x000fe20000300000 */
.L_x_31:
[----:B------:R-:W3:Y:S01]  /*3a70*/  S2R R7, SR_TID.X ;  /* 0x0000000000077919 */ /* 0x000ee20000002100 */
[----:B------:R-:W-:Y:S02]  /*3a80*/  UIMAD UR54, UR54, 0xb0, URZ ;  /* 0x000000b0363678a4 */ /* 0x000fe4000f8e023f */
[----:B------:R-:W-:Y:S01]  /*3a90*/  USHF.R.S32.HI UR10, URZ, 0x1f, UR53 ;  /* 0x0000001f3f0a7899 */ /* 0x000fe20008011435 */
[----:B------:R-:W-:Y:S01]  /*3aa0*/  ULDC.64 UR8, c[0x0][0x5d0] ;  /* 0x0001740000087ab9 */ /* 0x000fe20000000a00 */
[----:B------:R-:W-:Y:S02]  /*3ab0*/  UIMAD.WIDE UR6, UR55, 0x180, URZ ;  /* 0x00000180370678a5 */ /* 0x000fe4000f8e023f */
[----:B------:R-:W-:Y:S01]  /*3ac0*/  IMAD.U32 R18, RZ, RZ, UR54 ;  /* 0x00000036ff127e24 */ /* 0x000fe2000f8e00ff */
[----:B------:R-:W-:Y:S02]  /*3ad0*/  UIMAD UR4, UR10, UR8, URZ ;  /* 0x000000080a0472a4 */ /* 0x000fe4000f8e023f */
[----:B------:R-:W-:-:S02]  /*3ae0*/  UIMAD UR55, UR55, 0x180, URZ ;  /* 0x00000180373778a4 */ /* 0x000fc4000f8e023f */
[----:B------:R-:W-:Y:S02]  /*3af0*/  UIMAD UR4, UR53, UR9, UR4 ;  /* 0x00000009350472a4 */ /* 0x000fe4000f8e0204 */
[----:B------:R-:W-:Y:S02]  /*3b00*/  UIADD3 UR36, UR52, UR36, URZ ;  /* 0x0000002434247290 */ /* 0x000fe4000fffe03f */
[----:B------:R-:W-:Y:S02]  /*3b10*/  UISETP.GE.U32.AND UP2, UPT, UR52, 0xc, UPT ;  /* 0x0000000c3400788c */ /* 0x000fe4000bf46070 */
[----:B------:R-:W-:-:S04]  /*3b20*/  UISETP.GT.U32.AND UP1, UPT, UR36, 0xb, UPT ;  /* 0x0000000b2400788c */ /* 0x000fc8000bf24070 */
[----:B------:R-:W-:Y:S01]  /*3b30*/  UISETP.LT.U32.AND UP1, UPT, UR52, 0xc, UP1 ;  /* 0x0000000c3400788c */ /* 0x000fe20008f21070 */
[--C-:B---34-:R-:W-:Y:S01]  /*3b40*/  SHF.R.U32.HI R4, RZ, 0x7, R7.reuse ;  /* 0x00000007ff047819 */ /* 0x118fe20000011607 */
[C---:B------:R-:W-:Y:S01]  /*3b50*/  IMAD.SHL.U32 R19, R7.reuse, 0x2, RZ ;  /* 0x0000000207137824 */ /* 0x040fe200078e00ff */
[----:B------:R-:W-:Y:S02]  /*3b60*/  SHF.R.U32.HI R0, RZ, 0x2, R7 ;  /* 0x00000002ff007819 */ /* 0x000fe40000011607 */
[----:B------:R-:W-:Y:S02]  /*3b70*/  LOP3.LUT R4, R4, 0x1, RZ, 0xc0, !PT ;  /* 0x0000000104047812 */ /* 0x000fe400078ec0ff */
[----:B------:R-:W-:Y:S02]  /*3b80*/  LOP3.LUT R5, R7, 0x60, RZ, 0xc0, !PT ;  /* 0x0000006007057812 */ /* 0x000fe400078ec0ff */
[----:B------:R-:W-:Y:S01]  /*3b90*/  LOP3.LUT R0, R0, 0x7, RZ, 0xc0, !PT ;  /* 0x0000000700007812 */ /* 0x000fe200078ec0ff */
[----:B------:R-:W-:Y:S01]  /*3ba0*/  IMAD.SHL.U32 R3, R4, 0x40, RZ ;  /* 0x0000004004037824 */ /* 0x000fe200078e00ff */
[----:B------:R-:W-:-:S02]  /*3bb0*/  SHF.R.U32.HI R5, RZ, 0x1, R5 ;  /* 0x00000001ff057819 */ /* 0x000fc40000011605 */
[----:B------:R-:W-:Y:S02]  /*3bc0*/  LOP3.LUT R18, R18, 0x6, R19, 0xf8, !PT ;  /* 0x0000000612127812 */ /* 0x000fe400078ef813 */
[--C-:B------:R-:W-:Y:S02]  /*3bd0*/  LOP3.LUT R3, R3, 0x40, R0.reuse, 0xe2, !PT ;  /* 0x0000004003037812 */ /* 0x100fe400078ee200 */
[----:B------:R-:W-:Y:S02]  /*3be0*/  IADD3 R0, RZ, -R5, -R0 ;  /* 0x80000005ff007210 */ /* 0x000fe40007ffe800 */
[----:B------:R-:W-:Y:S02]  /*3bf0*/  SHF.R.S32.HI R19, RZ, 0x1f, R18 ;  /* 0x0000001fff137819 */ /* 0x000fe40000011412 */
[----:B------:R-:W-:Y:S01]  /*3c00*/  LOP3.LUT R3, R3, UR6, R5, 0xfe, !PT ;  /* 0x0000000603037c12 */ /* 0x000fe2000f8efe05 */
[----:B------:R-:W-:Y:S02]  /*3c10*/  IMAD R0, R4, -0x40, R0 ;  /* 0xffffffc004007824 */ /* 0x000fe400078e0200 */
[----:B------:R-:W-:Y:S01]  /*3c20*/  IMAD.U32 R4, RZ, RZ, UR8 ;  /* 0x00000008ff047e24 */ /* 0x000fe2000f8e00ff */
[----:B------:R-:W-:-:S02]  /*3c30*/  ULDC UR8, c[0x0][0x284] ;  /* 0x0000a10000087ab9 */ /* 0x000fc40000000800 */
[----:B------:R-:W-:Y:S02]  /*3c40*/  IMAD.U32 R6, RZ, RZ, UR8 ;  /* 0x00000008ff067e24 */ /* 0x000fe4000f8e00ff */
[----:B------:R-:W-:-:S03]  /*3c50*/  IMAD.WIDE.U32 R4, R4, UR53, R18 ;  /* 0x0000003504047c25 */ /* 0x000fc6000f8e0012 */
[----:B------:R-:W-:Y:S01]  /*3c60*/  IADD3 R235, R6, -UR55, R0 ;  /* 0x8000003706eb7c10 */ /* 0x000fe2000fffe000 */
[----:B------:R-:W-:Y:S01]  /*3c70*/  VIADD R5, R5, UR4 ;  /* 0x0000000405057c36 */ /* 0x000fe20008000000 */
[----:B------:R-:W-:Y:S01]  /*3c80*/  ULDC UR4, c[0x0][0x288] ;  /* 0x0000a20000047ab9 */ /* 0x000fe20000000800 */
[----:B------:R-:W-:Y:S01]  /*3c90*/  LOP3.LUT R0, R7, 0x3, RZ, 0xc0, !PT ;  /* 0x0000000307007812 */ /* 0x000fe200078ec0ff */
[----:B------:R-:W-:Y:S01]  /*3ca0*/  UISETP.GE.AND UP0, UPT, UR54, UR4, UPT ;  /* 0x000000043600728c */ /* 0x000fe2000bf06270 */
[----:B------:R0:W-:Y:S01]  /*3cb0*/  STL [R1+0x104], R235 ;  /* 0x000104eb01007387 */ /* 0x0001e20000100800 */
[----:B------:R-:W-:Y:S02]  /*3cc0*/  IMAD.MOV.U32 R6, RZ, RZ, -0x2 ;  /* 0xfffffffeff067424 */ /* 0x000fe400078e00ff */
[----:B------:R-:W-:Y:S02]  /*3cd0*/  UISETP.GE.OR UP0, UPT, UR55, UR8, UP0 ;  /* 0x000000083700728c */ /* 0x000fe40008706670 */
[----:B------:R-:W-:Y:S01]  /*3ce0*/  IMAD R0, R0, R6, UR4 ;  /* 0x0000000400007e24 */ /* 0x000fe2000f8e0206 */
[----:B------:R-:W-:-:S02]  /*3cf0*/  UIMAD.WIDE.U32 UR4, UR36, -0x55555555, URZ ;  /* 0xaaaaaaab240478a5 */ /* 0x000fc4000f8e003f */
[----:B------:R-:W-:Y:S01]  /*3d00*/  USEL UR8, URZ, 0x1, !UP1 ;  /* 0x000000013f087887 */ /* 0x000fe2000c800000 */
[----:B------:R-:W-:Y:S01]  /*3d10*/  PLOP3.LUT P0, PT, PT, PT, UP0, 0x80, 0x0 ;  /* 0x000000000000781c */ /* 0x000fe20003f0f008 */
[----:B------:R-:W-:Y:S01]  /*3d20*/  USHF.R.U32.HI UR4, URZ, 0x3, UR5 ;  /* 0x000000033f047899 */ /* 0x000fe20008011605 */
[----:B------:R-:W-:Y:S01]  /*3d30*/  VIADD R0, R0, -UR54 ;  /* 0x8000003600007c36 */ /* 0x000fe20008000000 */
[----:B------:R-:W-:Y:S02]  /*3d40*/  ULOP3.LUT UR39, UR39, UR8, URZ, 0x3c, !UPT ;  /* 0x0000000827277292 */ /* 0x000fe4000f8e3c3f */
[----:B------:R-:W-:Y:S02]  /*3d50*/  UIMAD UR36, UR4, -0xc, UR36 ;  /* 0xfffffff4042478a4 */ /* 0x000fe4000f8e0224 */
[----:B------:R-:W-:Y:S01]  /*3d60*/  @UP2 ULOP3.LUT UR39, UR39, 0x1, UR4, 0x78, !UPT ;  /* 0x0000000127272892 */ /* 0x000fe2000f8e7804 */
[----:B------:R-:W-:-:S05]  /*3d70*/  UMOV UR55, 0xffffffff ;  /* 0xffffffff00377882 */ /* 0x000fca0000000000 */
[----:B0-----:R-:W-:Y:S06]  /*3d80*/  @P0 BRA `(.L_x_33) ;  /* 0x0000013400940947 */ /* 0x001fec0003800000 */
[----:B-----5:R-:W-:Y:S01]  /*3d90*/  FSETP.NEU.AND P2, PT, R16, RZ, PT ;  /* 0x000000ff1000720b */ /* 0x020fe20003f4d000 */
[----:B------:R-:W-:Y:S01]  /*3da0*/  ULDC.64 UR8, c[0x0][0x5c8] ;  /* 0x0001720000087ab9 */ /* 0x000fe20000000a00 */
[----:B------:R-:W-:Y:S01]  /*3db0*/  ISETP.GT.AND P0, PT, R235, RZ, PT ;  /* 0x000000ffeb00720c */ /* 0x000fe20003f04270 */
[----:B------:R-:W-:Y:S01]  /*3dc0*/  UIMAD UR4, UR7, UR8, URZ ;  /* 0x00000008070472a4 */ /* 0x000fe2000f8e023f */
[----:B------:R-:W-:Y:S01]  /*3dd0*/  IMAD.U32 R11, RZ, RZ, UR9 ;  /* 0x00000009ff0b7e24 */ /* 0x000fe2000f8e00ff */
[----:B------:R-:W-:Y:S01]  /*3de0*/  BSSY B0, `(.L_x_33) ;  /* 0x000135f000007945 */ /* 0x000fe20003800000 */
[----:B------:R-:W-:Y:S01]  /*3df0*/  IMAD.WIDE.U32 R4, R3, UR8, R4 ;  /* 0x0000000803047c25 */ /* 0x000fe2000f8e0004 */
[----:B------:R-:W-:-:S03]  /*3e00*/  ISETP.GT.AND P1, PT, R0, RZ, P0 ;  /* 0x000000ff0000720c */ /* 0x000fc60000724270 */
[----:B------:R-:W-:-:S04]  /*3e10*/  IMAD R11, R3, R11, UR4 ;  /* 0x00000004030b7e24 */ /* 0x000fc8000f8e020b */
[----:B------:R-:W-:Y:S01]  /*3e20*/  IMAD.IADD R11, R5, 0x1, R11 ;  /* 0x00000001050b7824 */ /* 0x000fe200078e020b */
[----:B------:R-:W-:Y:S06]  /*3e30*/  @!P2 BRA `(.L_x_34) ;  /* 0x000000ec002ca947 */ /* 0x000fec0003800000 */
[----:B------:R-:W0:Y:S01]  /*3e40*/  LDC.64 R12, c[0x0][0x5b0] ;  /* 0x00016c00ff0c7b82 */ /* 0x000e220000000a00 */
[----:B------:R-:W2:Y:S07]  /*3e50*/  LDL.LU R22, [R1+0xc0] ;  /* 0x0000c00001167983 */ /* 0x000eae0000300800 */
[----:B------:R-:W1:Y:S01]  /*3e60*/  LDC.64 R14, c[0x0][0x5a8] ;  /* 0x00016a00ff0e7b82 */ /* 0x000e620000000a00 */
[----:B0-----:R-:W-:Y:S01]  /*3e70*/  IMAD.MOV.U32 R8, RZ, RZ, R13 ;  /* 0x000000ffff087224 */ /* 0x001fe200078e000d */
[----:B------:R0:W-:Y:S01]  /*3e80*/  STL.64 [R1+0xe8], R12 ;  /* 0x0000e80c01007387 */ /* 0x0001e20000100a00 */
[----:B------:R-:W-:-:S05]  /*3e90*/  IMAD.MOV.U32 R10, RZ, RZ, R12 ;  /* 0x000000ffff0a7224 */ /* 0x000fca00078e000c */
[----:B------:R-:W-:Y:S01]  /*3ea0*/  R2UR UR4, R10 ;  /* 0x000000000a0472ca */ /* 0x000fe200000e0000 */
[----:B0-----:R-:W0:-:S12]  /*3eb0*/  LDC.64 R12, c[0x0][0x5b8] ;  /* 0x00016e00ff0c7b82 */ /* 0x001e180000000a00 */
[----:B------:R-:W-:-:S06]  /*3ec0*/  UIMAD UR4, UR7, UR4, URZ ;  /* 0x00000004070472a4 */ /* 0x000fcc000f8e023f */
[----:B------:R-:W-:Y:S01]  /*3ed0*/  IMAD R21, R3, R8, UR4 ;  /* 0x0000000403157e24 */ /* 0x000fe2000f8e0208 */
[----:B------:R-:W-:Y:S01]  /*3ee0*/  ULDC.64 UR4, c[0x0][0x5c0] ;  /* 0x0001700000047ab9 */ /* 0x000fe20000000a00 */
[----:B0-----:R-:W-:Y:S01]  /*3ef0*/  IMAD.MOV.U32 R233, RZ, RZ, R12 ;  /* 0x000000ffffe97224 */ /* 0x001fe200078e000c */
[----:B------:R0:W-:Y:S01]  /*3f00*/  STL [R1+0xf8], R12 ;  /* 0x0000f80c01007387 */ /* 0x0001e20000100800 */
[----:B------:R-:W-:Y:S02]  /*3f10*/  IMAD.MOV.U32 R7, RZ, RZ, R13 ;  /* 0x000000ffff077224 */ /* 0x000fe400078e000d */
[----:B------:R-:W-:-:S04]  /*3f20*/  IMAD R5, R233, UR10, RZ ;  /* 0x0000000ae9057c24 */ /* 0x000fc8000f8e02ff */
[----:B------:R-:W-:Y:S02]  /*3f30*/  IMAD R232, R7, UR53, R5 ;  /* 0x0000003507e87c24 */ /* 0x000fe4000f8e0205 */
[----:B0-----:R-:W-:-:S03]  /*3f40*/  IMAD.WIDE.U32 R12, R233, UR53, R18 ;  /* 0x00000035e90c7c25 */ /* 0x001fc6000f8e0012 */
[----:B------:R-:W-:Y:S01]  /*3f50*/  STL [R1+0x10c], R232 ;  /* 0x00010ce801007387 */ /* 0x000fe20000100800 */
[----:B------:R-:W-:Y:S02]  /*3f60*/  IMAD.IADD R7, R13, 0x1, R232 ;  /* 0x000000010d077824 */ /* 0x000fe400078e02e8 */
[----:B------:R-:W-:-:S05]  /*3f70*/  IMAD.MOV.U32 R6, RZ, RZ, R12 ;  /* 0x000000ffff067224 */ /* 0x000fca00078e000c */
[----:B------:R0:W-:Y:S04]  /*3f80*/  STL.64 [R1+0xf0], R6 ;  /* 0x0000f00601007387 */ /* 0x0001e80000100a00 */
[----:B------:R3:W-:Y:S01]  /*3f90*/  STL [R1+0x110], R21 ;  /* 0x0001101501007387 */ /* 0x0007e20000100800 */
[----:B0-----:R-:W-:-:S04]  /*3fa0*/  IMAD.WIDE.U32 R6, R3, R10, R6 ;  /* 0x0000000a03067225 */ /* 0x001fc800078e0006 */
[----:B------:R-:W-:Y:S01]  /*3fb0*/  IMAD.IADD R5, R7, 0x1, R21 ;  /* 0x0000000107057824 */ /* 0x000fe200078e0215 */
[----:B-1----:R-:W-:-:S04]  /*3fc0*/  LEA R8, P2, R6, R14, 0x1 ;  /* 0x0000000e06087211 */ /* 0x002fc800078408ff */
[----:B------:R-:W-:-:S05]  /*3fd0*/  LEA.HI.X R9, R6, R15, R5, 0x1, P2 ;  /* 0x0000000f06097211 */ /* 0x000fca00010f0c05 */
[----:B------:R0:W4:Y:S01]  /*3fe0*/  @P1 LDG.E.LTC128B.U16 R20, desc[UR58][R8.64] ;  /* 0x0000003a08141981 */ /* 0x000122000c1e1520 */
[----:B------:R-:W-:Y:S01]  /*3ff0*/  BSSY B1, `(.L_x_35) ;  /* 0x0000015000017945 */ /* 0x000fe20003800000 */
[----:B0-----:R-:W-:Y:S01]  /*4000*/  IMAD.MOV.U32 R9, RZ, RZ, R10 ;  /* 0x000000ffff097224 */ /* 0x001fe200078e000a */
[----:B------:R-:W-:-:S03]  /*4010*/  LEA R10, P2, R4, UR4, 0x1 ;  /* 0x00000004040a7c11 */ /* 0x000fc6000f8408ff */
[----:B------:R-:W-:Y:S01]  /*4020*/  IMAD.WIDE.U32 R6, R3, R9, R18 ;  /* 0x0000000903067225 */ /* 0x000fe200078e0012 */
[----:B------:R-:W-:-:S03]  /*4030*/  LEA.HI.X R11, R4, UR5, R11, 0x1, P2 ;  /* 0x00000005040b7c11 */ /* 0x000fc600090f0c0b */
[----:B------:R-:W-:Y:S02]  /*4040*/  IMAD.IADD R5, R21, 0x1, R7 ;  /* 0x0000000115057824 */ /* 0x000fe400078e0207 */
[----:B------:R-:W-:-:S04]  /*4050*/  IMAD.MOV.U32 R4, RZ, RZ, R6 ;  /* 0x000000ffff047224 */ /* 0x000fc800078e0006 */
[----:B------:R-:W-:-:S04]  /*4060*/  IMAD.WIDE.U32 R4, R233, UR53, R4 ;  /* 0x00000035e9047c25 */ /* 0x000fc8000f8e0004 */
[----:B------:R-:W-:Y:S02]  /*4070*/  IMAD.IADD R5, R232, 0x1, R5 ;  /* 0x00000001e8057824 */ /* 0x000fe400078e0205 */
[----:B----4-:R-:W-:Y:S01]  /*4080*/  HADD2.F32 R7, -RZ, R20.H0_H0 ;  /* 0x20000014ff077230 */ /* 0x010fe20000004100 */
[----:B------:R-:W-:-:S04]  /*4090*/  PRMT R8, R20, 0x7610, R8 ;  /* 0x0000761014087816 */ /* 0x000fc80000000008 */
[----:B------:R-:W-:-:S04]  /*40a0*/  FMUL R6, R7, R16 ;  /* 0x0000001007067220 */ /* 0x000fc80000400000 */
[----:B--2---:R-:W-:Y:S01]  /*40b0*/  FFMA R6, R22, R2, R6 ;  /* 0x0000000216067223 */ /* 0x004fe20000000006 */
[----:B------:R-:W-:-:S04]  /*40c0*/  LEA R22, P2, R4, R14, 0x1 ;  /* 0x0000000e04167211 */ /* 0x000fc800078408ff */
[----:B------:R-:W-:Y:S02]  /*40d0*/  LEA.HI.X R23, R4, R15, R5, 0x1, P2 ;  /* 0x0000000f04177211 */ /* 0x000fe400010f0c05 */
[----:B------:R-:W-:Y:S02]  /*40e0*/  F2FP.F16.F32.PACK_AB R4, RZ, R6 ;  /* 0x00000006ff04723e */ /* 0x000fe400000000ff */
[----:B------:R-:W-:Y:S01]  /*40f0*/  ISETP.GT.AND P2, PT, R0, 0x1, P0 ;  /* 0x000000010000780c */ /* 0x000fe20000744270 */
[----:B------:R3:W-:Y:S04]  /*4100*/  STL.64 [R1+0xe0], R22 ;  /* 0x0000e01601007387 */ /* 0x0007e80000100a00 */
[----:B------:R3:W-:Y:S08]  /*4110*/  @P1 STG.E.U16 desc[UR58][R10.64], R4 ;  /* 0x000000040a001986 */ /* 0x0007f0000c10153a */
[----:B------:R-:W-:Y:S05]  /*4120*/  @!P2 BRA `(.L_x_36) ;  /* 0x000000000004a947 */ /* 0x000fea0003800000 */
[----:B------:R0:W5:Y:S02]  /*4130*/  LDG.E.LTC128B.U16 R8, desc[UR58][R22.64+0x2] ;  /* 0x0000023a16087981 */ /* 0x000164000c1e1520 */
.L_x_36:
[----:B------:R-:W-:Y:S05]  /*4140*/  BSYNC B1 ;  /* 0x0000000000017941 */ /* 0x000fea0003800000 */
.L_x_35:
[----:B------:R-:W2:Y:S04]  /*4150*/  LDL.LU R6, [R1+0xc4] ;  /* 0x0000c40001067983 */ /* 0x000ea80000300800 */
[----:B------:R-:W4:Y:S04]  /*4160*/  LDL R5, [R1+0xec] ;  /* 0x0000ec0001057983 */ /* 0x000f280000100800 */
[----:B------:R0:W-:Y:S04]  /*4170*/  STL.64 [R1+0x130], R22 ;  /* 0x0001301601007387 */ /* 0x0001e80000100a00 */
[----:B0--3--:R-:W3:Y:S01]  /*4180*/  LDL.64 R22, [R1+0xf0] ;  /* 0x0000f00001167983 */ /* 0x009ee20000100a00 */
[----:B-----5:R-:W-:Y:S01]  /*4190*/  HADD2.F32 R4, -RZ, R8.H0_H0 ;  /* 0x20000008ff047230 */ /* 0x020fe20000004100 */
[----:B------:R-:W-:-:S02]  /*41a0*/  ISETP.GT.AND P1, PT, R235, 0x8, PT ;  /* 0x00000008eb00780c */ /* 0x000fc40003f24270 */
[----:B------:R-:W3:Y:S02]  /*41b0*/  LDL.LU R234, [R1+0xc8] ;  /* 0x0000c80001ea7983 */ /* 0x000ee40000300800 */
[----:B------:R-:W-:Y:S01]  /*41c0*/  FMUL R4, R4, R16 ;  /* 0x0000001004047220 */ /* 0x000fe20000400000 */
[----:B------:R-:W-:-:S03]  /*41d0*/  ISETP.GT.AND P3, PT, R0, RZ, P1 ;  /* 0x000000ff0000720c */ /* 0x000fc60000f64270 */
[----:B--2---:R-:W-:Y:S01]  /*41e0*/  FFMA R20, R6, R2, R4 ;  /* 0x0000000206147223 */ /* 0x004fe20000000004 */
[C---:B------:R-:W-:Y:S01]  /*41f0*/  IMAD.SHL.U32 R6, R9.reuse, 0x8, RZ ;  /* 0x0000000809067824 */ /* 0x040fe200078e00ff */
[----:B----4-:R-:W-:-:S03]  /*4200*/  SHF.L.U64.HI R7, R9, 0x3, R5 ;  /* 0x0000000309077819 */ /* 0x010fc60000010205 */
[----:B------:R-:W-:Y:S01]  /*4210*/  F2FP.F16.F32.PACK_AB R20, RZ, R20 ;  /* 0x00000014ff14723e */ /* 0x000fe200000000ff */
[----:B------:R-:W-:Y:S01]  /*4220*/  IMAD.WIDE.U32 R4, R3, R9, R6 ;  /* 0x0000000903047225 */ /* 0x000fe200078e0006 */
[----:B------:R0:W-:Y:S03]  /*4230*/  STL.64 [R1+0xc0], R6 ;  /* 0x0000c00601007387 */ /* 0x0001e60000100a00 */
[----:B------:R-:W-:Y:S01]  /*4240*/  IMAD.IADD R9, R21, 0x1, R5 ;  /* 0x0000000115097824 */ /* 0x000fe200078e0205 */
[----:B0-----:R-:W-:-:S05]  /*4250*/  IADD3 R7, P4, R12, R4, RZ ;  /* 0x000000040c077210 */ /* 0x001fca0007f9e0ff */
[----:B---3--:R-:W-:Y:S01]  /*4260*/  IMAD.X R21, R9, 0x1, R23, P4 ;  /* 0x0000000109157824 */ /* 0x008fe200020e0617 */
[C---:B------:R-:W-:Y:S01]  /*4270*/  LEA R6, P4, R7.reuse, R14, 0x1 ;  /* 0x0000000e07067211 */ /* 0x040fe200078808ff */
[----:B------:R0:W-:Y:S03]  /*4280*/  @P2 STG.E.U16 desc[UR58][R10.64+0x2], R20 ;  /* 0x000002140a002986 */ /* 0x0001e6000c10153a */
[----:B------:R-:W-:Y:S01]  /*4290*/  LEA.HI.X R7, R7, R15, R21, 0x1, P4 ;  /* 0x0000000f07077211 */ /* 0x000fe200020f0c15 */
[----:B------:R-:W5:Y:S04]  /*42a0*/  LDL.LU.64 R22, [R1+0x130] ;  /* 0x0001300001167983 */ /* 0x000f680000300a00 */
[----:B------:R1:W2:Y:S01]  /*42b0*/  @P3 LDG.E.LTC128B.U16 R8, desc[UR58][R6.64] ;  /* 0x0000003a06083981 */ /* 0x0002a2000c1e1520 */
[----:B------:R-:W-:Y:S01]  /*42c0*/  IMAD.U32 R21, RZ, RZ, UR8 ;  /* 0x00000008ff157e24 */ /* 0x000fe2000f8e00ff */
[----:B------:R-:W-:Y:S01]  /*42d0*/  ISETP.GT.AND P4, PT, R0, 0x1, P1 ;  /* 0x000000010000780c */ /* 0x000fe20000f84270 */
[----:B------:R-:W-:Y:S01]  /*42e0*/  BSSY B1, `(.L_x_37) ;  /* 0x0000016000017945 */ /* 0x000fe20003800000 */
[----:B0-----:R-:W-:Y:S01]  /*42f0*/  IMAD.U32 R20, RZ, RZ, UR9 ;  /* 0x00000009ff147e24 */ /* 0x001fe2000f8e00ff */
[----:B-1----:R-:W-:-:S05]  /*4300*/  IADD3 R6, P2, R18, R4, RZ ;  /* 0x0000000412067210 */ /* 0x002fca0007f5e0ff */
[----:B------:R-:W-:Y:S02]  /*4310*/  IMAD.X R7, R19, 0x1, R9, P2 ;  /* 0x0000000113077824 */ /* 0x000fe400010e0609 */
[----:B------:R-:W-:-:S04]  /*4320*/  IMAD.WIDE.U32 R6, R233, UR53, R6 ;  /* 0x00000035e9067c25 */ /* 0x000fc8000f8e0006 */
[----:B------:R-:W-:Y:S01]  /*4330*/  IMAD.IADD R7, R232, 0x1, R7 ;  /* 0x00000001e8077824 */ /* 0x000fe200078e0207 */
[----:B------:R-:W-:-:S04]  /*4340*/  LEA R236, P2, R6, R14, 0x1 ;  /* 0x0000000e06ec7211 */ /* 0x000fc800078408ff */
[----:B------:R-:W-:Y:S01]  /*4350*/  LEA.HI.X R237, R6, R15, R7, 0x1, P2 ;  /* 0x0000000f06ed7211 */ /* 0x000fe200010f0c07 */
[----:B--2---:R-:W-:-:S05]  /*4360*/  HADD2.F32 R6, -RZ, R8.H0_H0 ;  /* 0x20000008ff067230 */ /* 0x004fca0000004100 */
[----:B------:R-:W-:-:S04]  /*4370*/  FMUL R6, R6, R16 ;  /* 0x0000001006067220 */ /* 0x000fc80000400000 */
[----:B------:R-:W-:Y:S01]  /*4380*/  FFMA R7, R234, R2, R6 ;  /* 0x00000002ea077223 */ /* 0x000fe20000000006 */
[----:B------:R-:W-:Y:S01]  /*4390*/  IMAD.U32 R6, RZ, RZ, UR8 ;  /* 0x00000008ff067e24 */ /* 0x000fe2000f8e00ff */
[----:B------:R-:W-:-:S03]  /*43a0*/  SHF.L.U64.HI R234, R21, 0x4, R20 ;  /* 0x0000000415ea7819 */ /* 0x000fc60000010214 */
[----:B------:R-:W-:Y:S01]  /*43b0*/  IMAD.SHL.U32 R235, R6, 0x10, RZ ;  /* 0x0000001006eb7824 */ /* 0x000fe200078e00ff */
[----:B------:R-:W-:Y:S01]  /*43c0*/  F2FP.F16.F32.PACK_AB R7, RZ, R7 ;  /* 0x00000007ff07723e */ /* 0x000fe200000000ff */
[----:B------:R0:W-:Y:S03]  /*43d0*/  STL [R1+0xc8], R234 ;  /* 0x0000c8ea01007387 */ /* 0x0001e60000100800 */
[----:B------:R-:W-:Y:S02]  /*43e0*/  IADD3 R6, P2, R235, R10, RZ ;  /* 0x0000000aeb067210 */ /* 0x000fe40007f5e0ff */
[----:B------:R-:W-:-:S03]  /*43f0*/  PRMT R20, R7, 0x7610, R20 ;  /* 0x0000761007147816 */ /* 0x000fc60000000014 */
[----:B------:R-:W-:-:S05]  /*4400*/  IMAD.X R7, R234, 0x1, R11, P2 ;  /* 0x00000001ea077824 */ /* 0x000fca00010e060b */
[----:B------:R0:W-:Y:S01]  /*4410*/  @P3 STG.E.U16 desc[UR58][R6.64], R20 ;  /* 0x0000001406003986 */ /* 0x0001e2000c10153a */
[----:B------:R-:W-:Y:S05]  /*4420*/  @!P4 BRA `(.L_x_38) ;  /* 0x000000000004c947 */ /* 0x000fea0003800000 */
[----:B------:R1:W5:Y:S02]  /*4430*/  LDG.E.LTC128B.U16 R8, desc[UR58][R236.64+0x2] ;  /* 0x0000023aec087981 */ /* 0x000364000c1e1520 */
.L_x_38:
[----:B------:R-:W-:Y:S05]  /*4440*/  BSYNC B1 ;  /* 0x0000000000017941 */ /* 0x000fea0003800000 */
.L_x_37:
[----:B------:R-:W2:Y:S01]  /*4450*/  LDL.LU R21, [R1+0xcc] ;  /* 0x0000cc0001157983 */ /* 0x000ea20000300800 */
[----:B0----5:R-:W-:Y:S01]  /*4460*/  HADD2.F32 R20, -RZ, R8.H0_H0 ;  /* 0x20000008ff147230 */ /* 0x021fe20000004100 */
[----:B------:R-:W-:Y:S01]  /*4470*/  ISETP.GT.AND P2, PT, R0, 0x8, P0 ;  /* 0x000000080000780c */ /* 0x000fe20000744270 */
[----:B------:R-:W-:Y:S01]  /*4480*/  IMAD.MOV.U32 R234, RZ, RZ, R6 ;  /* 0x000000ffffea7224 */ /* 0x000fe200078e0006 */
[----:B------:R-:W-:Y:S01]  /*4490*/  BSSY B1, `(.L_x_39) ;  /* 0x0000008000017945 */ /* 0x000fe20003800000 */
[----:B------:R-:W-:Y:S02]  /*44a0*/  IMAD.MOV.U32 R235, RZ, RZ, R7 ;  /* 0x000000ffffeb7224 */ /* 0x000fe400078e0007 */
[----:B------:R-:W-:-:S04]  /*44b0*/  FMUL R20, R20, R16 ;  /* 0x0000001014147220 */ /* 0x000fc80000400000 */
[----:B--2---:R-:W-:-:S05]  /*44c0*/  FFMA R20, R21, R2, R20 ;  /* 0x0000000215147223 */ /* 0x004fca0000000014 */
[----:B------:R-:W-:-:S05]  /*44d0*/  F2FP.F16.F32.PACK_AB R20, RZ, R20 ;  /* 0x00000014ff14723e */ /* 0x000fca00000000ff */
[----:B------:R0:W-:Y:S01]  /*44e0*/  @P4 STG.E.U16 desc[UR58][R234.64+0x2], R20 ;  /* 0x00000214ea004986 */ /* 0x0001e2000c10153a */
[----:B------:R-:W-:Y:S05]  /*44f0*/  @!P2 BRA `(.L_x_40) ;  /* 0x000000000004a947 */ /* 0x000fea0003800000 */
[----:B------:R2:W5:Y:S02]  /*4500*/  LDG.E.LTC128B.U16 R8, desc[UR58][R22.64+0x10] ;  /* 0x0000103a16087981 */ /* 0x000564000c1e1520 */
.L_x_40:
[----:B------:R-:W-:Y:S05]  /*4510*/  BSYNC B1 ;  /* 0x0000000000017941 */ /* 0x000fea0003800000 */
.L_x_39:
[----:B------:R-:W3:Y:S01]  /*4520*/  LDL.LU R21, [R1+0xd0] ;  /* 0x0000d00001157983 */ /* 0x000ee20000300800 */
[----:B0----5:R-:W-:Y:S01]  /*4530*/  HADD2.F32 R20, -RZ, R8.H0_H0 ;  /* 0x20000008ff147230 */ /* 0x021fe20000004100 */
[----:B------:R-:W-:Y:S01]  /*4540*/  ISETP.GT.AND P3, PT, R0, 0x9, P0 ;  /* 0x000000090000780c */ /* 0x000fe20000764270 */
[----:B------:R-:W-:Y:S03]  /*4550*/  BSSY B1, `(.L_x_41) ;  /* 0x0000007000017945 */ /* 0x000fe60003800000 */
[----:B------:R-:W-:-:S04]  /*4560*/  FMUL R20, R20, R16 ;  /* 0x0000001014147220 */ /* 0x000fc80000400000 */
[----:B---3--:R-:W-:-:S05]  /*4570*/  FFMA R20, R21, R2, R20 ;  /* 0x0000000215147223 */ /* 0x008fca0000000014 */
[----:B------:R-:W-:-:S05]  /*4580*/  F2FP.F16.F32.PACK_AB R20, RZ, R20 ;  /* 0x00000014ff14723e */ /* 0x000fca00000000ff */
[----:B------:R0:W-:Y:S01]  /*4590*/  @P2 STG.E.U16 desc[UR58][R10.64+0x10], R20 ;  /* 0x000010140a002986 */ /* 0x0001e2000c10153a */
[----:B------:R-:W-:Y:S05]  /*45a0*/  @!P3 BRA `(.L_x_42) ;  /* 0x000000000004b947 */ /* 0x000fea0003800000 */
[----:B------:R3:W5:Y:S02]  /*45b0*/  LDG.E.LTC128B.U16 R8, desc[UR58][R22.64+0x12] ;  /* 0x0000123a16087981 */ /* 0x000764000c1e1520 */
.L_x_42:
[----:B------:R-:W-:Y:S05]  /*45c0*/  BSYNC B1 ;  /* 0x0000000000017941 */ /* 0x000fea0003800000 */
.L_x_41:
[----:B------:R-:W4:Y:S01]  /*45d0*/  LDL.LU R21, [R1+0xd4] ;  /* 0x0000d40001157983 */ /* 0x000f220000300800 */
[----:B0----5:R-:W-:Y:S01]  /*45e0*/  HADD2.F32 R20, -RZ, R8.H0_H0 ;  /* 0x20000008ff147230 */ /* 0x021fe20000004100 */
[----:B------:R-:W-:Y:S01]  /*45f0*/  ISETP.GT.AND P2, PT, R0, 0x8, P1 ;  /* 0x000000080000780c */ /* 0x000fe20000f44270 */
[----:B------:R-:W-:Y:S03]  /*4600*/  BSSY B1, `(.L_x_43) ;  /* 0x0000007000017945 */ /* 0x000fe60003800000 */
[----:B------:R-:W-:-:S04]  /*4610*/  FMUL R20, R20, R16 ;  /* 0x0000001014147220 */ /* 0x000fc80000400000 */
[----:B----4-:R-:W-:-:S05]  /*4620*/  FFMA R20, R21, R2, R20 ;  /* 0x0000000215147223 */ /* 0x010fca0000000014 */
[----:B------:R-:W-:-:S05]  /*4630*/  F2FP.F16.F32.PACK_AB R20, RZ, R20 ;  /* 0x00000014ff14723e */ /* 0x000fca00000000ff */
[----:B------:R0:W-:Y:S01]  /*4640*/  @P3 STG.E.U16 desc[UR58][R10.64+0x12], R20 ;  /* 0x000012140a003986 */ /* 0x0001e2000c10153a */
[----:B------:R-:W-:Y:S05]  /*4650*/  @!P2 BRA `(.L_x_44) ;  /* 0x000000000004a947 */ /* 0x000fea0003800000 */
[----:B------:R4:W5:Y:S02]  /*4660*/  LDG.E.LTC128B.U16 R8, desc[UR58][R236.64+0x10] ;  /* 0x0000103aec087981 */ /* 0x000964000c1e1520 */
.L_x_44:
[----:B------:R-:W-:Y:S05]  /*4670*/  BSYNC B1 ;  /* 0x0000000000017941 */ /* 0x000fea0003800000 */
.L_x_43:
[----:B------:R-:W2:Y:S01]  /*4680*/  LDL.LU R21, [R1+0xd8] ;  /* 0x0000d80001157983 */ /* 0x000ea20000300800 */
[----:B0----5:R-:W-:Y:S01]  /*4690*/  HADD2.F32 R20, -RZ, R8.H0_H0 ;  /* 0x20000008ff147230 */ /* 0x021fe20000004100 */
[----:B------:R-:W-:Y:S01]  /*46a0*/  ISETP.GT.AND P4, PT, R0, 0x9, P1 ;  /* 0x000000090000780c */ /* 0x000fe20000f84270 */
[----:B------:R-:W-:Y:S03]  /*46b0*/  BSSY B1, `(.L_x_45) ;  /* 0x0000007000017945 */ /* 0x000fe60003800000 */
[----:B------:R-:W-:-:S04]  /*46c0*/  FMUL R20, R20, R16 ;  /* 0x0000001014147220 */ /* 0x000fc80000400000 */
[----:B--2---:R-:W-:-:S05]  /*46d0*/  FFMA R20, R21, R2, R20 ;  /* 0x0000000215147223 */ /* 0x004fca0000000014 */
[----:B------:R-:W-:-:S05]  /*46e0*/  F2FP.F16.F32.PACK_AB R20, RZ, R20 ;  /* 0x00000014ff14723e */ /* 0x000fca00000000ff */
[----:B------:R0:W-:Y:S01]  /*46f0*/  @P2 STG.E.U16 desc[UR58][R234.64+0x10], R20 ;  /* 0x00001014ea002986 */ /* 0x0001e2000c10153a */
[----:B------:R-:W-:Y:S05]  /*4700*/  @!P4 BRA `(.L_x_46) ;  /* 0x000000000004c947 */ /* 0x000fea0003800000 */
[----:B------:R2:W5:Y:S02]  /*4710*/  LDG.E.LTC128B.U16 R8, desc[UR58][R236.64+0x12] ;  /* 0x0000123aec087981 */ /* 0x000564000c1e1520 */
.L_x_46:
[----:B------:R-:W-:Y:S05]  /*4720*/  BSYNC B1 ;  /* 0x0000000000017941 */ /* 0x000fea0003800000 */
.L_x_45:
[----:B------:R-:W4:Y:S04]  /*4730*/  LDL.LU R21, [R1+0xec] ;  /* 0x0000ec0001157983 */ /* 0x000f280000300800 */
[----:B------:R1:W-:Y:S04]  /*4740*/  STL.64 [R1+0x140], R26 ;  /* 0x0001401a01007387 */ /* 0x0003e80000100a00 */
[----:B-1----:R-:W2:Y:S01]  /*4750*/  LDL.LU R27, [R1+0xdc] ;  /* 0x0000dc00011b7983 */ /* 0x002ea20000300800 */
[----:B-----5:R-:W-:-:S03]  /*4760*/  HADD2.F32 R5, -RZ, R8.H0_H0 ;  /* 0x20000008ff057230 */ /* 0x020fc60000004100 */
[----:B------:R1:W-:Y:S02]  /*4770*/  STL.64 [R1+0x138], R24 ;  /* 0x0001381801007387 */ /* 0x0003e40000100a00 */
[----:B0-----:R-:W-:Y:S01]  /*4780*/  FMUL R20, R5, R16 ;  /* 0x0000001005147220 */ /* 0x001fe20000400000 */
[----:B------:R-:W-:Y:S01]  /*4790*/  IMAD.MOV.U32 R5, RZ, RZ, R9 ;  /* 0x000000ffff057224 */ /* 0x000fe200078e0009 */
[----:B-1----:R-:W4:Y:S04]  /*47a0*/  LDL.64 R24, [R1+0xf0] ;  /* 0x0000f00001187983 */ /* 0x002f280000100a00 */
[----:B------:R0:W-:Y:S04]  /*47b0*/  STL [R1+0x130], R10 ;  /* 0x0001300a01007387 */ /* 0x0001e80000100800 */
[----:B0-----:R-:W4:Y:S04]  /*47c0*/  LDL R10, [R1+0xe8] ;  /* 0x0000e800010a7983 */ /* 0x001f280000100800 */
[----:B---3--:R-:W3:Y:S01]  /*47d0*/  LDL.LU R22, [R1+0xa0] ;  /* 0x0000a00001167983 */ /* 0x008ee20000300800 */
[----:B--2---:R-:W-:-:S03]  /*47e0*/  FFMA R9, R27, R2, R20 ;  /* 0x000000021b097223 */ /* 0x004fc60000000014 */
[----:B------:R-:W2:Y:S01]  /*47f0*/  LDL R20, [R1+0x104] ;  /* 0x0001040001147983 */ /* 0x000ea20000100800 */
[----:B----4-:R-:W-:Y:S01]  /*4800*/  IMAD R21, R21, 0x78, RZ ;  /* 0x0000007815157824 */ /* 0x010fe200078e02ff */
[----:B------:R-:W-:Y:S02]  /*4810*/  PRMT R23, R8, 0x7610, R23 ;  /* 0x0000761008177816 */ /* 0x000fe40000000017 */
[----:B------:R-:W-:Y:S02]  /*4820*/  F2FP.F16.F32.PACK_AB R9, RZ, R9 ;  /* 0x00000009ff09723e */ /* 0x000fe400000000ff */
[----:B------:R-:W-:Y:S01]  /*4830*/  STL [R1+0xec], R21 ;  /* 0x0000ec1501007387 */ /* 0x000fe20000100800 */
[----:B------:R-:W-:-:S04]  /*4840*/  IMAD.WIDE.U32 R26, R10, 0x78, R4 ;  /* 0x000000780a1a7825 */ /* 0x000fc800078e0004 */
[----:B------:R-:W-:Y:S01]  /*4850*/  IMAD.IADD R4, R27, 0x1, R21 ;  /* 0x000000011b047824 */ /* 0x000fe200078e0215 */
[----:B------:R-:W-:Y:S01]  /*4860*/  IADD3 R5, P5, R12, R26, RZ ;  /* 0x0000001a0c057210 */ /* 0x000fe20007fbe0ff */
[----:B------:R0:W-:Y:S04]  /*4870*/  STL.64 [R1+0xd0], R26 ;  /* 0x0000d01a01007387 */ /* 0x0001e80000100a00 */
[----:B0-----:R-:W5:Y:S04]  /*4880*/  LDL.LU.64 R26, [R1+0x140] ;  /* 0x00014000011a7983 */ /* 0x001f680000300a00 */
[----:B------:R0:W-:Y:S04]  /*4890*/  STL [R1+0xd8], R4 ;  /* 0x0000d80401007387 */ /* 0x0001e80000100800 */
[----:B------:R1:W-:Y:S01]  /*48a0*/  @P4 STG.E.U16 desc[UR58][R234.64+0x12], R9 ;  /* 0x00001209ea004986 */ /* 0x0003e2000c10153a */
[----:B--2---:R-:W-:Y:S01]  /*48b0*/  ISETP.GT.AND P2, PT, R20, 0x80, PT ;  /* 0x000000801400780c */ /* 0x004fe20003f44270 */
[----:B------:R-:W-:-:S03]  /*48c0*/  IMAD.X R20, R4, 0x1, R25, P5 ;  /* 0x0000000104147824 */ /* 0x000fc600028e0619 */
[----:B------:R-:W-:Y:S01]  /*48d0*/  ISETP.GT.AND P3, PT, R0, RZ, P2 ;  /* 0x000000ff0000720c */ /* 0x000fe20001764270 */
[----:B------:R-:W5:Y:S01]  /*48e0*/  LDL.LU.64 R24, [R1+0x138] ;  /* 0x0001380001187983 */ /* 0x000f620000300a00 */
[----:B0-----:R-:W-:-:S03]  /*48f0*/  LEA R4, P5, R5, R14, 0x1 ;  /* 0x0000000e05047211 */ /* 0x001fc600078a08ff */
[----:B-1----:R-:W2:Y:S01]  /*4900*/  LDL R9, [R1+0x110] ;  /* 0x0001100001097983 */ /* 0x002ea20000100800 */
[----:B------:R-:W-:-:S07]  /*4910*/  LEA.HI.X R5, R5, R15, R20, 0x1, P5 ;  /* 0x0000000f05057211 */ /* 0x000fce00028f0c14 */
[----:B------:R0:W4:Y:S04]  /*4920*/  @P3 LDG.E.LTC128B.U16 R23, desc[UR58][R4.64] ;  /* 0x0000003a04173981 */ /* 0x000128000c1e1520 */
[----:B------:R-:W0:Y:S01]  /*4930*/  LDL.64 R4, [R1+0xc0] ;  /* 0x0000c00001047983 */ /* 0x000e220000100a00 */
[----:B------:R-:W-:Y:S01]  /*4940*/  BSSY B1, `(.L_x_47) ;  /* 0x000001f000017945 */ /* 0x000fe20003800000 */
[----:B0-----:R-:W-:-:S04]  /*4950*/  IMAD.WIDE.U32 R4, R10, 0x78, R4 ;  /* 0x000000780a047825 */ /* 0x001fc800078e0004 */
[----:B------:R-:W-:Y:S02]  /*4960*/  IMAD.IADD R21, R21, 0x1, R5 ;  /* 0x0000000115157824 */ /* 0x000fe400078e0205 */
[----:B------:R-:W-:Y:S01]  /*4970*/  IMAD.MOV.U32 R20, RZ, RZ, R4 ;  /* 0x000000ffff147224 */ /* 0x000fe200078e0004 */
[----:B------:R0:W-:Y:S03]  /*4980*/  STL.64 [R1+0x120], R4 ;  /* 0x0001200401007387 */ /* 0x0001e60000100a00 */
[----:B0-----:R-:W-:Y:S02]  /*4990*/  IMAD.WIDE.U32 R4, R3, R10, R20 ;  /* 0x0000000a03047225 */ /* 0x001fe400078e0014 */
[----:B------:R0:W5:Y:S01]  /*49a0*/  LDL.LU R10, [R1+0x130] ;  /* 0x00013000010a7983 */ /* 0x0001620000300800 */
[----:B------:R-:W-:-:S04]  /*49b0*/  IADD3 R4, P4, R18, R4, RZ ;  /* 0x0000000412047210 */ /* 0x000fc80007f9e0ff */
[----:B--2---:R-:W-:-:S03]  /*49c0*/  IADD3.X R5, R19, R9, R5, P4, !PT ;  /* 0x0000000913057210 */ /* 0x004fc600027fe405 */
[----:B------:R-:W-:-:S04]  /*49d0*/  IMAD.WIDE.U32 R4, R233, UR53, R4 ;  /* 0x00000035e9047c25 */ /* 0x000fc8000f8e0004 */
[----:B------:R-:W-:Y:S01]  /*49e0*/  IMAD.IADD R5, R232, 0x1, R5 ;  /* 0x00000001e8057824 */ /* 0x000fe200078e0205 */
[----:B------:R-:W-:-:S04]  /*49f0*/  LEA R232, P4, R4, R14, 0x1 ;  /* 0x0000000e04e87211 */ /* 0x000fc800078808ff */
[----:B------:R-:W-:Y:S01]  /*4a00*/  LEA.HI.X R233, R4, R15, R5, 0x1, P4 ;  /* 0x0000000f04e97211 */ /* 0x000fe200020f0c05 */
[----:B----4-:R-:W-:Y:S01]  /*4a10*/  HADD2.F32 R4, -RZ, R23.H0_H0 ;  /* 0x20000017ff047230 */ /* 0x010fe20000004100 */
[----:B------:R1:W-:Y:S04]  /*4a20*/  STL [R1+0xcc], R23 ;  /* 0x0000cc1701007387 */ /* 0x0003e80000100800 */
[----:B------:R-:W-:-:S04]  /*4a30*/  FMUL R4, R4, R16 ;  /* 0x0000001004047220 */ /* 0x000fc80000400000 */
[----:B---3--:R-:W-:Y:S01]  /*4a40*/  FFMA R5, R22, R2, R4 ;  /* 0x0000000216057223 */ /* 0x008fe20000000004 */
[----:B------:R-:W-:Y:S02]  /*4a50*/  IMAD.U32 R4, RZ, RZ, UR8 ;  /* 0x00000008ff047e24 */ /* 0x000fe4000f8e00ff */
[----:B------:R-:W-:Y:S02]  /*4a60*/  IMAD.MOV.U32 R22, RZ, RZ, R6 ;  /* 0x000000ffff167224 */ /* 0x000fe400078e0006 */
[----:B-1----:R-:W-:Y:S02]  /*4a70*/  IMAD.MOV.U32 R23, RZ, RZ, R7 ;  /* 0x000000ffff177224 */ /* 0x002fe400078e0007 */
[----:B------:R-:W-:-:S04]  /*4a80*/  IMAD.WIDE.U32 R22, R4, 0xf0, R22 ;  /* 0x000000f004167825 */ /* 0x000fc800078e0016 */
[----:B------:R-:W-:-:S04]  /*4a90*/  IMAD.U32 R4, RZ, RZ, UR9 ;  /* 0x00000009ff047e24 */ /* 0x000fc8000f8e00ff */
[----:B------:R-:W-:Y:S01]  /*4aa0*/  IMAD R4, R4, 0xf0, RZ ;  /* 0x000000f004047824 */ /* 0x000fe200078e02ff */
[----:B------:R-:W-:Y:S01]  /*4ab0*/  F2FP.F16.F32.PACK_AB R5, RZ, R5 ;  /* 0x00000005ff05723e */ /* 0x000fe200000000ff */
[----:B------:R-:W-:Y:S02]  /*4ac0*/  @P3 IMAD.MOV.U32 R8, RZ, RZ, R22 ;  /* 0x000000ffff083224 */ /* 0x000fe400078e0016 */
[----:B------:R-:W-:-:S05]  /*4ad0*/  IMAD.IADD R9, R23, 0x1, R4 ;  /* 0x0000000117097824 */ /* 0x000fca00078e0204 */
[----:B------:R0:W-:Y:S01]  /*4ae0*/  @P3 STG.E.U16 desc[UR58][R8.64], R5 ;  /* 0x0000000508003986 */ /* 0x0001e2000c10153a */
[----:B------:R-:W-:-:S13]  /*4af0*/  ISETP.GT.AND P4, PT, R0, 0x1, P2 ;  /* 0x000000010000780c */ /* 0x000fda0001784270 */
[----:B0-----:R-:W-:Y:S05]  /*4b00*/  @!P4 BRA `(.L_x_48) ;  /* 0x000000000008c947 */ /* 0x001fea0003800000 */
[----:B------:R-:W2:Y:S04]  /*4b10*/  LDG.E.LTC128B.U16 R5, desc[UR58][R232.64+0x2] ;  /* 0x0000023ae8057981 */ /* 0x000ea8000c1e1520 */
[----:B--2---:R0:W-:Y:S02]  /*4b20*/  STL [R1+0xcc], R5 ;  /* 0x0000cc0501007387 */ /* 0x0041e40000100800 */
.L_x_48:
[----:B------:R-:W-:Y:S05]  /*4b30*/  BSYNC B1 ;  /* 0x0000000000017941 */ /* 0x000fea0003800000 */
.L_x_47:
[----:B------:R-:W2:Y:S04]  /*4b40*/  LDL.LU R6, [R1+0xa4] ;  /* 0x0000a40001067983 */ /* 0x000ea80000300800 */
[----:B------:R-:W-:Y:S04]  /*4b50*/  STL [R1+0x15c], R23 ;  /* 0x00015c1701007387 */ /* 0x000fe80000100800 */
[----:B------:R-:W-:Y:S04]  /*4b60*/  STL [R1+0x158], R22 ;  /* 0x0001581601007387 */ /* 0x000fe80000100800 */
[----:B------:R1:W-:Y:S04]  /*4b70*/  STL.64 [R1+0x150], R20 ;  /* 0x0001501401007387 */ /* 0x0003e80000100a00 */
[----:B-1----:R-:W3:Y:S04]  /*4b80*/  LDL.64 R20, [R1+0xc0] ;  /* 0x0000c00001147983 */ /* 0x002ee80000100a00 */
[----:B------:R1:W-:Y:S04]  /*4b90*/  STL.64 [R1+0x148], R18 ;  /* 0x0001481201007387 */ /* 0x0003e80000100a00 */
[----:B-1----:R-:W4:Y:S04]  /*4ba0*/  LDL.64 R18, [R1+0xf0] ;  /* 0x0000f00001127983 */ /* 0x002f280000100a00 */
[----:B------:R1:W-:Y:S04]  /*4bb0*/  STL [R1+0x144], R17 ;  /* 0x0001441101007387 */ /* 0x0003e80000100800 */
[----:B-1----:R-:W4:Y:S04]  /*4bc0*/  LDL.LU R17, [R1+0x108] ;  /* 0x0001080001117983 */ /* 0x002f280000300800 */
[----:B------:R1:W-:Y:S04]  /*4bd0*/  STL [R1+0x140], R9 ;  /* 0x0001400901007387 */ /* 0x0003e80000100800 */
[----:B-1----:R-:W4:Y:S04]  /*4be0*/  LDL.LU R9, [R1+0xd8] ;  /* 0x0000d80001097983 */ /* 0x002f280000300800 */
[----:B-----5:R1:W-:Y:S04]  /*4bf0*/  STL.64 [R1+0x138], R10 ;  /* 0x0001380a01007387 */ /* 0x0203e80000100a00 */
[----:B-1----:R-:W3:Y:S04]  /*4c00*/  LDL.LU.64 R10, [R1+0xd0] ;  /* 0x0000d000010a7983 */ /* 0x002ee80000300a00 */
[----:B------:R1:W-:Y:S04]  /*4c10*/  STL [R1+0x134], R8 ;  /* 0x0001340801007387 */ /* 0x0003e80000100800 */
[----:B-1----:R-:W0:Y:S04]  /*4c20*/  LDL.LU R8, [R1+0xcc] ;  /* 0x0000cc0001087983 */ /* 0x002e280000300800 */
[----:B------:R-:W-:Y:S01]  /*4c30*/  STL [R1+0x130], R3 ;  /* 0x0001300301007387 */ /* 0x000fe20000100800 */
[----:B0-----:R-:W-:-:S05]  /*4c40*/  HADD2.F32 R5, -RZ, R8.H0_H0 ;  /* 0x20000008ff057230 */ /* 0x001fca0000004100 */
[----:B------:R-:W-:-:S04]  /*4c50*/  FMUL R5, R5, R16 ;  /* 0x0000001005057220 */ /* 0x000fc80000400000 */
[----:B--2---:R-:W-:Y:S01]  /*4c60*/  FFMA R5, R6, R2, R5 ;  /* 0x0000000206057223 */ /* 0x004fe20000000005 */
[----:B------:R-:W-:-:S04]  /*4c70*/  IMAD.U32 R6, RZ, RZ, UR8 ;  /* 0x00000008ff067e24 */ /* 0x000fc8000f8e00ff */
[----:B------:R-:W-:-:S04]  /*4c80*/  F2FP.F16.F32.PACK_AB R7, RZ, R5 ;  /* 0x00000005ff07723e */ /* 0x000fc800000000ff */
[----:B------:R-:W-:Y:S01]  /*4c90*/  PRMT R23, R7, 0x7610, R23 ;  /* 0x0000761007177816 */ /* 0x000fe20000000017 */
[----:B------:R-:W-:-:S03]  /*4ca0*/  IMAD.WIDE.U32 R6, R6, 0xf0, R234 ;  /* 0x000000f006067825 */ /* 0x000fc600078e00ea */
[----:B------:R-:W-:Y:S01]  /*4cb0*/  PRMT R22, R23, 0x7610, R22 ;  /* 0x0000761017167816 */ /* 0x000fe20000000016 */
[----:B------:R-:W-:Y:S01]  /*4cc0*/  IMAD.IADD R5, R4, 0x1, R7 ;  /* 0x0000000104057824 */ /* 0x000fe200078e0207 */
[----:B------:R0:W5:Y:S01]  /*4cd0*/  LDL.LU R23, [R1+0x15c] ;  /* 0x00015c0001177983 */ /* 0x0001620000300800 */
[----:B------:R-:W-:-:S05]  /*4ce0*/  @P4 IMAD.MOV.U32 R4, RZ, RZ, R6 ;  /* 0x000000ffff044224 */ /* 0x000fca00078e0006 */
[----:B------:R1:W-:Y:S04]  /*4cf0*/  @P4 STG.E.U16 desc[UR58][R4.64+0x2], R22 ;  /* 0x0000021604004986 */ /* 0x0003e8000c10153a */
[----:B-1----:R0:W5:Y:S01]  /*4d00*/  LDL.LU R22, [R1+0x158] ;  /* 0x0001580001167983 */ /* 0x0021620000300800 */
[----:B---3--:R-:W-:-:S03]  /*4d10*/  IADD3 R10, P3, R20, R10, RZ ;  /* 0x0000000a140a7210 */ /* 0x008fc60007f7e0ff */
[----:B------:R-:W2:Y:S01]  /*4d20*/  LDL R11, [R1+0x104] ;  /* 0x00010400010b7983 */ /* 0x000ea20000100800 */
[----:B----4-:R-:W-:Y:S02]  /*4d30*/  LOP3.LUT R17, R17, 0xfffffffb, RZ, 0xc0, !PT ;  /* 0xfffffffb11117812 */ /* 0x010fe400078ec0ff */
[----:B------:R-:W-:Y:S02]  /*4d40*/  PRMT R3, R8, 0x7610, R3 ;  /* 0x0000761008037816 */ /* 0x000fe40000000003 */
[----:B--2---:R-:W-:Y:S01]  /*4d50*/  ISETP.GT.AND P5, PT, R11, 0x88, PT ;  /* 0x000000880b00780c */ /* 0x004fe20003fa4270 */
[----:B------:R-:W-:Y:S01]  /*4d60*/  IMAD.X R11, R9, 0x1, R21, P3 ;  /* 0x00000001090b7824 */ /* 0x000fe200018e0615 */
[----:B------:R-:W-:Y:S01]  /*4d70*/  IADD3 R9, P4, R10, R12, RZ ;  /* 0x0000000c0a097210 */ /* 0x000fe20007f9e0ff */
[----:B------:R0:W5:Y:S01]  /*4d80*/  LDL.LU.64 R20, [R1+0x150] ;  /* 0x0001500001147983 */ /* 0x0001620000300a00 */
[----:B------:R-:W-:-:S03]  /*4d90*/  ISETP.GT.AND P3, PT, R0, RZ, P5 ;  /* 0x000000ff0000720c */ /* 0x000fc60002f64270 */
[----:B------:R-:W-:Y:S06]  /*4da0*/  STL.64 [R1+0xa0], R10 ;  /* 0x0000a00a01007387 */ /* 0x000fec0000100a00 */
[----:B------:R-:W-:-:S05]  /*4db0*/  @P5 LOP3.LUT R17, R17, 0x4, RZ, 0xfc, !PT ;  /* 0x0000000411115812 */ /* 0x000fca00078efcff */
[----:B------:R1:W-:Y:S02]  /*4dc0*/  STL [R1+0x108], R17 ;  /* 0x0001081101007387 */ /* 0x0003e40000100800 */
[----:B-1----:R-:W-:Y:S01]  /*4dd0*/  IMAD.X R17, R11, 0x1, R19, P4 ;  /* 0x000000010b117824 */ /* 0x002fe200020e0613 */
[C---:B------:R-:W-:Y:S01]  /*4de0*/  LEA R10, P4, R9.reuse, R14, 0x1 ;  /* 0x0000000e090a7211 */ /* 0x040fe200078808ff */
[----:B------:R0:W5:Y:S03]  /*4df0*/  LDL.LU.64 R18, [R1+0x148] ;  /* 0x0001480001127983 */ /* 0x0001660000300a00 */
[----:B------:R-:W-:Y:S02]  /*4e00*/  LEA.HI.X R11, R9, R15, R17, 0x1, P4 ;  /* 0x0000000f090b7211 */ /* 0x000fe400020f0c11 */
[----:B------:R0:W5:Y:S04]  /*4e10*/  LDL.LU R17, [R1+0x144] ;  /* 0x0001440001117983 */ /* 0x0001680000300800 */
[----:B------:R0:W5:Y:S04]  /*4e20*/  LDL.LU R9, [R1+0x140] ;  /* 0x0001400001097983 */ /* 0x0001680000300800 */
[----:B------:R1:W-:Y:S04]  /*4e30*/  STL.64 [R1+0xd0], R10 ;  /* 0x0000d00a01007387 */ /* 0x0003e80000100a00 */
[----:B-1----:R0:W5:Y:S04]  /*4e40*/  LDL.LU.64 R10, [R1+0x138] ;  /* 0x00013800010a7983 */ /* 0x0021680000300a00 */
[----:B------:R0:W5:Y:S04]  /*4e50*/  LDL.LU R8, [R1+0x134] ;  /* 0x0001340001087983 */ /* 0x0001680000300800 */
[----:B------:R1:W-:Y:S04]  /*4e60*/  STL.S16 [R1+0xcc], R3 ;  /* 0x0000cc0301007387 */ /* 0x0003e80000100600 */
[----:B-1----:R0:W5:Y:S01]  /*4e70*/  LDL.LU R3, [R1+0x130] ;  /* 0x0001300001037983 */ /* 0x0021620000300800 */
[----:B------:R-:W-:Y:S04]  /*4e80*/  BSSY B1, `(.L_x_49) ;  /* 0x0000009000017945 */ /* 0x000fe80003800000 */
[----:B------:R-:W-:Y:S05]  /*4e90*/  @!P3 BRA `(.L_x_50) ;  /* 0x00000000001cb947 */ /* 0x000fea0003800000 */
[----:B-----5:R1:W-:Y:S04]  /*4ea0*/  STL.64 [R1+0x138], R2 ;  /* 0x0001380201007387 */ /* 0x0203e80000100a00 */
[----:B-1----:R-:W2:Y:S04]  /*4eb0*/  LDL.LU.64 R2, [R1+0xd0] ;  /* 0x0000d00001027983 */ /* 0x002ea80000300a00 */
[----:B------:R2:W-:Y:S04]  /*4ec0*/  STL [R1+0x130], R0 ;  /* 0x0001300001007387 */ /* 0x0005e80000100800 */
[----:B--2---:R-:W2:Y:S04]  /*4ed0*/  LDG.E.LTC128B.U16 R0, desc[UR58][R2.64] ;  /* 0x0000003a02007981 */ /* 0x004ea8000c1e1520 */
[----:B------:R1:W5:Y:S04]  /*4ee0*/  LDL.LU.64 R2, [R1+0x138] ;  /* 0x0001380001027983 */ /* 0x0003680000300a00 */
[----:B--2---:R2:W-:Y:S04]  /*4ef0*/  STL [R1+0xcc], R0 ;  /* 0x0000cc0001007387 */ /* 0x0045e80000100800 */
[----:B--2---:R1:W5:Y:S02]  /*4f00*/  LDL.LU R0, [R1+0x130] ;  /* 0x0001300001007983 */ /* 0x0043640000300800 */
.L_x_50:
[----:B------:R-:W-:Y:S05]  /*4f10*/  BSYNC B1 ;  /* 0x0000000000017941 */ /* 0x000fea0003800000 */
.L_x_49:
[----:B-----5:R-:W2:Y:S04]  /*4f20*/  LDL R8, [R1+0xcc] ;  /* 0x0000cc0001087983 */ /* 0x020ea80000100800 */
[----:B------:R3:W-:Y:S04]  /*4f30*/  STL [R1+0x14c], R12 ;  /* 0x00014c0c01007387 */ /* 0x0007e80000100800 */
[----:B---3--:R-:W3:Y:S04]  /*4f40*/  LDL.LU R12, [R1+0xa8] ;  /* 0x0000a800010c7983 */ /* 0x008ee80000300800 */
[----:B------:R4:W-:Y:S04]  /*4f50*/  STL [R1+0x148], R5 ;  /* 0x0001480501007387 */ /* 0x0009e80000100800 */
[----:B------:R0:W-:Y:S01]  /*4f60*/  STL.64 [R1+0x140], R10 ;  /* 0x0001400a01007387 */ /* 0x0001e20000100a00 */
[----:B----4-:R-:W-:-:S04]  /*4f70*/  IMAD.U32 R5, RZ, RZ, UR8 ;  /* 0x00000008ff057e24 */ /* 0x010fc8000f8e00ff */
[----:B------:R-:W-:Y:S01]  /*4f80*/  IMAD.SHL.U32 R5, R5, 0x10, RZ ;  /* 0x0000001005057824 */ /* 0x000fe200078e00ff */
[----:B0-----:R-:W4:Y:S04]  /*4f90*/  LDL.64 R10, [R1+0xc0] ;  /* 0x0000c000010a7983 */ /* 0x001f280000100a00 */
[----:B------:R0:W-:Y:S01]  /*4fa0*/  STL.64 [R1+0x138], R6 ;  /* 0x0001380601007387 */ /* 0x0001e20000100a00 */
[----:B------:R-:W-:-:S03]  /*4fb0*/  IADD3 R22, P4, R5, R22, RZ ;  /* 0x0000001605167210 */ /* 0x000fc60007f9e0ff */
[----:B0-----:R-:W4:Y:S04]  /*4fc0*/  LDL.LU.64 R6, [R1+0x120] ;  /* 0x0001200001067983 */ /* 0x001f280000300a00 */
[----:B------:R0:W-:Y:S04]  /*4fd0*/  STL [R1+0x130], R4 ;  /* 0x0001300401007387 */ /* 0x0001e80000100800 */
[----:B0-----:R-:W4:Y:S01]  /*4fe0*/  LDL R4, [R1+0x110] ;  /* 0x0001100001047983 */ /* 0x001f220000100800 */
[----:B--2---:R-:W-:-:S05]  /*4ff0*/  HADD2.F32 R8, -RZ, R8.H0_H0 ;  /* 0x20000008ff087230 */ /* 0x004fca0000004100 */
[----:B------:R-:W-:-:S04]  /*5000*/  FMUL R8, R8, R16 ;  /* 0x0000001008087220 */ /* 0x000fc80000400000 */
[----:B---3--:R-:W-:Y:S02]  /*5010*/  FFMA R8, R12, R2, R8 ;  /* 0x000000020c087223 */ /* 0x008fe40000000008 */
[----:B------:R0:W5:Y:S04]  /*5020*/  LDL.LU R12, [R1+0x14c] ;  /* 0x00014c00010c7983 */ /* 0x0001680000300800 */
[----:B------:R0:W5:Y:S04]  /*5030*/  LDL.LU R5, [R1+0x148] ;  /* 0x0001480001057983 */ /* 0x0001680000300800 */
[----:B------:R-:W2:Y:S01]  /*5040*/  LDL R23, [R1+0xc8] ;  /* 0x0000c80001177983 */ /* 0x000ea20000100800 */
[----:B------:R-:W-:Y:S01]  /*5050*/  F2FP.F16.F32.PACK_AB R8, RZ, R8 ;  /* 0x00000008ff08723e */ /* 0x000fe200000000ff */
[----:B--2---:R-:W-:-:S02]  /*5060*/  IMAD.X R23, R9, 0x1, R23, P4 ;  /* 0x0000000109177824 */ /* 0x004fc400020e0617 */
[----:B------:R-:W2:Y:S04]  /*5070*/  LDL R9, [R1+0xe8] ;  /* 0x0000e80001097983 */ /* 0x000ea80000100800 */
[----:B------:R3:W-:Y:S04]  /*5080*/  @P3 STG.E.U16 desc[UR58][R22.64], R8 ;  /* 0x0000000816003986 */ /* 0x0007e8000c10153a */
[----:B---3--:R-:W3:Y:S04]  /*5090*/  LDL R22, [R1+0xf8] ;  /* 0x0000f80001167983 */ /* 0x008ee80000100800 */
[----:B------:R-:W3:Y:S01]  /*50a0*/  LDL R23, [R1+0x10c] ;  /* 0x00010c0001177983 */ /* 0x000ee20000100800 */
[----:B----4-:R-:W-:-:S05]  /*50b0*/  IADD3 R6, P3, R10, R6, RZ ;  /* 0x000000060a067210 */ /* 0x010fca0007f7e0ff */
[----:B------:R-:W-:Y:S02]  /*50c0*/  IMAD.X R7, R21, 0x1, R11, P3 ;  /* 0x0000000115077824 */ /* 0x000fe400018e060b */
[----:B------:R0:W5:Y:S04]  /*50d0*/  LDL.LU.64 R10, [R1+0x140] ;  /* 0x00014000010a7983 */ /* 0x0001680000300a00 */
[----:B------:R4:W-:Y:S01]  /*50e0*/  STL.64 [R1+0xd0], R6 ;  /* 0x0000d00601007387 */ /* 0x0009e20000100a00 */
[----:B--2---:R-:W-:-:S03]  /*50f0*/  IMAD.WIDE.U32 R8, R3, R9, R6 ;  /* 0x0000000903087225 */ /* 0x004fc600078e0006 */
[----:B----4-:R0:W5:Y:S01]  /*5100*/  LDL.LU.64 R6, [R1+0x138] ;  /* 0x0001380001067983 */ /* 0x0101620000300a00 */
[----:B------:R-:W-:-:S04]  /*5110*/  IADD3 R8, P3, R18, R8, RZ ;  /* 0x0000000812087210 */ /* 0x000fc80007f7e0ff */
[----:B------:R-:W-:Y:S02]  /*5120*/  IADD3.X R9, R19, R4, R9, P3, !PT ;  /* 0x0000000413097210 */ /* 0x000fe40001ffe409 */
[----:B------:R0:W5:Y:S01]  /*5130*/  LDL.LU R4, [R1+0x130] ;  /* 0x0001300001047983 */ /* 0x0001620000300800 */
[----:B---3--:R-:W-:-:S04]  /*5140*/  IMAD.WIDE.U32 R8, R22, UR53, R8 ;  /* 0x0000003516087c25 */ /* 0x008fc8000f8e0008 */
[----:B------:R-:W-:Y:S01]  /*5150*/  IMAD.IADD R9, R23, 0x1, R9 ;  /* 0x0000000117097824 */ /* 0x000fe200078e0209 */
[----:B------:R-:W-:-:S04]  /*5160*/  LEA R22, P3, R8, R14, 0x1 ;  /* 0x0000000e08167211 */ /* 0x000fc800078608ff */
[----:B------:R-:W-:Y:S02]  /*5170*/  LEA.HI.X R23, R8, R15, R9, 0x1, P3 ;  /* 0x0000000f08177211 */ /* 0x000fe400018f0c09 */
[----:B------:R-:W2:Y:S01]  /*5180*/  LDL.LU R9, [R1+0xcc] ;  /* 0x0000cc0001097983 */ /* 0x000ea20000300800 */
[----:B------:R-:W-:Y:S01]  /*5190*/  ISETP.GT.AND P3, PT, R0, 0x1, P5 ;  /* 0x000000010000780c */ /* 0x000fe20002f64270 */
[----:B------:R-:W-:Y:S01]  /*51a0*/  BSSY B1, `(.L_x_51) ;  /* 0x0000006000017945 */ /* 0x000fe20003800000 */
[----:B--2---:R-:W-:-:S05]  /*51b0*/  PRMT R8, R9, 0x7610, R8 ;  /* 0x0000761009087816 */ /* 0x004fca0000000008 */
[----:B------:R0:W-:Y:S06]  /*51c0*/  STL.S16 [R1+0xa8], R8 ;  /* 0x0000a80801007387 */ /* 0x0001ec0000100600 */
[----:B------:R-:W-:Y:S05]  /*51d0*/  @!P3 BRA `(.L_x_52) ;  /* 0x000000000008b947 */ /* 0x000fea0003800000 */
[----:B0-----:R-:W2:Y:S04]  /*51e0*/  LDG.E.LTC128B.U16 R8, desc[UR58][R22.64+0x2] ;  /* 0x0000023a16087981 */ /* 0x001ea8000c1e1520 */
[----:B--2---:R2:W-:Y:S02]  /*51f0*/  STL [R1+0xa8], R8 ;  /* 0x0000a80801007387 */ /* 0x0045e40000100800 */
.L_x_52:
[----:B------:R-:W-:Y:S05]  /*5200*/  BSYNC B1 ;  /* 0x0000000000017941 */ /* 0x000fea0003800000 */
.L_x_51:
[----:B------:R-:W3:Y:S04]  /*5210*/  LDL.LU R9, [R1+0xac] ;  /* 0x0000ac0001097983 */ /* 0x000ee80000300800 */
[----:B-----5:R-:W-:Y:S04]  /*5220*/  STL [R1+0x13c], R12 ;  /* 0x00013c0c01007387 */ /* 0x020fe80000100800 */
[----:B------:R-:W-:Y:S04]  /*5230*/  STL [R1+0x138], R11 ;  /* 0x0001380b01007387 */ /* 0x000fe80000100800 */
[----:B------:R4:W-:Y:S04]  /*5240*/  STL [R1+0x134], R10 ;  /* 0x0001340a01007387 */ /* 0x0009e80000100800 */
[----:B----4-:R-:W0:Y:S04]  /*5250*/  LDL.LU R10, [R1+0xa8] ;  /* 0x0000a800010a7983 */ /* 0x010e280000300800 */
[----:B------:R4:W-:Y:S01]  /*5260*/  STL [R1+0x130], R3 ;  /* 0x0001300301007387 */ /* 0x0009e20000100800 */
[----:B0-2---:R-:W-:-:S05]  /*5270*/  HADD2.F32 R8, -RZ, R10.H0_H0 ;  /* 0x2000000aff087230 */ /* 0x005fca0000004100 */
[----:B------:R-:W-:-:S04]  /*5280*/  FMUL R8, R8, R16 ;  /* 0x0000001008087220 */ /* 0x000fc80000400000 */
[----:B---3--:R-:W-:Y:S01]  /*5290*/  FFMA R9, R9, R2, R8 ;  /* 0x0000000209097223 */ /* 0x008fe20000000008 */
[----:B------:R-:W-:-:S04]  /*52a0*/  IMAD.U32 R8, RZ, RZ, UR8 ;  /* 0x00000008ff087e24 */ /* 0x000fc8000f8e00ff */
[----:B------:R-:W-:Y:S01]  /*52b0*/  F2FP.F16.F32.PACK_AB R9, RZ, R9 ;  /* 0x00000009ff09723e */ /* 0x000fe200000000ff */
[----:B------:R-:W-:-:S03]  /*52c0*/  IMAD.SHL.U32 R8, R8, 0x10, RZ ;  /* 0x0000001008087824 */ /* 0x000fc600078e00ff */
[----:B------:R-:W-:Y:S02]  /*52d0*/  PRMT R12, R9, 0x7610, R12 ;  /* 0x00007610090c7816 */ /* 0x000fe4000000000c */
[----:B------:R-:W2:Y:S01]  /*52e0*/  LDL R9, [R1+0xc8] ;  /* 0x0000c80001097983 */ /* 0x000ea20000100800 */
[----:B------:R-:W-:Y:S02]  /*52f0*/  IADD3 R8, P4, R8, R6, RZ ;  /* 0x0000000608087210 */ /* 0x000fe40007f9e0ff */
[----:B------:R-:W-:Y:S02]  /*5300*/  PRMT R11, R12, 0x7610, R11 ;  /* 0x000076100c0b7816 */ /* 0x000fe4000000000b */
[----:B----4-:R-:W-:Y:S01]  /*5310*/  PRMT R3, R10, 0x7610, R3 ;  /* 0x000076100a037816 */ /* 0x010fe20000000003 */
[----:B------:R0:W5:Y:S01]  /*5320*/  LDL.LU R12, [R1+0x13c] ;  /* 0x00013c00010c7983 */ /* 0x0001620000300800 */
[----:B--2---:R-:W-:-:S05]  /*5330*/  IMAD.X R9, R5, 0x1, R9, P4 ;  /* 0x0000000105097824 */ /* 0x004fca00020e0609 */
[----:B------:R2:W-:Y:S04]  /*5340*/  @P3 STG.E.U16 desc[UR58][R8.64+0x2], R11 ;  /* 0x0000020b08003986 */ /* 0x0005e8000c10153a */
[----:B--2---:R0:W5:Y:S04]  /*5350*/  LDL.LU R11, [R1+0x138] ;  /* 0x00013800010b7983 */ /* 0x0041680000300800 */
[----:B------:R0:W5:Y:S04]  /*5360*/  LDL.LU R10, [R1+0x134] ;  /* 0x00013400010a7983 */ /* 0x0001680000300800 */
[----:B------:R2:W-:Y:S04]  /*5370*/  STL.S16 [R1+0xa8], R3 ;  /* 0x0000a80301007387 */ /* 0x0005e80000100600 */
[----:B--2---:R0:W5:Y:S01]  /*5380*/  LDL.LU R3, [R1+0x130] ;  /* 0x0001300001037983 */ /* 0x0041620000300800 */
[----:B------:R-:W-:Y:S01]  /*5390*/  ISETP.GT.AND P4, PT, R0, 0x8, P2 ;  /* 0x000000080000780c */ /* 0x000fe20001784270 */
[----:B------:R-:W-:-:S12]  /*53a0*/  BSSY B1, `(.L_x_53) ;  /* 0x0000006000017945 */ /* 0x000fd80003800000 */
[----:B0-----:R-:W-:Y:S05]  /*53b0*/  @!P4 BRA `(.L_x_54) ;  /* 0x000000000010c947 */ /* 0x001fea0003800000 */
[----:B------:R0:W-:Y:S04]  /*53c0*/  STL [R1+0x130], R0 ;  /* 0x0001300001007387 */ /* 0x0001e80000100800 */
[----:B0-----:R-:W2:Y:S04]  /*53d0*/  LDG.E.LTC128B.U16 R0, desc[UR58][R232.64+0x10] ;  /* 0x0000103ae8007981 */ /* 0x001ea8000c1e1520 */
[----:B--2---:R0:W-:Y:S04]  /*53e0*/  STL [R1+0xa8], R0 ;  /* 0x0000a80001007387 */ /* 0x0041e80000100800 */
[----:B0-----:R0:W5:Y:S02]  /*53f0*/  LDL.LU R0, [R1+0x130] ;  /* 0x0001300001007983 */ /* 0x0011640000300800 */
.L_x_54:
[----:B------:R-:W-:Y:S05]  /*5400*/  BSYNC B1 ;  /* 0x0000000000017941 */ /* 0x000fea0003800000 */
.L_x_53:
[----:B------:R-:W-:Y:S04]  /*5410*/  STL [R1+0x158], R20 ;  /* 0x0001581401007387 */ /* 0x000fe80000100800 */
[----:B------:R-:W-:Y:S04]  /*5420*/  STL [R1+0x154], R17 ;  /* 0x0001541101007387 */ /* 0x000fe80000100800 */
[----:B------:R-:W-:Y:S04]  /*5430*/  STL [R1+0x150], R9 ;  /* 0x0001500901007387 */ /* 0x000fe80000100800 */
[----:B------:R2:W-:Y:S04]  /*5440*/  STL.64 [R1+0x148], R18 ;  /* 0x0001481201007387 */ /* 0x0005e80000100a00 */
[----:B--2---:R-:W2:Y:S04]  /*5450*/  LDL R19, [R1+0xb0] ;  /* 0x0000b00001137983 */ /* 0x004ea80000100800 */
[----:B------:R3:W-:Y:S04]  /*5460*/  STL.64 [R1+0x140], R14 ;  /* 0x0001400e01007387 */ /* 0x0007e80000100a00 */
[----:B---3--:R-:W3:Y:S04]  /*5470*/  LDL.LU.64 R14, [R1+0xa0] ;  /* 0x0000a000010e7983 */ /* 0x008ee80000300a00 */
[----:B-----5:R4:W-:Y:S04]  /*5480*/  STL.64 [R1+0x138], R12 ;  /* 0x0001380c01007387 */ /* 0x0209e80000100a00 */
[----:B----4-:R-:W4:Y:S04]  /*5490*/  LDL R12, [R1+0xc8] ;  /* 0x0000c800010c7983 */ /* 0x010f280000100800 */
[----:B------:R-:W3:Y:S04]  /*54a0*/  LDL R13, [R1+0xe8] ;  /* 0x0000e800010d7983 */ /* 0x000ee80000100800 */
[----:B------:R1:W-:Y:S04]  /*54b0*/  STL [R1+0x134], R8 ;  /* 0x0001340801007387 */ /* 0x0003e80000100800 */
[----:B-1----:R-:W2:Y:S04]  /*54c0*/  LDL.LU R8, [R1+0xa8] ;  /* 0x0000a80001087983 */ /* 0x002ea80000300800 */
[----:B------:R-:W-:Y:S01]  /*54d0*/  STL [R1+0x130], R3 ;  /* 0x0001300301007387 */ /* 0x000fe20000100800 */
[----:B--2---:R-:W-:-:S05]  /*54e0*/  HADD2.F32 R20, -RZ, R8.H0_H0 ;  /* 0x20000008ff147230 */ /* 0x004fca0000004100 */
[----:B------:R-:W-:-:S04]  /*54f0*/  FMUL R20, R20, R16 ;  /* 0x0000001014147220 */ /* 0x000fc80000400000 */
[----:B------:R-:W-:Y:S02]  /*5500*/  FFMA R19, R19, R2, R20 ;  /* 0x0000000213137223 */ /* 0x000fe40000000014 */
[----:B------:R1:W5:Y:S03]  /*5510*/  LDL.LU R20, [R1+0x158] ;  /* 0x0001580001147983 */ /* 0x0003660000300800 */
[----:B------:R-:W-:Y:S01]  /*5520*/  F2FP.F16.F32.PACK_AB R18, RZ, R19 ;  /* 0x00000013ff12723e */ /* 0x000fe200000000ff */
[----:B------:R-:W-:-:S03]  /*5530*/  @P4 IMAD.MOV.U32 R19, RZ, RZ, R5 ;  /* 0x000000ffff134224 */ /* 0x000fc600078e0005 */
[----:B------:R-:W-:Y:S01]  /*5540*/  PRMT R17, R18, 0x7610, R17 ;  /* 0x0000761012117816 */ /* 0x000fe20000000011 */
[----:B------:R-:W-:-:S03]  /*5550*/  @P4 IMAD.MOV.U32 R18, RZ, RZ, R6 ;  /* 0x000000ffff124224 */ /* 0x000fc600078e0006 */
[----:B------:R-:W-:Y:S01]  /*5560*/  PRMT R9, R17, 0x7610, R9 ;  /* 0x0000761011097816 */ /* 0x000fe20000000009 */
[----:B------:R-:W-:-:S04]  /*5570*/  IMAD.U32 R17, RZ, RZ, UR9 ;  /* 0x00000009ff117e24 */ /* 0x000fc8000f8e00ff */
[----:B------:R2:W-:Y:S02]  /*5580*/  @P4 STG.E.U16 desc[UR58][R18.64+0x10], R9 ;  /* 0x0000100912004986 */ /* 0x0005e4000c10153a */
[----:B--2---:R-:W-:Y:S02]  /*5590*/  IMAD.U32 R9, RZ, RZ, UR8 ;  /* 0x00000008ff097e24 */ /* 0x004fe4000f8e00ff */
[----:B------:R-:W-:Y:S02]  /*55a0*/  IMAD.U32 R19, RZ, RZ, UR8 ;  /* 0x00000008ff137e24 */ /* 0x000fe4000f8e00ff */
[C---:B------:R-:W-:Y:S01]  /*55b0*/  IMAD.SHL.U32 R18, R9.reuse, 0x200, RZ ;  /* 0x0000020009127824 */ /* 0x040fe200078e00ff */
[----:B------:R-:W-:Y:S01]  /*55c0*/  SHF.L.U64.HI R17, R9, 0x9, R17 ;  /* 0x0000000909117819 */ /* 0x000fe20000010211 */
[----:B------:R-:W-:-:S04]  /*55d0*/  IMAD.SHL.U32 R19, R19, 0x10, RZ ;  /* 0x0000001013137824 */ /* 0x000fc800078e00ff */
[----:B------:R2:W-:Y:S02]  /*55e0*/  STL [R1+0x11c], R17 ;  /* 0x00011c1101007387 */ /* 0x0005e40000100800 */
[----:B--2---:R-:W-:-:S05]  /*55f0*/  IMAD.U32 R17, RZ, RZ, UR9 ;  /* 0x00000009ff117e24 */ /* 0x004fca000f8e00ff */
[----:B------:R-:W-:Y:S02]  /*5600*/  SHF.L.U64.HI R9, R9, 0x8, R17 ;  /* 0x0000000809097819 */ /* 0x000fe40000010211 */
[----:B------:R1:W5:Y:S01]  /*5610*/  LDL.LU R17, [R1+0x154] ;  /* 0x0001540001117983 */ /* 0x0003620000300800 */
[----:B------:R-:W-:-:S03]  /*5620*/  IADD3 R18, P3, P4, R19, R10, R18 ;  /* 0x0000000a13127210 */ /* 0x000fc60007c7e012 */
[----:B------:R2:W-:Y:S04]  /*5630*/  STL [R1+0x128], R9 ;  /* 0x0001280901007387 */ /* 0x0005e80000100800 */
[----:B--2---:R1:W5:Y:S04]  /*5640*/  LDL.LU R9, [R1+0x150] ;  /* 0x0001500001097983 */ /* 0x0043680000300800 */
[----:B------:R-:W4:Y:S01]  /*5650*/  LDL R19, [R1+0x11c] ;  /* 0x00011c0001137983 */ /* 0x000f220000100800 */
[----:B------:R-:W-:Y:S02]  /*5660*/  PRMT R3, R8, 0x7610, R3 ;  /* 0x0000761008037816 */ /* 0x000fe40000000003 */
[----:B----4-:R-:W-:Y:S01]  /*5670*/  IADD3.X R19, R12, R11, R19, P3, P4 ;  /* 0x0000000b0c137210 */ /* 0x010fe20001fe8413 */
[----:B------:R-:W-:-:S04]  /*5680*/  IMAD.U32 R12, RZ, RZ, UR8 ;  /* 0x00000008ff0c7e24 */ /* 0x000fc8000f8e00ff */
[----:B------:R-:W-:Y:S01]  /*5690*/  IMAD.SHL.U32 R12, R12, 0x100, RZ ;  /* 0x000001000c0c7824 */ /* 0x000fe200078e00ff */
[----:B------:R2:W-:Y:S01]  /*56a0*/  STL.64 [R1+0xd8], R18 ;  /* 0x0000d81201007387 */ /* 0x0005e20000100a00 */
[----:B---3--:R-:W-:-:S03]  /*56b0*/  IMAD.WIDE.U32 R12, R13, 0x78, R14 ;  /* 0x000000780d0c7825 */ /* 0x008fc600078e000e */
[----:B--2---:R1:W5:Y:S01]  /*56c0*/  LDL.LU.64 R18, [R1+0x148] ;  /* 0x0001480001127983 */ /* 0x0043620000300a00 */
[----:B------:R-:W-:-:S03]  /*56d0*/  ISETP.GT.AND P3, PT, R0, 0x9, P2 ;  /* 0x000000090000780c */ /* 0x000fc60001764270 */
[----:B------:R1:W5:Y:S04]  /*56e0*/  LDL.LU.64 R14, [R1+0x140] ;  /* 0x00014000010e7983 */ /* 0x0003680000300a00 */
[----:B------:R2:W-:Y:S04]  /*56f0*/  STL.64 [R1+0xa0], R12 ;  /* 0x0000a00c01007387 */ /* 0x0005e80000100a00 */
[----:B--2---:R1:W5:Y:S04]  /*5700*/  LDL.LU.64 R12, [R1+0x138] ;  /* 0x00013800010c7983 */ /* 0x0043680000300a00 */
[----:B------:R1:W5:Y:S04]  /*5710*/  LDL.LU R8, [R1+0x134] ;  /* 0x0001340001087983 */ /* 0x0003680000300800 */
[----:B------:R2:W-:Y:S04]  /*5720*/  STL.S16 [R1+0xa8], R3 ;  /* 0x0000a80301007387 */ /* 0x0005e80000100600 */
[----:B--2---:R1:W5:Y:S01]  /*5730*/  LDL.LU R3, [R1+0x130] ;  /* 0x0001300001037983 */ /* 0x0043620000300800 */
[----:B------:R-:W-:Y:S04]  /*5740*/  BSSY B1, `(.L_x_55) ;  /* 0x0000006000017945 */ /* 0x000fe80003800000 */
[----:B------:R-:W-:Y:S05]  /*5750*/  @!P3 BRA `(.L_x_56) ;  /* 0x000000000010b947 */ /* 0x000fea0003800000 */
[----:B------:R2:W-:Y:S04]  /*5760*/  STL [R1+0x130], R0 ;  /* 0x0001300001007387 */ /* 0x0005e80000100800 */
[----:B--2---:R-:W2:Y:S04]  /*5770*/  LDG.E.LTC128B.U16 R0, desc[UR58][R232.64+0x12] ;  /* 0x0000123ae8007981 */ /* 0x004ea8000c1e1520 */
[----:B--2---:R2:W-:Y:S04]  /*5780*/  STL [R1+0xa8], R0 ;  /* 0x0000a80001007387 */ /* 0x0045e80000100800 */
[----:B--2---:R2:W5:Y:S02]  /*5790*/  LDL.LU R0, [R1+0x130] ;  /* 0x0001300001007983 */ /* 0x0045640000300800 */
.L_x_56:
[----:B------:R-:W-:Y:S05]  /*57a0*/  BSYNC B1 ;  /* 0x0000000000017941 */ /* 0x000fea0003800000 */
.L_x_55:
[----:B------:R-:W-:Y:S04]  /*57b0*/  STL [R1+0x174], R25 ;  /* 0x0001741901007387 */ /* 0x000fe80000100800 */
[----:B------:R3:W-:Y:S04]  /*57c0*/  STL [R1+0x170], R24 ;  /* 0x0001701801007387 */ /* 0x0007e80000100800 */
[----:B---3--:R-:W3:Y:S04]  /*57d0*/  LDL R24, [R1+0x128] ;  /* 0x0001280001187983 */ /* 0x008ee80000100800 */
[----:B------:R4:W-:Y:S04]  /*57e0*/  STL.64 [R1+0x168], R22 ;  /* 0x0001681601007387 */ /* 0x0009e80000100a00 */
[----:B----4-:R-:W4:Y:S04]  /*57f0*/  LDL.LU.64 R22, [R1+0xa0] ;  /* 0x0000a00001167983 */ /* 0x010f280000300a00 */
[----:B-----5:R0:W-:Y:S04]  /*5800*/  STL.64 [R1+0x160], R20 ;  /* 0x0001601401007387 */ /* 0x0201e80000100a00 */
[----:B0-----:R-:W2:Y:S04]  /*5810*/  LDL.64 R20, [R1+0xc0] ;  /* 0x0000c00001147983 */ /* 0x001ea80000100a00 */
[----:B------:R0:W-:Y:S04]  /*5820*/  STL.64 [R1+0x158], R18 ;  /* 0x0001581201007387 */ /* 0x0001e80000100a00 */
[----:B0-----:R-:W3:Y:S04]  /*5830*/  LDL.64 R18, [R1+0xf0] ;  /* 0x0000f00001127983 */ /* 0x001ee80000100a00 */
[----:B------:R0:W-:Y:S04]  /*5840*/  STL [R1+0x150], R17 ;  /* 0x0001501101007387 */ /* 0x0001e80000100800 */
[----:B0-----:R-:W3:Y:S04]  /*5850*/  LDL R17, [R1+0xec] ;  /* 0x0000ec0001117983 */ /* 0x001ee80000100800 */
[----:B------:R0:W-:Y:S04]  /*5860*/  STL [R1+0x14c], R15 ;  /* 0x00014c0f01007387 */ /* 0x0001e80000100800 */
[----:B0-----:R-:W2:Y:S04]  /*5870*/  LDL.LU R15, [R1+0x108] ;  /* 0x00010800010f7983 */ /* 0x001ea80000300800 */
[----:B------:R0:W-:Y:S01]  /*5880*/  STL [R1+0x148], R14 ;  /* 0x0001480e01007387 */ /* 0x0001e20000100800 */
[----:B------:R-:W-:-:S03]  /*5890*/  IMAD.U32 R13, RZ, RZ, UR8 ;  /* 0x00000008ff0d7e24 */ /* 0x000fc6000f8e00ff */
[----:B0-----:R-:W3:Y:S04]  /*58a0*/  LDL.LU R14, [R1+0xb4] ;  /* 0x0000b400010e7983 */ /* 0x001ee80000300800 */
[----:B------:R-:W-:Y:S04]  /*58b0*/  STL.64 [R1+0x140], R10 ;  /* 0x0001400a01007387 */ /* 0x000fe80000100a00 */
[----:B------:R-:W-:Y:S04]  /*58c0*/  STL [R1+0x138], R9 ;  /* 0x0001380901007387 */ /* 0x000fe80000100800 */
[----:B------:R0:W-:Y:S01]  /*58d0*/  STL [R1+0x134], R8 ;  /* 0x0001340801007387 */ /* 0x0001e20000100800 */
[----:B------:R-:W-:-:S03]  /*58e0*/  IMAD.SHL.U32 R13, R13, 0x10, RZ ;  /* 0x000000100d0d7824 */ /* 0x000fc600078e00ff */
[----:B0-----:R-:W3:Y:S04]  /*58f0*/  LDL.LU R8, [R1+0xa8] ;  /* 0x0000a80001087983 */ /* 0x001ee80000300800 */
[----:B------:R-:W-:Y:S01]  /*5900*/  STL [R1+0x130], R3 ;  /* 0x0001300301007387 */ /* 0x000fe20000100800 */
[----:B----4-:R-:W-:-:S05]  /*5910*/  IADD3 R25, P6, R12, R22, RZ ;  /* 0x000000160c197210 */ /* 0x010fca0007fde0ff */
[----:B------:R0:W-:Y:S04]  /*5920*/  STL [R1+0xcc], R25 ;  /* 0x0000cc1901007387 */ /* 0x0001e80000100800 */
[----:B0-----:R0:W5:Y:S01]  /*5930*/  LDL.LU R25, [R1+0x174] ;  /* 0x0001740001197983 */ /* 0x0011620000300800 */
[----:B--2---:R-:W-:-:S04]  /*5940*/  LOP3.LUT R15, R15, 0xffffffef, RZ, 0xc0, !PT ;  /* 0xffffffef0f0f7812 */ /* 0x004fc800078ec0ff */
[----:B------:R-:W-:Y:S02]  /*5950*/  @P0 LOP3.LUT R15, R15, 0x10, RZ, 0xfc, !PT ;  /* 0x000000100f0f0812 */ /* 0x000fe400078efcff */
[----:B------:R-:W-:-:S05]  /*5960*/  IADD3 R12, P0, P4, R12, R22, R20 ;  /* 0x000000160c0c7210 */ /* 0x000fca0007c1e014 */
[----:B------:R2:W-:Y:S01]  /*5970*/  STL [R1+0x120], R12 ;  /* 0x0001200c01007387 */ /* 0x0005e20000100800 */
[----:B------:R-:W-:Y:S01]  /*5980*/  LOP3.LUT R15, R15, 0xfffffffd, RZ, 0xc0, !PT ;  /* 0xfffffffd0f0f7812 */ /* 0x000fe200078ec0ff */
[----:B--2---:R-:W-:-:S04]  /*5990*/  IMAD.U32 R12, RZ, RZ, UR8 ;  /* 0x00000008ff0c7e24 */ /* 0x004fc8000f8e00ff */
[----:B------:R-:W-:Y:S01]  /*59a0*/  IMAD.SHL.U32 R12, R12, 0x100, RZ ;  /* 0x000001000c0c7824 */ /* 0x000fe200078e00ff */
[----:B------:R-:W-:-:S04]  /*59b0*/  @P6 LOP3.LUT R15, R15, 0x2, RZ, 0xfc, !PT ;  /* 0x000000020f0f6812 */ /* 0x000fc800078efcff */
[----:B------:R-:W-:Y:S02]  /*59c0*/  IADD3 R12, P5, P6, R13, R6, R12 ;  /* 0x000000060d0c7210 */ /* 0x000fe40007ebe00c */
[----:B------:R-:W2:Y:S01]  /*59d0*/  LDL R13, [R1+0xc8] ;  /* 0x0000c800010d7983 */ /* 0x000ea20000100800 */
[----:B---3--:R-:W-:Y:S01]  /*59e0*/  IMAD.IADD R17, R17, 0x1, R23 ;  /* 0x0000000111117824 */ /* 0x008fe200078e0217 */
[----:B------:R-:W-:Y:S02]  /*59f0*/  PRMT R3, R8, 0x7610, R3 ;  /* 0x0000761008037816 */ /* 0x000fe40000000003 */
[----:B--2---:R-:W-:Y:S02]  /*5a00*/  IADD3.X R13, R13, R5, R24, P5, P6 ;  /* 0x000000050d0d7210 */ /* 0x004fe40002fec418 */
[----:B------:R0:W5:Y:S04]  /*5a10*/  LDL.LU R24, [R1+0x170] ;  /* 0x0001700001187983 */ /* 0x0001680000300800 */
[----:B------:R-:W-:Y:S01]  /*5a20*/  STL [R1+0x108], R15 ;  /* 0x0001080f01007387 */ /* 0x000fe20000100800 */
[----:B------:R-:W-:-:S03]  /*5a30*/  LOP3.LUT P6, RZ, R15, 0x4, RZ, 0xc0, !PT ;  /* 0x000000040fff7812 */ /* 0x000fc600078cc0ff */
[----:B------:R0:W5:Y:S04]  /*5a40*/  LDL.LU.64 R22, [R1+0x168] ;  /* 0x0001680001167983 */ /* 0x0001680000300a00 */
[----:B------:R2:W-:Y:S02]  /*5a50*/  STL [R1+0xac], R17 ;  /* 0x0000ac1101007387 */ /* 0x0005e40000100800 */
[----:B--2---:R-:W-:Y:S02]  /*5a60*/  IADD3.X R17, R19, R17, R21, P0, P4 ;  /* 0x0000001113117210 */ /* 0x004fe400007e8415 */
[----:B------:R-:W-:Y:S01]  /*5a70*/  LOP3.LUT P0, RZ, R15, 0x10, RZ, 0xc0, !PT ;  /* 0x000000100fff7812 */ /* 0x000fe2000780c0ff */
[----:B------:R-:W-:Y:S01]  /*5a80*/  HADD2.F32 R15, -RZ, R8.H0_H0 ;  /* 0x20000008ff0f7230 */ /* 0x000fe20000004100 */
[----:B------:R0:W5:Y:S04]  /*5a90*/  LDL.LU.64 R20, [R1+0x160] ;  /* 0x0001600001147983 */ /* 0x0001680000300a00 */
[----:B------:R-:W-:Y:S01]  /*5aa0*/  FMUL R15, R15, R16 ;  /* 0x000000100f0f7220 */ /* 0x000fe20000400000 */
[----:B------:R0:W5:Y:S03]  /*5ab0*/  LDL.LU.64 R18, [R1+0x158] ;  /* 0x0001580001127983 */ /* 0x0001660000300a00 */
[----:B------:R-:W-:-:S05]  /*5ac0*/  FFMA R14, R14, R2, R15 ;  /* 0x000000020e0e7223 */ /* 0x000fca000000000f */
[----:B------:R-:W-:-:S04]  /*5ad0*/  F2FP.F16.F32.PACK_AB R11, RZ, R14 ;  /* 0x0000000eff0b723e */ /* 0x000fc800000000ff */
[----:B------:R-:W-:Y:S01]  /*5ae0*/  PRMT R10, R11, 0x7610, R10 ;  /* 0x000076100b0a7816 */ /* 0x000fe2000000000a */
[----:B------:R-:W-:-:S03]  /*5af0*/  @P3 IMAD.MOV.U32 R11, RZ, RZ, R5 ;  /* 0x000000ffff0b3224 */ /* 0x000fc600078e0005 */
[----:B------:R-:W-:Y:S01]  /*5b00*/  PRMT R9, R10, 0x7610, R9 ;  /* 0x000076100a097816 */ /* 0x000fe20000000009 */
[----:B------:R-:W-:Y:S01]  /*5b10*/  @P3 IMAD.MOV.U32 R10, RZ, RZ, R6 ;  /* 0x000000ffff0a3224 */ /* 0x000fe200078e0006 */
[----:B------:R2:W-:Y:S04]  /*5b20*/  STL [R1+0x12c], R17 ;  /* 0x00012c1101007387 */ /* 0x0005e80000100800 */
[----:B------:R3:W-:Y:S04]  /*5b30*/  @P3 STG.E.U16 desc[UR58][R10.64+0x12], R9 ;  /* 0x000012090a003986 */ /* 0x0007e8000c10153a */
[----:B--2---:R0:W5:Y:S04]  /*5b40*/  LDL.LU R17, [R1+0x150] ;  /* 0x0001500001117983 */ /* 0x0041680000300800 */
[----:B------:R0:W5:Y:S04]  /*5b50*/  LDL.LU R15, [R1+0x14c] ;  /* 0x00014c00010f7983 */ /* 0x0001680000300800 */
[----:B------:R0:W5:Y:S04]  /*5b60*/  LDL.LU R14, [R1+0x148] ;  /* 0x00014800010e7983 */ /* 0x0001680000300800 */
[----:B---3--:R0:W5:Y:S04]  /*5b70*/  LDL.LU.64 R10, [R1+0x140] ;  /* 0x00014000010a7983 */ /* 0x0081680000300a00 */
[----:B------:R0:W5:Y:S04]  /*5b80*/  LDL.LU R9, [R1+0x138] ;  /* 0x0001380001097983 */ /* 0x0001680000300800 */
[----:B------:R0:W5:Y:S04]  /*5b90*/  LDL.LU R8, [R1+0x134] ;  /* 0x0001340001087983 */ /* 0x0001680000300800 */
[----:B------:R2:W-:Y:S04]  /*5ba0*/  STL.S16 [R1+0xa8], R3 ;  /* 0x0000a80301007387 */ /* 0x0005e80000100600 */
[----:B--2---:R0:W5:Y:S01]  /*5bb0*/  LDL.LU R3, [R1+0x130] ;  /* 0x0001300001037983 */ /* 0x0041620000300800 */
[----:B------:R-:W-:Y:S01]  /*5bc0*/  ISETP.GT.AND P3, PT, R0, 0x8, P6 ;  /* 0x000000080000780c */ /* 0x000fe20003764270 */
[----:B------:R-:W-:-:S12]  /*5bd0*/  BSSY B1, `(.L_x_57) ;  /* 0x0000006000017945 */ /* 0x000fd80003800000 */
[----:B0-----:R-:W-:Y:S05]  /*5be0*/  @!P3 BRA `(.L_x_58) ;  /* 0x000000000010b947 */ /* 0x001fea0003800000 */
[----:B------:R0:W-:Y:S04]  /*5bf0*/  STL [R1+0x130], R0 ;  /* 0x0001300001007387 */ /* 0x0001e80000100800 */
[----:B0----5:R-:W2:Y:S04]  /*5c00*/  LDG.E.LTC128B.U16 R0, desc[UR58][R22.64+0x10] ;  /* 0x0000103a16007981 */ /* 0x021ea8000c1e1520 */
[----:B--2---:R0:W-:Y:S04]  /*5c10*/  STL [R1+0xa8], R0 ;  /* 0x0000a80001007387 */ /* 0x0041e80000100800 */
[----:B0-----:R0:W5:Y:S02]  /*5c20*/  LDL.LU R0, [R1+0x130] ;  /* 0x0001300001007983 */ /* 0x0011640000300800 */
.L_x_58:
[----:B------:R-:W-:Y:S05]  /*5c30*/  BSYNC B1 ;  /* 0x0000000000017941 */ /* 0x000fea0003800000 */
.L_x_57:
[----:B-----5:R-:W-:Y:S04]  /*5c40*/  STL [R1+0x164], R25 ;  /* 0x0001641901007387 */ /* 0x020fe80000100800 */
[----:B------:R2:W-:Y:S04]  /*5c50*/  STL [R1+0x160], R24 ;  /* 0x0001601801007387 */ /* 0x0005e80000100800 */
[----:B--2---:R-:W2:Y:S04]  /*5c60*/  LDL.LU R24, [R1+0xb8] ;  /* 0x0000b80001187983 */ /* 0x004ea80000300800 */
[----:B------:R-:W-:Y:S04]  /*5c70*/  STL [R1+0x15c], R23 ;  /* 0x00015c1701007387 */ /* 0x000fe80000100800 */
[----:B------:R-:W-:Y:S04]  /*5c80*/  STL [R1+0x158], R22 ;  /* 0x0001581601007387 */ /* 0x000fe80000100800 */
[----:B------:R-:W-:Y:S04]  /*5c90*/  STL [R1+0x154], R17 ;  /* 0x0001541101007387 */ /* 0x000fe80000100800 */
[----:B------:R3:W-:Y:S04]  /*5ca0*/  STL [R1+0x150], R11 ;  /* 0x0001500b01007387 */ /* 0x0007e80000100800 */
[----:B---3--:R-:W3:Y:S04]  /*5cb0*/  LDL R11, [R1+0xec] ;  /* 0x0000ec00010b7983 */ /* 0x008ee80000100800 */
[----:B------:R4:W-:Y:S04]  /*5cc0*/  STL.64 [R1+0x148], R12 ;  /* 0x0001480c01007387 */ /* 0x0009e80000100a00 */
[----:B----4-:R-:W4:Y:S04]  /*5cd0*/  LDL.64 R12, [R1+0xc0] ;  /* 0x0000c000010c7983 */ /* 0x010f280000100a00 */
[----:B------:R1:W-:Y:S04]  /*5ce0*/  STL [R1+0x140], R10 ;  /* 0x0001400a01007387 */ /* 0x0003e80000100800 */
[----:B-1----:R-:W2:Y:S04]  /*5cf0*/  LDL R10, [R1+0xe8] ;  /* 0x0000e800010a7983 */ /* 0x002ea80000100800 */
[----:B------:R1:W-:Y:S04]  /*5d00*/  STL.64 [R1+0x138], R6 ;  /* 0x0001380601007387 */ /* 0x0003e80000100a00 */
[----:B-1----:R-:W3:Y:S04]  /*5d10*/  LDL R6, [R1+0x110] ;  /* 0x0001100001067983 */ /* 0x002ee80000100800 */
[----:B------:R-:W3:Y:S04]  /*5d20*/  LDL R7, [R1+0xf8] ;  /* 0x0000f80001077983 */ /* 0x000ee80000100800 */
[----:B------:R1:W-:Y:S04]  /*5d30*/  STL [R1+0x134], R5 ;  /* 0x0001340501007387 */ /* 0x0003e80000100800 */
[----:B-1----:R-:W4:Y:S04]  /*5d40*/  LDL.LU R5, [R1+0xa8] ;  /* 0x0000a80001057983 */ /* 0x002f280000300800 */
[----:B------:R-:W-:Y:S01]  /*5d50*/  STL [R1+0x130], R4 ;  /* 0x0001300401007387 */ /* 0x000fe20000100800 */
[----:B--2---:R-:W-:-:S04]  /*5d60*/  IMAD.WIDE.U32 R20, R10, 0x78, R20 ;  /* 0x000000780a147825 */ /* 0x004fc800078e0014 */
[----:B----4-:R-:W-:-:S05]  /*5d70*/  HADD2.F32 R25, -RZ, R5.H0_H0 ;  /* 0x20000005ff197230 */ /* 0x010fca0000004100 */
[----:B------:R-:W-:-:S04]  /*5d80*/  FMUL R25, R25, R16 ;  /* 0x0000001019197220 */ /* 0x000fc80000400000 */
[----:B------:R-:W-:Y:S02]  /*5d90*/  FFMA R24, R24, R2, R25 ;  /* 0x0000000218187223 */ /* 0x000fe40000000019 */
[----:B------:R1:W5:Y:S03]  /*5da0*/  LDL.LU R25, [R1+0x164] ;  /* 0x0001640001197983 */ /* 0x0003660000300800 */
[----:B------:R-:W-:Y:S02]  /*5db0*/  F2FP.F16.F32.PACK_AB R23, RZ, R24 ;  /* 0x00000018ff17723e */ /* 0x000fe400000000ff */
[----:B------:R1:W5:Y:S02]  /*5dc0*/  LDL.LU R24, [R1+0x160] ;  /* 0x0001600001187983 */ /* 0x0003640000300800 */
[----:B------:R-:W-:Y:S02]  /*5dd0*/  PRMT R22, R23, 0x7610, R22 ;  /* 0x0000761017167816 */ /* 0x000fe40000000016 */
[----:B------:R1:W5:Y:S02]  /*5de0*/  LDL.LU R23, [R1+0x15c] ;  /* 0x00015c0001177983 */ /* 0x0003640000300800 */
[----:B------:R-:W-:-:S02]  /*5df0*/  PRMT R17, R22, 0x7610, R17 ;  /* 0x0000761016117816 */ /* 0x000fc40000000011 */
[----:B------:R1:W5:Y:S04]  /*5e00*/  LDL.LU R22, [R1+0x158] ;  /* 0x0001580001167983 */ /* 0x0003680000300800 */
[----:B------:R2:W-:Y:S01]  /*5e10*/  @P3 STG.E.U16 desc[UR58][R8.64+0x10], R17 ;  /* 0x0000101108003986 */ /* 0x0005e2000c10153a */
[----:B------:R-:W-:-:S04]  /*5e20*/  IADD3 R20, P3, R12, R20, RZ ;  /* 0x000000140c147210 */ /* 0x000fc80007f7e0ff */
[----:B---3--:R-:W-:-:S03]  /*5e30*/  IADD3.X R21, R13, R11, R21, P3, !PT ;  /* 0x0000000b0d157210 */ /* 0x008fc60001ffe415 */
[----:B------:R-:W-:Y:S01]  /*5e40*/  IMAD.WIDE.U32 R20, R3, R10, R20 ;  /* 0x0000000a03147225 */ /* 0x000fe200078e0014 */
[----:B--2---:R1:W5:Y:S02]  /*5e50*/  LDL.LU R17, [R1+0x154] ;  /* 0x0001540001117983 */ /* 0x0043640000300800 */
[----:B------:R-:W-:Y:S02]  /*5e60*/  IADD3 R20, P3, R18, R20, RZ ;  /* 0x0000001412147210 */ /* 0x000fe40007f7e0ff */
[----:B------:R1:W5:Y:S02]  /*5e70*/  LDL.LU R11, [R1+0x150] ;  /* 0x00015000010b7983 */ /* 0x0003640000300800 */
[----:B------:R-:W-:Y:S02]  /*5e80*/  IADD3.X R21, R19, R6, R21, P3, !PT ;  /* 0x0000000613157210 */ /* 0x000fe40001ffe415 */
[----:B------:R1:W5:Y:S04]  /*5e90*/  LDL.LU.64 R12, [R1+0x148] ;  /* 0x00014800010c7983 */ /* 0x0003680000300a00 */
[----:B------:R1:W5:Y:S01]  /*5ea0*/  LDL.LU R10, [R1+0x140] ;  /* 0x00014000010a7983 */ /* 0x0003620000300800 */
[----:B------:R-:W-:-:S03]  /*5eb0*/  IMAD.WIDE.U32 R6, R7, UR53, R20 ;  /* 0x0000003507067c25 */ /* 0x000fc6000f8e0014 */
[----:B------:R-:W2:Y:S01]  /*5ec0*/  LDL R21, [R1+0x10c] ;  /* 0x00010c0001157983 */ /* 0x000ea20000100800 */
[----:B------:R-:W-:Y:S02]  /*5ed0*/  LEA R20, P3, R6, R14, 0x1 ;  /* 0x0000000e06147211 */ /* 0x000fe400078608ff */
[----:B------:R-:W-:Y:S01]  /*5ee0*/  PRMT R4, R5, 0x7610, R4 ;  /* 0x0000761005047816 */ /* 0x000fe20000000004 */
[----:B--2---:R-:W-:-:S05]  /*5ef0*/  IMAD.IADD R21, R21, 0x1, R7 ;  /* 0x0000000115157824 */ /* 0x004fca00078e0207 */
[----:B------:R-:W-:Y:S02]  /*5f00*/  LEA.HI.X R21, R6, R15, R21, 0x1, P3 ;  /* 0x0000000f06157211 */ /* 0x000fe400018f0c15 */
[----:B------:R1:W5:Y:S01]  /*5f10*/  LDL.LU.64 R6, [R1+0x138] ;  /* 0x0001380001067983 */ /* 0x0003620000300a00 */
[----:B------:R-:W-:-:S03]  /*5f20*/  ISETP.GT.AND P3, PT, R0, 0x9, P6 ;  /* 0x000000090000780c */ /* 0x000fc60003764270 */
[----:B------:R1:W5:Y:S04]  /*5f30*/  LDL.LU R5, [R1+0x134] ;  /* 0x0001340001057983 */ /* 0x0003680000300800 */
[----:B------:R2:W-:Y:S04]  /*5f40*/  STL.S16 [R1+0xa8], R4 ;  /* 0x0000a80401007387 */ /* 0x0005e80000100600 */
[----:B--2---:R1:W5:Y:S01]  /*5f50*/  LDL.LU R4, [R1+0x130] ;  /* 0x0001300001047983 */ /* 0x0043620000300800 */
[----:B------:R-:W-:Y:S04]  /*5f60*/  BSSY B1, `(.L_x_59) ;  /* 0x0000006000017945 */ /* 0x000fe80003800000 */
[----:B------:R-:W-:Y:S05]  /*5f70*/  @!P3 BRA `(.L_x_60) ;  /* 0x000000000010b947 */ /* 0x000fea0003800000 */
[----:B------:R2:W-:Y:S04]  /*5f80*/  STL [R1+0x130], R0 ;  /* 0x0001300001007387 */ /* 0x0005e80000100800 */
[----:B--2--5:R-:W2:Y:S04]  /*5f90*/  LDG.E.LTC128B.U16 R0, desc[UR58][R22.64+0x12] ;  /* 0x0000123a16007981 */ /* 0x024ea8000c1e1520 */
[----:B--2---:R2:W-:Y:S04]  /*5fa0*/  STL [R1+0xa8], R0 ;  /* 0x0000a80001007387 */ /* 0x0045e80000100800 */
[----:B--2---:R2:W5:Y:S02]  /*5fb0*/  LDL.LU R0, [R1+0x130] ;  /* 0x0001300001007983 */ /* 0x0045640000300800 */
.L_x_60:
[----:B------:R-:W-:Y:S05]  /*5fc0*/  BSYNC B1 ;  /* 0x0000000000017941 */ /* 0x000fea0003800000 */
.L_x_59:
[----:B------:R3:W-:Y:S04]  /*5fd0*/  STL [R1+0x180], R30 ;  /* 0x0001801e01007387 */ /* 0x0007e80000100800 */
[----:B---3--:R-:W3:Y:S04]  /*5fe0*/  LDL R30, [R1+0x108] ;  /* 0x00010800011e7983 */ /* 0x008ee80000100800 */
[----:B------:R4:W-:Y:S04]  /*5ff0*/  STL [R1+0x17c], R29 ;  /* 0x00017c1d01007387 */ /* 0x0009e80000100800 */
[----:B----4-:R-:W4:Y:S04]  /*6000*/  LDL.LU R29, [R1+0xbc] ;  /* 0x0000bc00011d7983 */ /* 0x010f280000300800 */
[----:B------:R-:W-:Y:S04]  /*6010*/  STL [R1+0x178], R28 ;  /* 0x0001781c01007387 */ /* 0x000fe80000100800 */
[----:B------:R0:W-:Y:S04]  /*6020*/  STL [R1+0x174], R27 ;  /* 0x0001741b01007387 */ /* 0x0001e80000100800 */
[----:B0-----:R-:W2:Y:S04]  /*6030*/  LDL.LU R27, [R1+0xac] ;  /* 0x0000ac00011b7983 */ /* 0x001ea80000300800 */
[----:B------:R0:W-:Y:S04]  /*6040*/  STL [R1+0x170], R26 ;  /* 0x0001701a01007387 */ /* 0x0001e80000100800 */
[----:B0-----:R-:W2:Y:S04]  /*6050*/  LDL.LU R26, [R1+0xcc] ;  /* 0x0000cc00011a7983 */ /* 0x001ea80000300800 */
[----:B-----5:R0:W-:Y:S04]  /*6060*/  STL [R1+0x16c], R25 ;  /* 0x00016c1901007387 */ /* 0x0201e80000100800 */
[----:B0-----:R-:W2:Y:S04]  /*6070*/  LDL R25, [R1+0x104] ;  /* 0x0001040001197983 */ /* 0x001ea80000100800 */
[----:B------:R0:W-:Y:S04]  /*6080*/  STL [R1+0x168], R24 ;  /* 0x0001681801007387 */ /* 0x0001e80000100800 */
[----:B0-----:R-:W4:Y:S04]  /*6090*/  LDL.LU R24, [R1+0xa8] ;  /* 0x0000a80001187983 */ /* 0x001f280000300800 */
[----:B------:R0:W-:Y:S04]  /*60a0*/  STL.64 [R1+0x160], R22 ;  /* 0x0001601601007387 */ /* 0x0001e80000100a00 */
[----:B0-----:R-:W2:Y:S04]  /*60b0*/  LDL.LU.64 R22, [R1+0xf0] ;  /* 0x0000f00001167983 */ /* 0x001ea80000300a00 */
[----:B------:R-:W-:Y:S04]  /*60c0*/  STL [R1+0x15c], R21 ;  /* 0x00015c1501007387 */ /* 0x000fe80000100800 */
[----:B------:R0:W-:Y:S04]  /*60d0*/  STL [R1+0x158], R20 ;  /* 0x0001581401007387 */ /* 0x0001e80000100800 */
[----:B0-----:R-:W2:Y:S04]  /*60e0*/  LDL.LU R20, [R1+0x80] ;  /* 0x0000800001147983 */ /* 0x001ea80000300800 */
[----:B------:R-:W-:Y:S04]  /*60f0*/  STL [R1+0x154], R17 ;  /* 0x0001541101007387 */ /* 0x000fe80000100800 */
[----:B------:R-:W-:Y:S04]  /*6100*/  STL [R1+0x150], R3 ;  /* 0x0001500301007387 */ /* 0x000fe80000100800 */
[----:B------:R-:W-:Y:S04]  /*6110*/  STL.64 [R1+0x148], R18 ;  /* 0x0001481201007387 */ /* 0x000fe80000100a00 */
[----:B------:R0:W-:Y:S04]  /*6120*/  STL.64 [R1+0x140], R12 ;  /* 0x0001400c01007387 */ /* 0x0001e80000100a00 */
[----:B0-----:R-:W2:Y:S04]  /*6130*/  LDL R13, [R1+0xe8] ;  /* 0x0000e800010d7983 */ /* 0x001ea80000100800 */
[----:B------:R0:W-:Y:S04]  /*6140*/  STL.64 [R1+0x138], R6 ;  /* 0x0001380601007387 */ /* 0x0001e80000100a00 */
[----:B0-----:R-:W2:Y:S04]  /*6150*/  LDL.LU.64 R6, [R1+0xc0] ;  /* 0x0000c00001067983 */ /* 0x001ea80000300a00 */
[----:B------:R0:W-:Y:S04]  /*6160*/  STL.64 [R1+0x130], R4 ;  /* 0x0001300401007387 */ /* 0x0001e80000100a00 */
[----:B0-----:R-:W2:Y:S01]  /*6170*/  LDL.LU.64 R4, [R1+0xd0] ;  /* 0x0000d00001047983 */ /* 0x001ea20000300a00 */
[----:B---3--:R-:W-:Y:S01]  /*6180*/  LOP3.LUT P4, RZ, R30, 0x2, RZ, 0xc0, !PT ;  /* 0x000000021eff7812 */ /* 0x008fe2000788c0ff */
[----:B----4-:R-:W-:-:S05]  /*6190*/  HADD2.F32 R30, -RZ, R24.H0_H0 ;  /* 0x20000018ff1e7230 */ /* 0x010fca0000004100 */
[----:B------:R-:W-:-:S04]  /*61a0*/  FMUL R30, R30, R16 ;  /* 0x000000101e1e7220 */ /* 0x000fc80000400000 */
[----:B------:R-:W-:Y:S02]  /*61b0*/  FFMA R29, R29, R2, R30 ;  /* 0x000000021d1d7223 */ /* 0x000fe4000000001e */
[----:B------:R0:W5:Y:S03]  /*61c0*/  LDL.LU R30, [R1+0x180] ;  /* 0x00018000011e7983 */ /* 0x0001660000300800 */
[----:B------:R-:W-:Y:S02]  /*61d0*/  F2FP.F16.F32.PACK_AB R19, RZ, R29 ;  /* 0x0000001dff13723e */ /* 0x000fe400000000ff */
[----:B------:R0:W5:Y:S02]  /*61e0*/  LDL.LU R29, [R1+0x17c] ;  /* 0x00017c00011d7983 */ /* 0x0001640000300800 */
[----:B------:R-:W-:Y:S01]  /*61f0*/  PRMT R28, R19, 0x7610, R28 ;  /* 0x00007610131c7816 */ /* 0x000fe2000000001c */
[----:B------:R-:W-:-:S03]  /*6200*/  IMAD.U32 R19, RZ, RZ, UR8 ;  /* 0x00000008ff137e24 */ /* 0x000fc6000f8e00ff */
[----:B------:R-:W-:Y:S01]  /*6210*/  PRMT R18, R28, 0x7610, R18 ;  /* 0x000076101c127816 */ /* 0x000fe20000000012 */
[----:B------:R-:W-:Y:S01]  /*6220*/  IMAD.SHL.U32 R19, R19, 0x200, RZ ;  /* 0x0000020013137824 */ /* 0x000fe200078e00ff */
[----:B------:R0:W5:Y:S04]  /*6230*/  LDL.LU R28, [R1+0x178] ;  /* 0x00017800011c7983 */ /* 0x0001680000300800 */
[----:B------:R3:W-:Y:S02]  /*6240*/  @P3 STG.E.U16 desc[UR58][R8.64+0x12], R18 ;  /* 0x0000121208003986 */ /* 0x0007e4000c10153a */
[----:B---3--:R-:W-:Y:S02]  /*6250*/  IADD3 R18, P3, R19, R10, RZ ;  /* 0x0000000a13127210 */ /* 0x008fe40007f7e0ff */
[----:B------:R-:W3:Y:S01]  /*6260*/  LDL.LU R19, [R1+0x11c] ;  /* 0x00011c0001137983 */ /* 0x000ee20000300800 */
[----:B--2---:R-:W-:Y:S01]  /*6270*/  IMAD.X R27, R27, 0x1, R23, P4 ;  /* 0x000000011b1b7824 */ /* 0x004fe200020e0617 */
[----:B------:R-:W-:-:S04]  /*6280*/  LEA R22, P4, R26, R14, 0x1 ;  /* 0x0000000e1a167211 */ /* 0x000fc800078808ff */
[----:B------:R-:W-:Y:S02]  /*6290*/  LEA.HI.X R23, R26, R15, R27, 0x1, P4 ;  /* 0x0000000f1a177211 */ /* 0x000fe400020f0c1b */
[----:B------:R-:W-:Y:S01]  /*62a0*/  ISETP.GT.AND P4, PT, R25, 0x100, PT ;  /* 0x000001001900780c */ /* 0x000fe20003f84270 */
[----:B------:R0:W5:Y:S01]  /*62b0*/  LDL.LU R27, [R1+0x174] ;  /* 0x00017400011b7983 */ /* 0x0001620000300800 */
[----:B------:R-:W-:-:S03]  /*62c0*/  PRMT R21, R24, 0x7610, R21 ;  /* 0x0000761018157816 */ /* 0x000fc60000000015 */
[----:B------:R0:W5:Y:S04]  /*62d0*/  LDL.LU R26, [R1+0x170] ;  /* 0x00017000011a7983 */ /* 0x0001680000300800 */
[----:B------:R0:W5:Y:S04]  /*62e0*/  LDL.LU R25, [R1+0x16c] ;  /* 0x00016c0001197983 */ /* 0x0001680000300800 */
[----:B------:R0:W5:Y:S01]  /*62f0*/  LDL.LU R24, [R1+0x168] ;  /* 0x0001680001187983 */ /* 0x0001620000300800 */
[----:B---3--:R-:W-:Y:S01]  /*6300*/  IMAD.X R19, R19, 0x1, R11, P3 ;  /* 0x0000000113137824 */ /* 0x008fe200018e060b */
[----:B------:R-:W-:-:S13]  /*6310*/  ISETP.GT.AND P3, PT, R0, RZ, P4 ;  /* 0x000000ff0000720c */ /* 0x000fda0002764270 */
[----:B------:R-:W2:Y:S04]  /*6320*/  @P3 LDG.E.LTC128B.U16 R21, desc[UR58][R22.64] ;  /* 0x0000003a16153981 */ /* 0x000ea8000c1e1520 */
[----:B------:R0:W5:Y:S04]  /*6330*/  LDL.LU.64 R22, [R1+0x160] ;  /* 0x0001600001167983 */ /* 0x0001680000300a00 */
[----:B------:R-:W-:Y:S04]  /*6340*/  STL.64 [R1+0xa0], R18 ;  /* 0x0000a01201007387 */ /* 0x000fe80000100a00 */
[----:B--2---:R2:W-:Y:S02]  /*6350*/  STL [R1+0xa8], R21 ;  /* 0x0000a81501007387 */ /* 0x0045e40000100800 */
[----:B--2---:R-:W-:-:S05]  /*6360*/  HADD2.F32 R21, -RZ, R21.H0_H0 ;  /* 0x20000015ff157230 */ /* 0x004fca0000004100 */
        /* <DEDUP_REMOVED lines=9> */
[----:B------:R2:W-:Y:S04]  /*6400*/  @P3 STG.E.U16 desc[UR58][R18.64], R12 ;  /* 0x0000000c12003986 */ /* 0x0005e8000c10153a */
[----:B--2---:R0:W5:Y:S01]  /*6410*/  LDL.LU.64 R18, [R1+0x148] ;  /* 0x0001480001127983 */ /* 0x0041620000300a00 */
[----:B------:R-:W-:-:S03]  /*6420*/  IMAD.WIDE.U32 R12, R13, 0x78, R4 ;  /* 0x000000780d0c7825 */ /* 0x000fc600078e0004 */
[----:B------:R-:W2:Y:S01]  /*6430*/  LDL.LU R5, [R1+0xec] ;  /* 0x0000ec0001057983 */ /* 0x000ea20000300800 */
[----:B------:R-:W-:-:S04]  /*6440*/  IADD3 R4, P3, R6, R12, RZ ;  /* 0x0000000c06047210 */ /* 0x000fc80007f7e0ff */
[----:B--2---:R-:W-:Y:S02]  /*6450*/  IADD3.X R5, R7, R5, R13, P3, !PT ;  /* 0x0000000507057210 */ /* 0x004fe40001ffe40d */
[----:B------:R0:W5:Y:S04]  /*6460*/  LDL.LU.64 R12, [R1+0x140] ;  /* 0x00014000010c7983 */ /* 0x0001680000300a00 */
[----:B------:R0:W5:Y:S04]  /*6470*/  LDL.LU.64 R6, [R1+0x138] ;  /* 0x0001380001067983 */ /* 0x0001680000300a00 */
[----:B------:R2:W-:Y:S04]  /*6480*/  STL.64 [R1+0xb0], R4 ;  /* 0x0000b00401007387 */ /* 0x0005e80000100a00 */
[----:B--2---:R0:W5:Y:S01]  /*6490*/  LDL.LU.64 R4, [R1+0x130] ;  /* 0x0001300001047983 */ /* 0x0041620000300a00 */
[----:B------:R-:W-:Y:S01]  /*64a0*/  ISETP.GT.AND P3, PT, R0, 0x1, P4 ;  /* 0x000000010000780c */ /* 0x000fe20002764270 */
[----:B------:R-:W-:-:S12]  /*64b0*/  BSSY B1, `(.L_x_61) ;  /* 0x0000006000017945 */ /* 0x000fd80003800000 */
[----:B0-----:R-:W-:Y:S05]  /*64c0*/  @!P3 BRA `(.L_x_62) ;  /* 0x000000000010b947 */ /* 0x001fea0003800000 */
[----:B------:R0:W-:Y:S04]  /*64d0*/  STL [R1+0x130], R0 ;  /* 0x0001300001007387 */ /* 0x0001e80000100800 */
[----:B0----5:R-:W2:Y:S04]  /*64e0*/  LDG.E.LTC128B.U16 R0, desc[UR58][R20.64+0x2] ;  /* 0x0000023a14007981 */ /* 0x021ea8000c1e1520 */
[----:B--2---:R0:W-:Y:S04]  /*64f0*/  STL [R1+0xa8], R0 ;  /* 0x0000a80001007387 */ /* 0x0041e80000100800 */
[----:B0-----:R0:W5:Y:S02]  /*6500*/  LDL.LU R0, [R1+0x130] ;  /* 0x0001300001007983 */ /* 0x0011640000300800 */
.L_x_62:
[----:B------:R-:W-:Y:S05]  /*6510*/  BSYNC B1 ;  /* 0x0000000000017941 */ /* 0x000fea0003800000 */
.L_x_61:
[----:B------:R-:W-:Y:S04]  /*6520*/  STL [R1+0x160], R11 ;  /* 0x0001600b01007387 */ /* 0x000fe80000100800 */
[----:B-----5:R2:W-:Y:S04]  /*6530*/  STL.64 [R1+0x158], R20 ;  /* 0x0001581401007387 */ /* 0x0205e80000100a00 */
[----:B--2---:R-:W2:Y:S04]  /*6540*/  LDL.LU R20, [R1+0x84] ;  /* 0x0000840001147983 */ /* 0x004ea80000300800 */
[----:B------:R-:W3:Y:S04]  /*6550*/  LDL.LU R21, [R1+0xe8] ;  /* 0x0000e80001157983 */ /* 0x000ee80000300800 */
[----:B------:R4:W-:Y:S04]  /*6560*/  STL.64 [R1+0x150], R12 ;  /* 0x0001500c01007387 */ /* 0x0009e80000100a00 */
[----:B----4-:R-:W3:Y:S04]  /*6570*/  LDL.LU.64 R12, [R1+0xb0] ;  /* 0x0000b000010c7983 */ /* 0x010ee80000300a00 */
[----:B------:R4:W-:Y:S04]  /*6580*/  STL [R1+0x148], R10 ;  /* 0x0001480a01007387 */ /* 0x0009e80000100800 */
[----:B----4-:R-:W4:Y:S04]  /*6590*/  LDL.LU R10, [R1+0x120] ;  /* 0x00012000010a7983 */ /* 0x010f280000300800 */
[----:B------:R1:W-:Y:S04]  /*65a0*/  STL.64 [R1+0x140], R8 ;  /* 0x0001400801007387 */ /* 0x0003e80000100a00 */
[----:B-1----:R-:W4:Y:S04]  /*65b0*/  LDL.LU R8, [R1+0x110] ;  /* 0x0001100001087983 */ /* 0x002f280000300800 */
[----:B------:R-:W4:Y:S04]  /*65c0*/  LDL.LU R9, [R1+0xf8] ;  /* 0x0000f80001097983 */ /* 0x000f280000300800 */
[----:B------:R1:W-:Y:S04]  /*65d0*/  STL.64 [R1+0x138], R6 ;  /* 0x0001380601007387 */ /* 0x0003e80000100a00 */
[----:B-1----:R-:W2:Y:S04]  /*65e0*/  LDL.64 R6, [R1+0xa0] ;  /* 0x0000a00001067983 */ /* 0x002ea80000100a00 */
[----:B------:R1:W-:Y:S04]  /*65f0*/  STL [R1+0x134], R5 ;  /* 0x0001340501007387 */ /* 0x0003e80000100800 */
[----:B-1----:R-:W4:Y:S04]  /*6600*/  LDL.LU R5, [R1+0x104] ;  /* 0x0001040001057983 */ /* 0x002f280000300800 */
[----:B------:R1:W-:Y:S04]  /*6610*/  STL [R1+0x130], R4 ;  /* 0x0001300401007387 */ /* 0x0003e80000100800 */
[----:B-1----:R-:W4:Y:S01]  /*6620*/  LDL.LU R4, [R1+0xa8] ;  /* 0x0000a80001047983 */ /* 0x002f220000300800 */
[----:B---3--:R-:W-:-:S04]  /*6630*/  IMAD.WIDE.U32 R12, R3, R21, R12 ;  /* 0x00000015030c7225 */ /* 0x008fc800078e000c */
[----:B--2---:R-:W-:Y:S02]  /*6640*/  @P3 IMAD.MOV.U32 R21, RZ, RZ, R7 ;  /* 0x000000ffff153224 */ /* 0x004fe400078e0007 */
[----:B----4-:R-:W-:-:S05]  /*6650*/  HADD2.F32 R11, -RZ, R4.H0_H0 ;  /* 0x20000004ff0b7230 */ /* 0x010fca0000004100 */
[----:B------:R-:W-:-:S04]  /*6660*/  FMUL R11, R11, R16 ;  /* 0x000000100b0b7220 */ /* 0x000fc80000400000 */
[----:B------:R-:W-:Y:S02]  /*6670*/  FFMA R20, R20, R2, R11 ;  /* 0x0000000214147223 */ /* 0x000fe4000000000b */
[----:B------:R1:W5:Y:S03]  /*6680*/  LDL.LU R11, [R1+0x160] ;  /* 0x00016000010b7983 */ /* 0x0003660000300800 */
[----:B------:R-:W-:Y:S01]  /*6690*/  F2FP.F16.F32.PACK_AB R3, RZ, R20 ;  /* 0x00000014ff03723e */ /* 0x000fe200000000ff */
[----:B------:R-:W-:-:S05]  /*66a0*/  @P3 IMAD.MOV.U32 R20, RZ, RZ, R6 ;  /* 0x000000ffff143224 */ /* 0x000fca00078e0006 */
[----:B------:R2:W-:Y:S01]  /*66b0*/  @P3 STG.E.U16 desc[UR58][R20.64+0x2], R3 ;  /* 0x0000020314003986 */ /* 0x0005e2000c10153a */
[----:B------:R-:W-:-:S04]  /*66c0*/  IADD3 R18, P3, R18, R12, RZ ;  /* 0x0000000c12127210 */ /* 0x000fc80007f7e0ff */
[----:B------:R-:W-:Y:S01]  /*66d0*/  IADD3.X R19, R19, R8, R13, P3, !PT ;  /* 0x0000000813137210 */ /* 0x000fe20001ffe40d */
[----:B--2---:R1:W5:Y:S02]  /*66e0*/  LDL.LU.64 R20, [R1+0x158] ;  /* 0x0001580001147983 */ /* 0x0043640000300a00 */
[----:B------:R-:W-:Y:S02]  /*66f0*/  IMAD.WIDE.U32 R18, R9, UR53, R18 ;  /* 0x0000003509127c25 */ /* 0x000fe4000f8e0012 */
[----:B------:R-:W2:Y:S04]  /*6700*/  LDL.LU R3, [R1+0x10c] ;  /* 0x00010c0001037983 */ /* 0x000ea80000300800 */
[----:B------:R1:W5:Y:S01]  /*6710*/  LDL.LU.64 R12, [R1+0x150] ;  /* 0x00015000010c7983 */ /* 0x0003620000300a00 */
[----:B------:R-:W-:-:S03]  /*6720*/  LEA R8, P3, R10, R14, 0x1 ;  /* 0x0000000e0a087211 */ /* 0x000fc600078608ff */
[----:B------:R-:W3:Y:S01]  /*6730*/  LDL.LU R9, [R1+0x12c] ;  /* 0x00012c0001097983 */ /* 0x000ee20000300800 */
[----:B--2---:R-:W-:Y:S02]  /*6740*/  IMAD.IADD R3, R3, 0x1, R19 ;  /* 0x0000000103037824 */ /* 0x004fe400078e0213 */
[----:B------:R-:W-:-:S04]  /*6750*/  IMAD.U32 R19, RZ, RZ, UR8 ;  /* 0x00000008ff137e24 */ /* 0x000fc8000f8e00ff */
[----:B------:R-:W-:Y:S01]  /*6760*/  IMAD.SHL.U32 R19, R19, 0x10, RZ ;  /* 0x0000001013137824 */ /* 0x000fe200078e00ff */
[-C--:B---3--:R-:W-:Y:S02]  /*6770*/  LEA.HI.X R9, R10, R15.reuse, R9, 0x1, P3 ;  /* 0x0000000f0a097211 */ /* 0x088fe400018f0c09 */
[C---:B------:R-:W-:Y:S01]  /*6780*/  LEA R14, P3, R18.reuse, R14, 0x1 ;  /* 0x0000000e120e7211 */ /* 0x040fe200078608ff */
[----:B------:R1:W5:Y:S03]  /*6790*/  LDL.LU R10, [R1+0x148] ;  /* 0x00014800010a7983 */ /* 0x0003660000300800 */
[----:B------:R-:W-:Y:S01]  /*67a0*/  LEA.HI.X R15, R18, R15, R3, 0x1, P3 ;  /* 0x0000000f120f7211 */ /* 0x000fe200018f0c03 */
[----:B------:R2:W-:Y:S01]  /*67b0*/  STL.64 [R1+0x80], R8 ;  /* 0x0000800801007387 */ /* 0x0005e20000100a00 */
[----:B------:R-:W-:-:S03]  /*67c0*/  IADD3 R18, P3, R6, R19, RZ ;  /* 0x0000001306127210 */ /* 0x000fc60007f7e0ff */
[----:B--2---:R1:W5:Y:S04]  /*67d0*/  LDL.LU.64 R8, [R1+0x140] ;  /* 0x0001400001087983 */ /* 0x0043680000300a00 */
[----:B------:R-:W2:Y:S01]  /*67e0*/  LDL R19, [R1+0xc8] ;  /* 0x0000c80001137983 */ /* 0x000ea20000100800 */
[----:B------:R-:W-:Y:S01]  /*67f0*/  PRMT R3, R4, 0x7610, R3 ;  /* 0x0000761004037816 */ /* 0x000fe20000000003 */
[----:B------:R-:W-:Y:S01]  /*6800*/  BSSY B1, `(.L_x_63) ;  /* 0x000000c000017945 */ /* 0x000fe20003800000 */
[----:B--2---:R-:W-:Y:S01]  /*6810*/  IMAD.X R19, R7, 0x1, R19, P3 ;  /* 0x0000000107137824 */ /* 0x004fe200018e0613 */
[----:B------:R-:W-:Y:S01]  /*6820*/  ISETP.GT.AND P3, PT, R5, 0x108, PT ;  /* 0x000001080500780c */ /* 0x000fe20003f64270 */
[----:B------:R1:W5:Y:S04]  /*6830*/  LDL.LU.64 R6, [R1+0x138] ;  /* 0x0001380001067983 */ /* 0x0003680000300a00 */
[----:B------:R1:W5:Y:S04]  /*6840*/  LDL.LU R5, [R1+0x134] ;  /* 0x0001340001057983 */ /* 0x0003680000300800 */
[----:B------:R1:W5:Y:S01]  /*6850*/  LDL.LU R4, [R1+0x130] ;  /* 0x0001300001047983 */ /* 0x0003620000300800 */
[----:B------:R-:W-:-:S13]  /*6860*/  ISETP.GT.AND P5, PT, R0, RZ, P3 ;  /* 0x000000ff0000720c */ /* 0x000fda0001fa4270 */
[----:B-1----:R-:W-:Y:S05]  /*6870*/  @!P5 BRA `(.L_x_64) ;  /* 0x000000000010d947 */ /* 0x002fea0003800000 */
[----:B------:R1:W-:Y:S04]  /*6880*/  STL [R1+0x130], R2 ;  /* 0x0001300201007387 */ /* 0x0003e80000100800 */
[----:B-1----:R-:W2:Y:S04]  /*6890*/  LDL.LU.64 R2, [R1+0x80] ;  /* 0x0000800001027983 */ /* 0x002ea80000300a00 */
[----:B--2---:R1:W5:Y:S04]  /*68a0*/  LDG.E.LTC128B.U16 R3, desc[UR58][R2.64] ;  /* 0x0000003a02037981 */ /* 0x004368000c1e1520 */
[----:B------:R1:W5:Y:S02]  /*68b0*/  LDL.LU R2, [R1+0x130] ;  /* 0x0001300001027983 */ /* 0x0003640000300800 */
.L_x_64:
[----:B------:R-:W-:Y:S05]  /*68c0*/  BSYNC B1 ;  /* 0x0000000000017941 */ /* 0x000fea0003800000 */
.L_x_63:
[----:B-----5:R-:W-:Y:S04]  /*68d0*/  STL [R1+0x140], R8 ;  /* 0x0001400801007387 */ /* 0x020fe80000100800 */
[----:B------:R2:W-:Y:S04]  /*68e0*/  STL [R1+0x13c], R7 ;  /* 0x00013c0701007387 */ /* 0x0005e80000100800 */
[----:B--2---:R-:W2:Y:S01]  /*68f0*/  LDL.LU R7, [R1+0x88] ;  /* 0x0000880001077983 */ /* 0x004ea20000300800 */
[----:B------:R-:W-:-:S03]  /*6900*/  HADD2.F32 R8, -RZ, R3.H0_H0 ;  /* 0x20000003ff087230 */ /* 0x000fc60000004100 */
[----:B------:R3:W-:Y:S02]  /*6910*/  STL [R1+0x138], R6 ;  /* 0x0001380601007387 */ /* 0x0007e40000100800 */
[----:B------:R-:W-:Y:S02]  /*6920*/  FMUL R8, R8, R16 ;  /* 0x0000001008087220 */ /* 0x000fe40000400000 */
[----:B------:R4:W-:Y:S04]  /*6930*/  STL [R1+0x134], R5 ;  /* 0x0001340501007387 */ /* 0x0009e80000100800 */
[----:B------:R0:W-:Y:S01]  /*6940*/  STL [R1+0x130], R4 ;  /* 0x0001300401007387 */ /* 0x0001e20000100800 */
[----:B--2---:R-:W-:-:S03]  /*6950*/  FFMA R7, R7, R2, R8 ;  /* 0x0000000207077223 */ /* 0x004fc60000000008 */
[----:B------:R2:W5:Y:S02]  /*6960*/  LDL.LU R8, [R1+0x140] ;  /* 0x0001400001087983 */ /* 0x0005640000300800 */
[----:B---3--:R-:W-:Y:S02]  /*6970*/  F2FP.F16.F32.PACK_AB R6, RZ, R7 ;  /* 0x00000007ff06723e */ /* 0x008fe400000000ff */
[----:B------:R2:W5:Y:S02]  /*6980*/  LDL.LU R7, [R1+0x13c] ;  /* 0x00013c0001077983 */ /* 0x0005640000300800 */
[----:B----4-:R-:W-:Y:S02]  /*6990*/  PRMT R5, R6, 0x7610, R5 ;  /* 0x0000761006057816 */ /* 0x010fe40000000005 */
[----:B------:R2:W5:Y:S02]  /*69a0*/  LDL.LU R6, [R1+0x138] ;  /* 0x0001380001067983 */ /* 0x0005640000300800 */
[----:B0-----:R-:W-:-:S02]  /*69b0*/  PRMT R4, R5, 0x7610, R4 ;  /* 0x0000761005047816 */ /* 0x001fc40000000004 */
[----:B------:R2:W5:Y:S04]  /*69c0*/  LDL.LU R5, [R1+0x134] ;  /* 0x0001340001057983 */ /* 0x0005680000300800 */
[----:B------:R0:W-:Y:S04]  /*69d0*/  @P5 STG.E.U16 desc[UR58][R18.64], R4 ;  /* 0x0000000412005986 */ /* 0x0001e8000c10153a */
[----:B0-----:R2:W5:Y:S01]  /*69e0*/  LDL.LU R4, [R1+0x130] ;  /* 0x0001300001047983 */ /* 0x0015620000300800 */
[----:B------:R-:W-:Y:S01]  /*69f0*/  ISETP.GT.AND P5, PT, R0, 0x1, P3 ;  /* 0x000000010000780c */ /* 0x000fe20001fa4270 */
[----:B------:R-:W-:-:S12]  /*6a00*/  BSSY B1, `(.L_x_65) ;  /* 0x0000003000017945 */ /* 0x000fd80003800000 */
[----:B--2---:R-:W-:Y:S05]  /*6a10*/  @!P5 BRA `(.L_x_66) ;  /* 0x000000000004d947 */ /* 0x004fea0003800000 */
[----:B------:R0:W5:Y:S02]  /*6a20*/  LDG.E.LTC128B.U16 R3, desc[UR58][R14.64+0x2] ;  /* 0x0000023a0e037981 */ /* 0x000164000c1e1520 */
.L_x_66:
[----:B------:R-:W-:Y:S05]  /*6a30*/  BSYNC B1 ;  /* 0x0000000000017941 */ /* 0x000fea0003800000 */
.L_x_65:
        /* <DEDUP_REMOVED lines=14> */
[----:B-1----:R-:W-:-:S02]  /*6b20*/  PRMT R4, R5, 0x7610, R4 ;  /* 0x0000761005047816 */ /* 0x002fc40000000004 */
[----:B------:R2:W5:Y:S04]  /*6b30*/  LDL.LU R5, [R1+0x134] ;  /* 0x0001340001057983 */ /* 0x0005680000300800 */
[----:B------:R1:W-:Y:S04]  /*6b40*/  @P5 STG.E.U16 desc[UR58][R18.64+0x2], R4 ;  /* 0x0000020412005986 */ /* 0x0003e8000c10153a */
[----:B-1----:R2:W5:Y:S01]  /*6b50*/  LDL.LU R4, [R1+0x130] ;  /* 0x0001300001047983 */ /* 0x0025620000300800 */
[----:B------:R-:W-:Y:S01]  /*6b60*/  ISETP.GT.AND P5, PT, R0, 0x8, P4 ;  /* 0x000000080000780c */ /* 0x000fe200027a4270 */
[----:B------:R-:W-:-:S12]  /*6b70*/  BSSY B1, `(.L_x_67) ;  /* 0x0000003000017945 */ /* 0x000fd80003800000 */
[----:B--2---:R-:W-:Y:S05]  /*6b80*/  @!P5 BRA `(.L_x_68) ;  /* 0x000000000004d947 */ /* 0x004fea0003800000 */
[----:B------:R1:W5:Y:S02]  /*6b90*/  LDG.E.LTC128B.U16 R3, desc[UR58][R20.64+0x10] ;  /* 0x0000103a14037981 */ /* 0x000364000c1e1520 */
.L_x_68:
[----:B------:R-:W-:Y:S05]  /*6ba0*/  BSYNC B1 ;  /* 0x0000000000017941 */ /* 0x000fea0003800000 */
.L_x_67:
[----:B------:R-:W2:Y:S01]  /*6bb0*/  LDL.LU R19, [R1+0x90] ;  /* 0x0000900001137983 */ /* 0x000ea20000300800 */
[----:B-----5:R-:W-:-:S03]  /*6bc0*/  HADD2.F32 R18, -RZ, R3.H0_H0 ;  /* 0x20000003ff127230 */ /* 0x020fc60000004100 */
[----:B------:R3:W-:Y:S02]  /*6bd0*/  STL [R1+0x130], R4 ;  /* 0x0001300401007387 */ /* 0x0007e40000100800 */
[----:B------:R-:W-:-:S04]  /*6be0*/  FMUL R18, R18, R16 ;  /* 0x0000001012127220 */ /* 0x000fc80000400000 */
[----:B--2---:R-:W-:-:S05]  /*6bf0*/  FFMA R18, R19, R2, R18 ;  /* 0x0000000213127223 */ /* 0x004fca0000000012 */
[----:B------:R-:W-:-:S04]  /*6c00*/  F2FP.F16.F32.PACK_AB R18, RZ, R18 ;  /* 0x00000012ff12723e */ /* 0x000fc800000000ff */
[----:B---3--:R-:W-:Y:S02]  /*6c10*/  PRMT R4, R18, 0x7610, R4 ;  /* 0x0000761012047816 */ /* 0x008fe40000000004 */
[----:B------:R-:W2:Y:S01]  /*6c20*/  LDL.64 R18, [R1+0xa0] ;  /* 0x0000a00001127983 */ /* 0x000ea20000100a00 */
[----:B------:R-:W-:Y:S03]  /*6c30*/  BSSY B1, `(.L_x_69) ;  /* 0x0000006000017945 */ /* 0x000fe60003800000 */
[----:B--2---:R2:W-:Y:S04]  /*6c40*/  @P5 STG.E.U16 desc[UR58][R18.64+0x10], R4 ;  /* 0x0000100412005986 */ /* 0x0045e8000c10153a */
[----:B--2---:R2:W5:Y:S01]  /*6c50*/  LDL.LU R4, [R1+0x130] ;  /* 0x0001300001047983 */ /* 0x0045620000300800 */
[----:B------:R-:W-:-:S13]  /*6c60*/  ISETP.GT.AND P5, PT, R0, 0x9, P4 ;  /* 0x000000090000780c */ /* 0x000fda00027a4270 */
[----:B--2---:R-:W-:Y:S05]  /*6c70*/  @!P5 BRA `(.L_x_70) ;  /* 0x000000000004d947 */ /* 0x004fea0003800000 */
[----:B------:R2:W5:Y:S02]  /*6c80*/  LDG.E.LTC128B.U16 R3, desc[UR58][R20.64+0x12] ;  /* 0x0000123a14037981 */ /* 0x000564000c1e1520 */
.L_x_70:
[----:B------:R-:W-:Y:S05]  /*6c90*/  BSYNC B1 ;  /* 0x0000000000017941 */ /* 0x000fea0003800000 */
.L_x_69:
[----:B------:R-:W3:Y:S04]  /*6ca0*/  LDL.LU R19, [R1+0x94] ;  /* 0x0000940001137983 */ /* 0x000ee80000300800 */
[----:B------:R-:W-:Y:S04]  /*6cb0*/  STL [R1+0x138], R6 ;  /* 0x0001380601007387 */ /* 0x000fe80000100800 */
[----:B-----5:R4:W-:Y:S04]  /*6cc0*/  STL.64 [R1+0x130], R4 ;  /* 0x0001300401007387 */ /* 0x0209e80000100a00 */
[----:B----4-:R-:W4:Y:S01]  /*6cd0*/  LDL.LU.64 R4, [R1+0xa0] ;  /* 0x0000a00001047983 */ /* 0x010f220000300a00 */
[----:B------:R-:W-:-:S05]  /*6ce0*/  HADD2.F32 R18, -RZ, R3.H0_H0 ;  /* 0x20000003ff127230 */ /* 0x000fca0000004100 */
[----:B------:R-:W-:-:S04]  /*6cf0*/  FMUL R18, R18, R16 ;  /* 0x0000001012127220 */ /* 0x000fc80000400000 */
[----:B---3--:R-:W-:-:S05]  /*6d00*/  FFMA R18, R19, R2, R18 ;  /* 0x0000000213127223 */ /* 0x008fca0000000012 */
[----:B------:R-:W-:-:S04]  /*6d10*/  F2FP.F16.F32.PACK_AB R18, RZ, R18 ;  /* 0x00000012ff12723e */ /* 0x000fc800000000ff */
[----:B------:R-:W-:Y:S01]  /*6d20*/  PRMT R6, R18, 0x7610, R6 ;  /* 0x0000761012067816 */ /* 0x000fe20000000006 */
[----:B----4-:R-:W-:Y:S02]  /*6d30*/  @P5 IMAD.MOV.U32 R18, RZ, RZ, R4 ;  /* 0x000000ffff125224 */ /* 0x010fe400078e0004 */
[----:B------:R-:W-:-:S05]  /*6d40*/  @P5 IMAD.MOV.U32 R19, RZ, RZ, R5 ;  /* 0x000000ffff135224 */ /* 0x000fca00078e0005 */
[----:B------:R3:W-:Y:S02]  /*6d50*/  @P5 STG.E.U16 desc[UR58][R18.64+0x12], R6 ;  /* 0x0000120612005986 */ /* 0x0007e4000c10153a */
[----:B---3--:R-:W-:Y:S02]  /*6d60*/  IMAD.U32 R19, RZ, RZ, UR8 ;  /* 0x00000008ff137e24 */ /* 0x008fe4000f8e00ff */
[----:B------:R3:W5:Y:S02]  /*6d70*/  LDL.LU R6, [R1+0x138] ;  /* 0x0001380001067983 */ /* 0x0007640000300800 */
[----:B------:R-:W-:-:S05]  /*6d80*/  IMAD.SHL.U32 R19, R19, 0x10, RZ ;  /* 0x0000001013137824 */ /* 0x000fca00078e00ff */
[----:B------:R-:W-:Y:S02]  /*6d90*/  IADD3 R18, P5, R4, R19, RZ ;  /* 0x0000001304127210 */ /* 0x000fe40007fbe0ff */
[----:B------:R-:W4:Y:S01]  /*6da0*/  LDL R19, [R1+0xc8] ;  /* 0x0000c80001137983 */ /* 0x000f220000100800 */
[----:B------:R-:W-:Y:S02]  /*6db0*/  BSSY B1, `(.L_x_71) ;  /* 0x0000006000017945 */ /* 0x000fe40003800000 */
[----:B----4-:R-:W-:Y:S02]  /*6dc0*/  IMAD.X R19, R5, 0x1, R19, P5 ;  /* 0x0000000105137824 */ /* 0x010fe400028e0613 */
[----:B------:R3:W5:Y:S01]  /*6dd0*/  LDL.LU.64 R4, [R1+0x130] ;  /* 0x0001300001047983 */ /* 0x0007620000300a00 */
[----:B------:R-:W-:-:S13]  /*6de0*/  ISETP.GT.AND P5, PT, R0, 0x8, P3 ;  /* 0x000000080000780c */ /* 0x000fda0001fa4270 */
[----:B---3--:R-:W-:Y:S05]  /*6df0*/  @!P5 BRA `(.L_x_72) ;  /* 0x000000000004d947 */ /* 0x008fea0003800000 */
[----:B------:R3:W5:Y:S02]  /*6e00*/  LDG.E.LTC128B.U16 R3, desc[UR58][R14.64+0x10] ;  /* 0x0000103a0e037981 */ /* 0x000764000c1e1520 */
.L_x_72:
[----:B------:R-:W-:Y:S05]  /*6e10*/  BSYNC B1 ;  /* 0x0000000000017941 */ /* 0x000fea0003800000 */
.L_x_71:
[----:B------:R-:W-:Y:S04]  /*6e20*/  STL [R1+0x144], R13 ;  /* 0x0001440d01007387 */ /* 0x000fe80000100800 */
[----:B------:R4:W-:Y:S04]  /*6e30*/  STL [R1+0x140], R12 ;  /* 0x0001400c01007387 */ /* 0x0009e80000100800 */
[----:B----4-:R-:W4:Y:S04]  /*6e40*/  LDL.LU R12, [R1+0x98] ;  /* 0x00009800010c7983 */ /* 0x010f280000300800 */
[----:B------:R-:W-:Y:S04]  /*6e50*/  STL [R1+0x13c], R11 ;  /* 0x00013c0b01007387 */ /* 0x000fe80000100800 */
[----:B------:R-:W-:Y:S04]  /*6e60*/  STL [R1+0x138], R10 ;  /* 0x0001380a01007387 */ /* 0x000fe80000100800 */
[----:B------:R0:W-:Y:S04]  /*6e70*/  STL.64 [R1+0x130], R8 ;  /* 0x0001300801007387 */ /* 0x0001e80000100a00 */
[----:B0-----:R-:W2:Y:S01]  /*6e80*/  LDL.LU R8, [R1+0x128] ;  /* 0x0001280001087983 */ /* 0x001ea20000300800 */
[----:B-----5:R-:W-:-:S05]  /*6e90*/  HADD2.F32 R13, -RZ, R3.H0_H0 ;  /* 0x20000003ff0d7230 */ /* 0x020fca0000004100 */
[----:B------:R-:W-:-:S04]  /*6ea0*/  FMUL R13, R13, R16 ;  /* 0x000000100d0d7220 */ /* 0x000fc80000400000 */
[----:B----4-:R-:W-:Y:S02]  /*6eb0*/  FFMA R12, R12, R2, R13 ;  /* 0x000000020c0c7223 */ /* 0x010fe4000000000d */
[----:B------:R0:W5:Y:S03]  /*6ec0*/  LDL.LU R13, [R1+0x144] ;  /* 0x00014400010d7983 */ /* 0x0001660000300800 */
[----:B------:R-:W-:Y:S02]  /*6ed0*/  F2FP.F16.F32.PACK_AB R11, RZ, R12 ;  /* 0x0000000cff0b723e */ /* 0x000fe400000000ff */
[----:B------:R0:W5:Y:S02]  /*6ee0*/  LDL.LU R12, [R1+0x140] ;  /* 0x00014000010c7983 */ /* 0x0001640000300800 */
[----:B------:R-:W-:Y:S02]  /*6ef0*/  PRMT R9, R11, 0x7610, R9 ;  /* 0x000076100b097816 */ /* 0x000fe40000000009 */
[----:B------:R0:W5:Y:S02]  /*6f00*/  LDL.LU R11, [R1+0x13c] ;  /* 0x00013c00010b7983 */ /* 0x0001640000300800 */
[----:B------:R-:W-:Y:S01]  /*6f10*/  PRMT R10, R9, 0x7610, R10 ;  /* 0x00007610090a7816 */ /* 0x000fe2000000000a */
[----:B------:R-:W-:-:S04]  /*6f20*/  IMAD.U32 R9, RZ, RZ, UR8 ;  /* 0x00000008ff097e24 */ /* 0x000fc8000f8e00ff */
[----:B------:R4:W-:Y:S01]  /*6f30*/  @P5 STG.E.U16 desc[UR58][R18.64+0x10], R10 ;  /* 0x0000100a12005986 */ /* 0x0009e2000c10153a */
[----:B------:R-:W-:Y:S02]  /*6f40*/  IMAD.SHL.U32 R9, R9, 0x10, RZ ;  /* 0x0000001009097824 */ /* 0x000fe400078e00ff */
[----:B----4-:R-:W-:Y:S01]  /*6f50*/  IMAD.U32 R19, RZ, RZ, UR8 ;  /* 0x00000008ff137e24 */ /* 0x010fe2000f8e00ff */
[----:B------:R0:W5:Y:S03]  /*6f60*/  LDL.LU R10, [R1+0x138] ;  /* 0x00013800010a7983 */ /* 0x0001660000300800 */
[----:B------:R-:W-:-:S05]  /*6f70*/  IMAD.SHL.U32 R19, R19, 0x100, RZ ;  /* 0x0000010013137824 */ /* 0x000fca00078e00ff */
[----:B------:R-:W-:-:S05]  /*6f80*/  IADD3 R18, P5, R19, R6, RZ ;  /* 0x0000000613127210 */ /* 0x000fca0007fbe0ff */
[----:B--2---:R-:W-:Y:S01]  /*6f90*/  IMAD.X R19, R5, 0x1, R8, P5 ;  /* 0x0000000105137824 */ /* 0x004fe200028e0608 */
[----:B------:R-:W-:Y:S02]  /*6fa0*/  IADD3 R8, P5, R9, R18, RZ ;  /* 0x0000001209087210 */ /* 0x000fe40007fbe0ff */
[----:B------:R-:W2:Y:S01]  /*6fb0*/  LDL.LU R9, [R1+0xc8] ;  /* 0x0000c80001097983 */ /* 0x000ea20000300800 */
[----:B------:R-:W-:Y:S02]  /*6fc0*/  BSSY B1, `(.L_x_73) ;  /* 0x0000007000017945 */ /* 0x000fe40003800000 */
[----:B--2---:R-:W-:-:S05]  /*6fd0*/  IMAD.X R9, R9, 0x1, R19, P5 ;  /* 0x0000000109097824 */ /* 0x004fca00028e0613 */
[----:B------:R2:W-:Y:S04]  /*6fe0*/  STL.64 [R1+0x80], R8 ;  /* 0x0000800801007387 */ /* 0x0005e80000100a00 */
[----:B--2---:R0:W5:Y:S01]  /*6ff0*/  LDL.LU.64 R8, [R1+0x130] ;  /* 0x0001300001087983 */ /* 0x0041620000300a00 */
[----:B------:R-:W-:-:S13]  /*7000*/  ISETP.GT.AND P5, PT, R0, 0x9, P3 ;  /* 0x000000090000780c */ /* 0x000fda0001fa4270 */
[----:B0-----:R-:W-:Y:S05]  /*7010*/  @!P5 BRA `(.L_x_74) ;  /* 0x000000000004d947 */ /* 0x001fea0003800000 */
[----:B------:R0:W5:Y:S02]  /*7020*/  LDG.E.LTC128B.U16 R3, desc[UR58][R14.64+0x12] ;  /* 0x0000123a0e037981 */ /* 0x000164000c1e1520 */
.L_x_74:
[----:B------:R-:W-:Y:S05]  /*7030*/  BSYNC B1 ;  /* 0x0000000000017941 */ /* 0x000fea0003800000 */
.L_x_73:
[----:B-----5:R-:W-:Y:S04]  /*7040*/  STL [R1+0x14c], R10 ;  /* 0x00014c0a01007387 */ /* 0x020fe80000100800 */
[----:B------:R2:W-:Y:S04]  /*7050*/  STL [R1+0x148], R9 ;  /* 0x0001480901007387 */ /* 0x0005e80000100800 */
[----:B--2---:R-:W2:Y:S04]  /*7060*/  LDL.LU R9, [R1+0x9c] ;  /* 0x00009c0001097983 */ /* 0x004ea80000300800 */
[----:B------:R-:W-:Y:S04]  /*7070*/  STL [R1+0x144], R8 ;  /* 0x0001440801007387 */ /* 0x000fe80000100800 */
[----:B------:R-:W-:Y:S04]  /*7080*/  STL [R1+0x140], R5 ;  /* 0x0001400501007387 */ /* 0x000fe80000100800 */
[----:B------:R4:W-:Y:S04]  /*7090*/  STL.64 [R1+0x138], R6 ;  /* 0x0001380601007387 */ /* 0x0009e80000100a00 */
[----:B----4-:R-:W4:Y:S01]  /*70a0*/  LDL.LU.64 R6, [R1+0xd8] ;  /* 0x0000d80001067983 */ /* 0x010f220000300a00 */
[----:B------:R-:W-:-:S03]  /*70b0*/  HADD2.F32 R10, -RZ, R3.H0_H0 ;  /* 0x20000003ff0a7230 */ /* 0x000fc60000004100 */
[----:B------:R1:W-:Y:S02]  /*70c0*/  STL [R1+0x130], R4 ;  /* 0x0001300401007387 */ /* 0x0003e40000100800 */
[----:B------:R-:W-:-:S04]  /*70d0*/  FMUL R10, R10, R16 ;  /* 0x000000100a0a7220 */ /* 0x000fc80000400000 */
[----:B--2---:R-:W-:Y:S02]  /*70e0*/  FFMA R9, R9, R2, R10 ;  /* 0x0000000209097223 */ /* 0x004fe4000000000a */
[----:B------:R2:W5:Y:S03]  /*70f0*/  LDL.LU R10, [R1+0x14c] ;  /* 0x00014c00010a7983 */ /* 0x0005660000300800 */
[----:B------:R-:W-:Y:S02]  /*7100*/  F2FP.F16.F32.PACK_AB R8, RZ, R9 ;  /* 0x00000009ff08723e */ /* 0x000fe400000000ff */
[----:B------:R2:W5:Y:S02]  /*7110*/  LDL.LU R9, [R1+0x148] ;  /* 0x0001480001097983 */ /* 0x0005640000300800 */
[----:B------:R-:W-:Y:S02]  /*7120*/  PRMT R5, R8, 0x7610, R5 ;  /* 0x0000761008057816 */ /* 0x000fe40000000005 */
[----:B------:R2:W5:Y:S02]  /*7130*/  LDL.LU R8, [R1+0x144] ;  /* 0x0001440001087983 */ /* 0x0005640000300800 */
[----:B-1----:R-:W-:-:S02]  /*7140*/  PRMT R4, R5, 0x7610, R4 ;  /* 0x0000761005047816 */ /* 0x002fc40000000004 */
[----:B------:R2:W5:Y:S04]  /*7150*/  LDL.LU R5, [R1+0x140] ;  /* 0x0001400001057983 */ /* 0x0005680000300800 */
[----:B----4-:R1:W-:Y:S04]  /*7160*/  @P5 STG.E.U16 desc[UR58][R6.64+0x12], R4 ;  /* 0x0000120406005986 */ /* 0x0103e8000c10153a */
[----:B-1----:R2:W5:Y:S04]  /*7170*/  LDL.LU.64 R6, [R1+0x138] ;  /* 0x0001380001067983 */ /* 0x0025680000300a00 */
[----:B------:R2:W5:Y:S01]  /*7180*/  LDL.LU R4, [R1+0x130] ;  /* 0x0001300001047983 */ /* 0x0005620000300800 */
[----:B------:R-:W-:Y:S01]  /*7190*/  ISETP.GT.AND P5, PT, R0, 0x10, P0 ;  /* 0x000000100000780c */ /* 0x000fe200007a4270 */
[----:B------:R-:W-:-:S12]  /*71a0*/  BSSY B1, `(.L_x_75) ;  /* 0x0000006000017945 */ /* 0x000fd80003800000 */
[----:B--2---:R-:W-:Y:S05]  /*71b0*/  @!P5 BRA `(.L_x_76) ;  /* 0x000000000010d947 */ /* 0x004fea0003800000 */
[----:B------:R1:W-:Y:S04]  /*71c0*/  STL [R1+0x130], R2 ;  /* 0x0001300201007387 */ /* 0x0003e80000100800 */
[----:B-1----:R-:W2:Y:S04]  /*71d0*/  LDL.64 R2, [R1+0xe0] ;  /* 0x0000e00001027983 */ /* 0x002ea80000100a00 */
[----:B--2---:R1:W5:Y:S04]  /*71e0*/  LDG.E.LTC128B.U16 R3, desc[UR58][R2.64+0x20] ;  /* 0x0000203a02037981 */ /* 0x004368000c1e1520 */
[----:B------:R1:W5:Y:S02]  /*71f0*/  LDL.LU R2, [R1+0x130] ;  /* 0x0001300001027983 */ /* 0x0003640000300800 */
.L_x_76:
[----:B------:R-:W-:Y:S05]  /*7200*/  BSYNC B1 ;  /* 0x0000000000017941 */ /* 0x000fea0003800000 */
.L_x_75:
        /* <DEDUP_REMOVED lines=10> */
[----:B----4-:R-:W-:Y:S02]  /*72b0*/  F2FP.F16.F32.PACK_AB R6, RZ, R7 ;  /* 0x00000007ff06723e */ /* 0x010fe400000000ff */
[----:B------:R2:W5:Y:S02]  /*72c0*/  LDL.LU R7, [R1+0x13c] ;  /* 0x00013c0001077983 */ /* 0x0005640000300800 */
[----:B0-----:R-:W-:Y:S02]  /*72d0*/  PRMT R5, R6, 0x7610, R5 ;  /* 0x0000761006057816 */ /* 0x001fe40000000005 */
[----:B------:R2:W5:Y:S02]  /*72e0*/  LDL.LU R6, [R1+0x138] ;  /* 0x0001380001067983 */ /* 0x0005640000300800 */
[----:B---3--:R-:W-:-:S02]  /*72f0*/  PRMT R4, R5, 0x7610, R4 ;  /* 0x0000761005047816 */ /* 0x008fc40000000004 */
[----:B------:R2:W5:Y:S04]  /*7300*/  LDL.LU R5, [R1+0x134] ;  /* 0x0001340001057983 */ /* 0x0005680000300800 */
[----:B------:R0:W-:Y:S04]  /*7310*/  @P5 STG.E.U16 desc[UR58][R10.64+0x20], R4 ;  /* 0x000020040a005986 */ /* 0x0001e8000c10153a */
[----:B0-----:R2:W5:Y:S01]  /*7320*/  LDL.LU R4, [R1+0x130] ;  /* 0x0001300001047983 */ /* 0x0015620000300800 */
[----:B------:R-:W-:Y:S01]  /*7330*/  ISETP.GT.AND P5, PT, R0, 0x11, P0 ;  /* 0x000000110000780c */ /* 0x000fe200007a4270 */
[----:B------:R-:W-:-:S12]  /*7340*/  BSSY B1, `(.L_x_77) ;  /* 0x0000006000017945 */ /* 0x000fd80003800000 */
[----:B--2---:R-:W-:Y:S05]  /*7350*/  @!P5 BRA `(.L_x_78) ;  /* 0x000000000010d947 */ /* 0x004fea0003800000 */
[----:B------:R1:W-:Y:S04]  /*7360*/  STL [R1+0x130], R2 ;  /* 0x0001300201007387 */ /* 0x0003e80000100800 */
[----:B-1----:R-:W2:Y:S04]  /*7370*/  LDL.64 R2, [R1+0xe0] ;  /* 0x0000e00001027983 */ /* 0x002ea80000100a00 */
[----:B--2---:R0:W5:Y:S04]  /*7380*/  LDG.E.LTC128B.U16 R3, desc[UR58][R2.64+0x22] ;  /* 0x0000223a02037981 */ /* 0x004168000c1e1520 */
[----:B------:R0:W5:Y:S02]  /*7390*/  LDL.LU R2, [R1+0x130] ;  /* 0x0001300001027983 */ /* 0x0001640000300800 */
.L_x_78:
[----:B------:R-:W-:Y:S05]  /*73a0*/  BSYNC B1 ;  /* 0x0000000000017941 */ /* 0x000fea0003800000 */
.L_x_77:
        /* <DEDUP_REMOVED lines=22> */
.L_x_80:
[----:B------:R-:W-:Y:S05]  /*7510*/  BSYNC B1 ;  /* 0x0000000000017941 */ /* 0x000fea0003800000 */
.L_x_79:
        /* <DEDUP_REMOVED lines=22> */
.L_x_82:
[----:B------:R-:W-:Y:S05]  /*7680*/  BSYNC B1 ;  /* 0x0000000000017941 */ /* 0x000fea0003800000 */
.L_x_81:
        /* <DEDUP_REMOVED lines=21> */
[----:B------:R1:W-:Y:S04]  /*77e0*/  STL [R1+0x130], R2 ;  /* 0x0001300201007387 */ /* 0x0003e80000100800 */
[----:B-1----:R-:W2:Y:S04]  /*77f0*/  LDL.64 R2, [R1+0xe0] ;  /* 0x0000e00001027983 */ /* 0x002ea80000100a00 */
[----:B--2---:R1:W5:Y:S04]  /*7800*/  LDG.E.LTC128B.U16 R3, desc[UR58][R2.64+0x30] ;  /* 0x0000303a02037981 */ /* 0x004368000c1e1520 */
[----:B------:R1:W5:Y:S02]  /*7810*/  LDL.LU R2, [R1+0x130] ;  /* 0x0001300001027983 */ /* 0x0003640000300800 */
.L_x_84:
[----:B------:R-:W-:Y:S05]  /*7820*/  BSYNC B1 ;  /* 0x0000000000017941 */ /* 0x000fea0003800000 */
.L_x_83:
        /* <DEDUP_REMOVED lines=25> */
.L_x_86:
[----:B------:R-:W-:Y:S05]  /*79c0*/  BSYNC B1 ;  /* 0x0000000000017941 */ /* 0x000fea0003800000 */
.L_x_85:
        /* <DEDUP_REMOVED lines=22> */
.L_x_88:
[----:B------:R-:W-:Y:S05]  /*7b30*/  BSYNC B1 ;  /* 0x0000000000017941 */ /* 0x000fea0003800000 */
.L_x_87:
        /* <DEDUP_REMOVED lines=22> */
.L_x_90:
[----:B------:R-:W-:Y:S05]  /*7ca0*/  BSYNC B1 ;  /* 0x0000000000017941 */ /* 0x000fea0003800000 */
.L_x_89:
        /* <DEDUP_REMOVED lines=22> */
.L_x_92:
[----:B------:R-:W-:Y:S05]  /*7e10*/  BSYNC B1 ;  /* 0x0000000000017941 */ /* 0x000fea0003800000 */
.L_x_91:
[----:B------:R-:W-:Y:S04]  /*7e20*/  STL [R1+0x144], R12 ;  /* 0x0001440c01007387 */ /* 0x000fe80000100800 */
[----:B------:R2:W-:Y:S04]  /*7e30*/  STL [R1+0x140], R9 ;  /* 0x0001400901007387 */ /* 0x0005e80000100800 */
[----:B--2---:R-:W2:Y:S01]  /*7e40*/  LDL.LU R9, [R1+0x40] ;  /* 0x0000400001097983 */ /* 0x004ea20000300800 */
[----:B-----5:R-:W-:-:S03]  /*7e50*/  HADD2.F32 R12, -RZ, R3.H0_H0 ;  /* 0x20000003ff0c7230 */ /* 0x020fc60000004100 */
[----:B------:R3:W-:Y:S02]  /*7e60*/  STL.64 [R1+0x138], R10 ;  /* 0x0001380a01007387 */ /* 0x0007e40000100a00 */
[----:B------:R-:W-:Y:S02]  /*7e70*/  FMUL R12, R12, R16 ;  /* 0x000000100c0c7220 */ /* 0x000fe40000400000 */
[----:B------:R4:W-:Y:S02]  /*7e80*/  STL [R1+0x130], R8 ;  /* 0x0001300801007387 */ /* 0x0009e40000100800 */
[----:B--2---:R-:W-:Y:S02]  /*7e90*/  FFMA R9, R9, R2, R12 ;  /* 0x0000000209097223 */ /* 0x004fe4000000000c */
[----:B------:R2:W5:Y:S03]  /*7ea0*/  LDL.LU R12, [R1+0x144] ;  /* 0x00014400010c7983 */ /* 0x0005660000300800 */
[----:B---3--:R-:W-:-:S02]  /*7eb0*/  F2FP.F16.F32.PACK_AB R11, RZ, R9 ;  /* 0x00000009ff0b723e */ /* 0x008fc400000000ff */
[----:B------:R2:W5:Y:S02]  /*7ec0*/  LDL.LU R9, [R1+0x140] ;  /* 0x0001400001097983 */ /* 0x0005640000300800 */
[----:B------:R-:W-:Y:S01]  /*7ed0*/  PRMT R10, R11, 0x7610, R10 ;  /* 0x000076100b0a7816 */ /* 0x000fe2000000000a */
[----:B------:R-:W-:-:S03]  /*7ee0*/  @P5 IMAD.MOV.U32 R11, RZ, RZ, R5 ;  /* 0x000000ffff0b5224 */ /* 0x000fc600078e0005 */
[----:B----4-:R-:W-:Y:S01]  /*7ef0*/  PRMT R8, R10, 0x7610, R8 ;  /* 0x000076100a087816 */ /* 0x010fe20000000008 */
[----:B------:R-:W-:-:S05]  /*7f00*/  @P5 IMAD.MOV.U32 R10, RZ, RZ, R6 ;  /* 0x000000ffff0a5224 */ /* 0x000fca00078e0006 */
[----:B------:R3:W-:Y:S04]  /*7f10*/  @P5 STG.E.U16 desc[UR58][R10.64+0x20], R8 ;  /* 0x000020080a005986 */ /* 0x0007e8000c10153a */
[----:B---3--:R2:W5:Y:S04]  /*7f20*/  LDL.LU.64 R10, [R1+0x138] ;  /* 0x00013800010a7983 */ /* 0x0085680000300a00 */
[----:B------:R2:W5:Y:S01]  /*7f30*/  LDL.LU R8, [R1+0x130] ;  /* 0x0001300001087983 */ /* 0x0005620000300800 */
[----:B------:R-:W-:Y:S01]  /*7f40*/  ISETP.GT.AND P5, PT, R0, 0x11, P2 ;  /* 0x000000110000780c */ /* 0x000fe200017a4270 */
[----:B------:R-:W-:-:S12]  /*7f50*/  BSSY B1, `(.L_x_93) ;  /* 0x0000003000017945 */ /* 0x000fd80003800000 */
[----:B--2---:R-:W-:Y:S05]  /*7f60*/  @!P5 BRA `(.L_x_94) ;  /* 0x000000000004d947 */ /* 0x004fea0003800000 */
[----:B------:R2:W5:Y:S02]  /*7f70*/  LDG.E.LTC128B.U16 R3, desc[UR58][R232.64+0x22] ;  /* 0x0000223ae8037981 */ /* 0x000564000c1e1520 */
.L_x_94:
[----:B------:R-:W-:Y:S05]  /*7f80*/  BSYNC B1 ;  /* 0x0000000000017941 */ /* 0x000fea0003800000 */
.L_x_93:
[----:B-----5:R-:W-:Y:S04]  /*7f90*/  STL [R1+0x144], R12 ;  /* 0x0001440c01007387 */ /* 0x020fe80000100800 */
[----:B------:R3:W-:Y:S04]  /*7fa0*/  STL [R1+0x140], R9 ;  /* 0x0001400901007387 */ /* 0x0007e80000100800 */
[----:B---3--:R-:W3:Y:S01]  /*7fb0*/  LDL.LU R9, [R1+0x44] ;  /* 0x0000440001097983 */ /* 0x008ee20000300800 */
[----:B------:R-:W-:-:S03]  /*7fc0*/  HADD2.F32 R12, -RZ, R3.H0_H0 ;  /* 0x20000003ff0c7230 */ /* 0x000fc60000004100 */
[----:B------:R4:W-:Y:S02]  /*7fd0*/  STL.64 [R1+0x138], R10 ;  /* 0x0001380a01007387 */ /* 0x0009e40000100a00 */
[----:B------:R-:W-:Y:S02]  /*7fe0*/  FMUL R12, R12, R16 ;  /* 0x000000100c0c7220 */ /* 0x000fe40000400000 */
[----:B------:R0:W-:Y:S02]  /*7ff0*/  STL [R1+0x130], R8 ;  /* 0x0001300801007387 */ /* 0x0001e40000100800 */
[----:B---3--:R-:W-:Y:S02]  /*8000*/  FFMA R9, R9, R2, R12 ;  /* 0x0000000209097223 */ /* 0x008fe4000000000c */
[----:B------:R3:W5:Y:S03]  /*8010*/  LDL.LU R12, [R1+0x144] ;  /* 0x00014400010c7983 */ /* 0x0007660000300800 */
[----:B----4-:R-:W-:-:S02]  /*8020*/  F2FP.F16.F32.PACK_AB R11, RZ, R9 ;  /* 0x00000009ff0b723e */ /* 0x010fc400000000ff */
[----:B------:R3:W5:Y:S02]  /*8030*/  LDL.LU R9, [R1+0x140] ;  /* 0x0001400001097983 */ /* 0x0007640000300800 */
[----:B------:R-:W-:Y:S01]  /*8040*/  PRMT R10, R11, 0x7610, R10 ;  /* 0x000076100b0a7816 */ /* 0x000fe2000000000a */
[----:B------:R-:W-:-:S03]  /*8050*/  @P5 IMAD.MOV.U32 R11, RZ, RZ, R5 ;  /* 0x000000ffff0b5224 */ /* 0x000fc600078e0005 */
[----:B0-----:R-:W-:Y:S01]  /*8060*/  PRMT R8, R10, 0x7610, R8 ;  /* 0x000076100a087816 */ /* 0x001fe20000000008 */
[----:B------:R-:W-:-:S05]  /*8070*/  @P5 IMAD.MOV.U32 R10, RZ, RZ, R6 ;  /* 0x000000ffff0a5224 */ /* 0x000fca00078e0006 */
[----:B------:R0:W-:Y:S04]  /*8080*/  @P5 STG.E.U16 desc[UR58][R10.64+0x22], R8 ;  /* 0x000022080a005986 */ /* 0x0001e8000c10153a */
[----:B0-----:R3:W5:Y:S04]  /*8090*/  LDL.LU.64 R10, [R1+0x138] ;  /* 0x00013800010a7983 */ /* 0x0017680000300a00 */
[----:B------:R3:W5:Y:S01]  /*80a0*/  LDL.LU R8, [R1+0x130] ;  /* 0x0001300001087983 */ /* 0x0007620000300800 */
[----:B------:R-:W-:Y:S01]  /*80b0*/  ISETP.GT.AND P5, PT, R0, 0x10, P6 ;  /* 0x000000100000780c */ /* 0x000fe200037a4270 */
[----:B------:R-:W-:-:S12]  /*80c0*/  BSSY B1, `(.L_x_95) ;  /* 0x0000003000017945 */ /* 0x000fd80003800000 */
[----:B---3--:R-:W-:Y:S05]  /*80d0*/  @!P5 BRA `(.L_x_96) ;  /* 0x000000000004d947 */ /* 0x008fea0003800000 */
[----:B------:R0:W5:Y:S02]  /*80e0*/  LDG.E.LTC128B.U16 R3, desc[UR58][R22.64+0x20] ;  /* 0x0000203a16037981 */ /* 0x000164000c1e1520 */
.L_x_96:
[----:B------:R-:W-:Y:S05]  /*80f0*/  BSYNC B1 ;  /* 0x0000000000017941 */ /* 0x000fea0003800000 */
.L_x_95:
[----:B-----5:R-:W-:Y:S04]  /*8100*/  STL [R1+0x140], R10 ;  /* 0x0001400a01007387 */ /* 0x020fe80000100800 */
[----:B------:R3:W-:Y:S04]  /*8110*/  STL [R1+0x13c], R7 ;  /* 0x00013c0701007387 */ /* 0x0007e80000100800 */
[----:B---3--:R-:W3:Y:S01]  /*8120*/  LDL.LU R7, [R1+0x48] ;  /* 0x0000480001077983 */ /* 0x008ee20000300800 */
[----:B------:R-:W-:-:S03]  /*8130*/  HADD2.F32 R10, -RZ, R3.H0_H0 ;  /* 0x20000003ff0a7230 */ /* 0x000fc60000004100 */
[----:B------:R4:W-:Y:S02]  /*8140*/  STL [R1+0x138], R6 ;  /* 0x0001380601007387 */ /* 0x0009e40000100800 */
[----:B------:R-:W-:Y:S02]  /*8150*/  FMUL R10, R10, R16 ;  /* 0x000000100a0a7220 */ /* 0x000fe40000400000 */
[----:B------:R1:W-:Y:S04]  /*8160*/  STL [R1+0x134], R5 ;  /* 0x0001340501007387 */ /* 0x0003e80000100800 */
[----:B------:R2:W-:Y:S01]  /*8170*/  STL [R1+0x130], R4 ;  /* 0x0001300401007387 */ /* 0x0005e20000100800 */
[----:B---3--:R-:W-:-:S03]  /*8180*/  FFMA R7, R7, R2, R10 ;  /* 0x0000000207077223 */ /* 0x008fc6000000000a */
[----:B------:R3:W5:Y:S02]  /*8190*/  LDL.LU R10, [R1+0x140] ;  /* 0x00014000010a7983 */ /* 0x0007640000300800 */
[----:B----4-:R-:W-:Y:S02]  /*81a0*/  F2FP.F16.F32.PACK_AB R6, RZ, R7 ;  /* 0x00000007ff06723e */ /* 0x010fe400000000ff */
[----:B------:R3:W5:Y:S02]  /*81b0*/  LDL.LU R7, [R1+0x13c] ;  /* 0x00013c0001077983 */ /* 0x0007640000300800 */
[----:B-1----:R-:W-:Y:S02]  /*81c0*/  PRMT R5, R6, 0x7610, R5 ;  /* 0x0000761006057816 */ /* 0x002fe40000000005 */
[----:B------:R3:W5:Y:S02]  /*81d0*/  LDL.LU R6, [R1+0x138] ;  /* 0x0001380001067983 */ /* 0x0007640000300800 */
[----:B--2---:R-:W-:-:S02]  /*81e0*/  PRMT R4, R5, 0x7610, R4 ;  /* 0x0000761005047816 */ /* 0x004fc40000000004 */
[----:B------:R3:W5:Y:S04]  /*81f0*/  LDL.LU R5, [R1+0x134] ;  /* 0x0001340001057983 */ /* 0x0007680000300800 */
[----:B------:R1:W-:Y:S04]  /*8200*/  @P5 STG.E.U16 desc[UR58][R8.64+0x20], R4 ;  /* 0x0000200408005986 */ /* 0x0003e8000c10153a */
[----:B-1----:R3:W5:Y:S01]  /*8210*/  LDL.LU R4, [R1+0x130] ;  /* 0x0001300001047983 */ /* 0x0027620000300800 */
[----:B------:R-:W-:Y:S01]  /*8220*/  ISETP.GT.AND P5, PT, R0, 0x11, P6 ;  /* 0x000000110000780c */ /* 0x000fe200037a4270 */
[----:B------:R-:W-:-:S12]  /*8230*/  BSSY B1, `(.L_x_97) ;  /* 0x0000003000017945 */ /* 0x000fd80003800000 */
[----:B---3--:R-:W-:Y:S05]  /*8240*/  @!P5 BRA `(.L_x_98) ;  /* 0x000000000004d947 */ /* 0x008fea0003800000 */
[----:B------:R1:W5:Y:S02]  /*8250*/  LDG.E.LTC128B.U16 R3, desc[UR58][R22.64+0x22] ;  /* 0x0000223a16037981 */ /* 0x000364000c1e1520 */
.L_x_98:
[----:B------:R-:W-:Y:S05]  /*8260*/  BSYNC B1 ;  /* 0x0000000000017941 */ /* 0x000fea0003800000 */
.L_x_97:
        /* <DEDUP_REMOVED lines=22> */
.L_x_100:
[----:B------:R-:W-:Y:S05]  /*83d0*/  BSYNC B1 ;  /* 0x0000000000017941 */ /* 0x000fea0003800000 */
.L_x_99:
        /* <DEDUP_REMOVED lines=22> */
.L_x_102:
[----:B------:R-:W-:Y:S05]  /*8540*/  BSYNC B1 ;  /* 0x0000000000017941 */ /* 0x000fea0003800000 */
.L_x_101:
        /* <DEDUP_REMOVED lines=22> */
.L_x_104:
[----:B------:R-:W-:Y:S05]  /*86b0*/  BSYNC B1 ;  /* 0x0000000000017941 */ /* 0x000fea0003800000 */
.L_x_103:
        /* <DEDUP_REMOVED lines=22> */
.L_x_106:
[----:B------:R-:W-:Y:S05]  /*8820*/  BSYNC B1 ;  /* 0x0000000000017941 */ /* 0x000fea0003800000 */
.L_x_105:
[----:B------:R-:W-:Y:S04]  /*8830*/  STL [R1+0x150], R14 ;  /* 0x0001500e01007387 */ /* 0x000fe80000100800 */
[----:B------:R2:W-:Y:S04]  /*8840*/  STL [R1+0x14c], R13 ;  /* 0x00014c0d01007387 */ /* 0x0005e80000100800 */
[----:B--2---:R-:W2:Y:S01]  /*8850*/  LDL.LU R13, [R1+0x5c] ;  /* 0x00005c00010d7983 */ /* 0x004ea20000300800 */
[----:B-----5:R-:W-:-:S03]  /*8860*/  HADD2.F32 R14, -RZ, R3.H0_H0 ;  /* 0x20000003ff0e7230 */ /* 0x020fc60000004100 */
[----:B------:R-:W-:Y:S02]  /*8870*/  STL [R1+0x148], R12 ;  /* 0x0001480c01007387 */ /* 0x000fe40000100800 */
[----:B------:R-:W-:Y:S02]  /*8880*/  FMUL R14, R14, R16 ;  /* 0x000000100e0e7220 */ /* 0x000fe40000400000 */
[----:B------:R-:W-:Y:S04]  /*8890*/  STL [R1+0x144], R11 ;  /* 0x0001440b01007387 */ /* 0x000fe80000100800 */
[----:B------:R-:W-:Y:S04]  /*88a0*/  STL [R1+0x140], R10 ;  /* 0x0001400a01007387 */ /* 0x000fe80000100800 */
[----:B------:R3:W-:Y:S04]  /*88b0*/  STL [R1+0x13c], R7 ;  /* 0x00013c0701007387 */ /* 0x0007e80000100800 */
[----:B---3--:R-:W3:Y:S04]  /*88c0*/  LDL.LU R7, [R1+0x20] ;  /* 0x0000200001077983 */ /* 0x008ee80000300800 */
[----:B------:R-:W-:Y:S04]  /*88d0*/  STL [R1+0x138], R6 ;  /* 0x0001380601007387 */ /* 0x000fe80000100800 */
[----:B------:R-:W-:Y:S04]  /*88e0*/  STL [R1+0x134], R5 ;  /* 0x0001340501007387 */ /* 0x000fe80000100800 */
[----:B------:R-:W-:Y:S01]  /*88f0*/  STL [R1+0x130], R4 ;  /* 0x0001300401007387 */ /* 0x000fe20000100800 */
[----:B--2---:R-:W-:-:S03]  /*8900*/  FFMA R13, R13, R2, R14 ;  /* 0x000000020d0d7223 */ /* 0x004fc6000000000e */
[----:B------:R2:W5:Y:S02]  /*8910*/  LDL.LU R14, [R1+0x150] ;  /* 0x00015000010e7983 */ /* 0x0005640000300800 */
[----:B------:R-:W-:Y:S02]  /*8920*/  F2FP.F16.F32.PACK_AB R12, RZ, R13 ;  /* 0x0000000dff0c723e */ /* 0x000fe400000000ff */
[----:B------:R2:W5:Y:S02]  /*8930*/  LDL.LU R13, [R1+0x14c] ;  /* 0x00014c00010d7983 */ /* 0x0005640000300800 */
[----:B------:R-:W-:Y:S02]  /*8940*/  PRMT R11, R12, 0x7610, R11 ;  /* 0x000076100c0b7816 */ /* 0x000fe4000000000b */
[----:B------:R2:W5:Y:S02]  /*8950*/  LDL.LU R12, [R1+0x148] ;  /* 0x00014800010c7983 */ /* 0x0005640000300800 */
[----:B------:R-:W-:-:S02]  /*8960*/  PRMT R10, R11, 0x7610, R10 ;  /* 0x000076100b0a7816 */ /* 0x000fc4000000000a */
[----:B------:R2:W5:Y:S04]  /*8970*/  LDL.LU R11, [R1+0x144] ;  /* 0x00014400010b7983 */ /* 0x0005680000300800 */
[----:B------:R4:W-:Y:S01]  /*8980*/  @P5 STG.E.U16 desc[UR58][R8.64+0x32], R10 ;  /* 0x0000320a08005986 */ /* 0x0009e2000c10153a */
[----:B------:R-:W-:-:S13]  /*8990*/  ISETP.GT.AND P5, PT, R0, 0x10, P4 ;  /* 0x000000100000780c */ /* 0x000fda00027a4270 */
[----:B------:R-:W4:Y:S02]  /*89a0*/  @P5 LDG.E.LTC128B.U16 R3, desc[UR58][R20.64+0x20] ;  /* 0x0000203a14035981 */ /* 0x000f24000c1e1520 */
[----:B----4-:R-:W-:-:S05]  /*89b0*/  HADD2.F32 R10, -RZ, R3.H0_H0 ;  /* 0x20000003ff0a7230 */ /* 0x010fca0000004100 */
[----:B------:R-:W-:-:S04]  /*89c0*/  FMUL R10, R10, R16 ;  /* 0x000000100a0a7220 */ /* 0x000fc80000400000 */
[----:B---3--:R-:W-:Y:S02]  /*89d0*/  FFMA R7, R7, R2, R10 ;  /* 0x0000000207077223 */ /* 0x008fe4000000000a */
        /* <DEDUP_REMOVED lines=8> */
[----:B---3--:R2:W5:Y:S01]  /*8a60*/  LDL.LU R4, [R1+0x130] ;  /* 0x0001300001047983 */ /* 0x0085620000300800 */
[----:B------:R-:W-:Y:S01]  /*8a70*/  ISETP.GT.AND P5, PT, R0, 0x11, P4 ;  /* 0x000000110000780c */ /* 0x000fe200027a4270 */
[----:B------:R-:W-:-:S12]  /*8a80*/  BSSY B1, `(.L_x_107) ;  /* 0x0000003000017945 */ /* 0x000fd80003800000 */
[----:B--2---:R-:W-:Y:S05]  /*8a90*/  @!P5 BRA `(.L_x_108) ;  /* 0x000000000004d947 */ /* 0x004fea0003800000 */
[----:B------:R2:W5:Y:S02]  /*8aa0*/  LDG.E.LTC128B.U16 R3, desc[UR58][R20.64+0x22] ;  /* 0x0000223a14037981 */ /* 0x000564000c1e1520 */
.L_x_108:
[----:B------:R-:W-:Y:S05]  /*8ab0*/  BSYNC B1 ;  /* 0x0000000000017941 */ /* 0x000fea0003800000 */
.L_x_107:
[----:B------:R-:W-:Y:S04]  /*8ac0*/  STL [R1+0x140], R8 ;  /* 0x0001400801007387 */ /* 0x000fe80000100800 */
[----:B-----5:R3:W-:Y:S04]  /*8ad0*/  STL [R1+0x13c], R7 ;  /* 0x00013c0701007387 */ /* 0x0207e80000100800 */
        /* <DEDUP_REMOVED lines=10> */
[----:B0-----:R-:W-:Y:S02]  /*8b80*/  PRMT R5, R6, 0x7610, R5 ;  /* 0x0000761006057816 */ /* 0x001fe40000000005 */
[----:B------:R3:W5:Y:S02]  /*8b90*/  LDL.LU R6, [R1+0x138] ;  /* 0x0001380001067983 */ /* 0x0007640000300800 */
[----:B-1----:R-:W-:-:S02]  /*8ba0*/  PRMT R4, R5, 0x7610, R4 ;  /* 0x0000761005047816 */ /* 0x002fc40000000004 */
[----:B------:R3:W5:Y:S04]  /*8bb0*/  LDL.LU R5, [R1+0x134] ;  /* 0x0001340001057983 */ /* 0x0007680000300800 */
[----:B------:R0:W-:Y:S04]  /*8bc0*/  @P5 STG.E.U16 desc[UR58][R18.64+0x22], R4 ;  /* 0x0000220412005986 */ /* 0x0001e8000c10153a */
[----:B0-----:R3:W5:Y:S01]  /*8bd0*/  LDL.LU R4, [R1+0x130] ;  /* 0x0001300001047983 */ /* 0x0017620000300800 */
[----:B------:R-:W-:Y:S01]  /*8be0*/  ISETP.GT.AND P5, PT, R0, 0x10, P3 ;  /* 0x000000100000780c */ /* 0x000fe20001fa4270 */
[----:B------:R-:W-:-:S12]  /*8bf0*/  BSSY B1, `(.L_x_109) ;  /* 0x0000003000017945 */ /* 0x000fd80003800000 */
[----:B---3--:R-:W-:Y:S05]  /*8c00*/  @!P5 BRA `(.L_x_110) ;  /* 0x000000000004d947 */ /* 0x008fea0003800000 */
[----:B------:R0:W5:Y:S02]  /*8c10*/  LDG.E.LTC128B.U16 R3, desc[UR58][R14.64+0x20] ;  /* 0x0000203a0e037981 */ /* 0x000164000c1e1520 */
.L_x_110:
[----:B------:R-:W-:Y:S05]  /*8c20*/  BSYNC B1 ;  /* 0x0000000000017941 */ /* 0x000fea0003800000 */
.L_x_109:
[----:B------:R-:W-:Y:S04]  /*8c30*/  STL [R1+0x14c], R10 ;  /* 0x00014c0a01007387 */ /* 0x000fe80000100800 */
[----:B------:R1:W-:Y:S04]  /*8c40*/  STL [R1+0x148], R9 ;  /* 0x0001480901007387 */ /* 0x0003e80000100800 */
[----:B-1----:R-:W3:Y:S04]  /*8c50*/  LDL.LU R9, [R1+0x28] ;  /* 0x0000280001097983 */ /* 0x002ee80000300800 */
[----:B-----5:R-:W-:Y:S04]  /*8c60*/  STL [R1+0x144], R8 ;  /* 0x0001440801007387 */ /* 0x020fe80000100800 */
[----:B------:R-:W-:Y:S04]  /*8c70*/  STL [R1+0x140], R5 ;  /* 0x0001400501007387 */ /* 0x000fe80000100800 */
[----:B------:R1:W-:Y:S04]  /*8c80*/  STL.64 [R1+0x138], R6 ;  /* 0x0001380601007387 */ /* 0x0003e80000100a00 */
[----:B-1----:R-:W4:Y:S01]  /*8c90*/  LDL.LU.64 R6, [R1+0x80] ;  /* 0x0000800001067983 */ /* 0x002f220000300a00 */
[----:B------:R-:W-:-:S03]  /*8ca0*/  HADD2.F32 R10, -RZ, R3.H0_H0 ;  /* 0x20000003ff0a7230 */ /* 0x000fc60000004100 */
[----:B------:R1:W-:Y:S02]  /*8cb0*/  STL [R1+0x130], R4 ;  /* 0x0001300401007387 */ /* 0x0003e40000100800 */
[----:B------:R-:W-:-:S04]  /*8cc0*/  FMUL R10, R10, R16 ;  /* 0x000000100a0a7220 */ /* 0x000fc80000400000 */
[----:B---3--:R-:W-:Y:S02]  /*8cd0*/  FFMA R9, R9, R2, R10 ;  /* 0x0000000209097223 */ /* 0x008fe4000000000a */
        /* <DEDUP_REMOVED lines=12> */
[----:B---3--:R-:W-:Y:S05]  /*8da0*/  @!P5 BRA `(.L_x_112) ;  /* 0x000000000004d947 */ /* 0x008fea0003800000 */
[----:B------:R1:W5:Y:S02]  /*8db0*/  LDG.E.LTC128B.U16 R3, desc[UR58][R14.64+0x22] ;  /* 0x0000223a0e037981 */ /* 0x000364000c1e1520 */
.L_x_112:
[----:B------:R-:W-:Y:S05]  /*8dc0*/  BSYNC B1 ;  /* 0x0000000000017941 */ /* 0x000fea0003800000 */
.L_x_111:
        /* <DEDUP_REMOVED lines=14> */
[----:B--2---:R-:W-:-:S02]  /*8eb0*/  PRMT R4, R5, 0x7610, R4 ;  /* 0x0000761005047816 */ /* 0x004fc40000000004 */
[----:B------:R3:W5:Y:S04]  /*8ec0*/  LDL.LU R5, [R1+0x134] ;  /* 0x0001340001057983 */ /* 0x0007680000300800 */
[----:B------:R0:W-:Y:S04]  /*8ed0*/  @P5 STG.E.U16 desc[UR58][R12.64+0x22], R4 ;  /* 0x000022040c005986 */ /* 0x0001e8000c10153a */
[----:B0-----:R3:W5:Y:S01]  /*8ee0*/  LDL.LU R4, [R1+0x130] ;  /* 0x0001300001047983 */ /* 0x0017620000300800 */
[----:B------:R-:W-:Y:S01]  /*8ef0*/  ISETP.GT.AND P5, PT, R0, 0x18, P4 ;  /* 0x000000180000780c */ /* 0x000fe200027a4270 */
[----:B------:R-:W-:-:S12]  /*8f00*/  BSSY B1, `(.L_x_113) ;  /* 0x0000003000017945 */ /* 0x000fd80003800000 */
[----:B---3--:R-:W-:Y:S05]  /*8f10*/  @!P5 BRA `(.L_x_114) ;  /* 0x000000000004d947 */ /* 0x008fea0003800000 */
[----:B------:R0:W5:Y:S02]  /*8f20*/  LDG.E.LTC128B.U16 R3, desc[UR58][R20.64+0x30] ;  /* 0x0000303a14037981 */ /* 0x000164000c1e1520 */
.L_x_114:
[----:B------:R-:W-:Y:S05]  /*8f30*/  BSYNC B1 ;  /* 0x0000000000017941 */ /* 0x000fea0003800000 */
.L_x_113:
        /* <DEDUP_REMOVED lines=22> */
.L_x_116:
[----:B------:R-:W-:Y:S05]  /*90a0*/  BSYNC B1 ;  /* 0x0000000000017941 */ /* 0x000fea0003800000 */
.L_x_115:
        /* <DEDUP_REMOVED lines=22> */
.L_x_118:
[----:B------:R-:W-:Y:S05]  /*9210*/  BSYNC B1 ;  /* 0x0000000000017941 */ /* 0x000fea0003800000 */
.L_x_117:
        /* <DEDUP_REMOVED lines=22> */
.L_x_120:
[----:B------:R-:W-:Y:S05]  /*9380*/  BSYNC B1 ;  /* 0x0000000000017941 */ /* 0x000fea0003800000 */
.L_x_119:
        /* <DEDUP_REMOVED lines=22> */
[----:B0-----:R-:W2:Y:S04]  /*94f0*/  LDL.64 R2, [R1+0xe0] ;  /* 0x0000e00001027983 */ /* 0x001ea80000100a00 */
[----:B--2---:R0:W5:Y:S04]  /*9500*/  LDG.E.LTC128B.U16 R3, desc[UR58][R2.64+0x40] ;  /* 0x0000403a02037981 */ /* 0x004168000c1e1520 */
[----:B------:R0:W5:Y:S02]  /*9510*/  LDL.LU R2, [R1+0x130] ;  /* 0x0001300001027983 */ /* 0x0001640000300800 */
.L_x_122:
[----:B------:R-:W-:Y:S05]  /*9520*/  BSYNC B1 ;  /* 0x0000000000017941 */ /* 0x000fea0003800000 */
.L_x_121:
[----:B-----5:R-:W-:Y:S04]  /*9530*/  STL [R1+0x140], R8 ;  /* 0x0001400801007387 */ /* 0x020fe80000100800 */
[----:B------:R2:W-:Y:S04]  /*9540*/  STL [R1+0x13c], R7 ;  /* 0x00013c0701007387 */ /* 0x0005e80000100800 */
[----:B--2---:R-:W2:Y:S01]  /*9550*/  LDL.LU R7, [R1] ;  /* 0x0000000001077983 */ /* 0x004ea20000300800 */
        /* <DEDUP_REMOVED lines=19> */
[----:B0-----:R-:W2:Y:S04]  /*9690*/  LDL.64 R2, [R1+0xe0] ;  /* 0x0000e00001027983 */ /* 0x001ea80000100a00 */
[----:B--2---:R1:W5:Y:S04]  /*96a0*/  LDG.E.LTC128B.U16 R3, desc[UR58][R2.64+0x42] ;  /* 0x0000423a02037981 */ /* 0x004368000c1e1520 */
[----:B------:R1:W5:Y:S02]  /*96b0*/  LDL.LU R2, [R1+0x130] ;  /* 0x0001300001027983 */ /* 0x0003640000300800 */
.L_x_124:
[----:B------:R-:W-:Y:S05]  /*96c0*/  BSYNC B1 ;  /* 0x0000000000017941 */ /* 0x000fea0003800000 */
.L_x_123:
        /* <DEDUP_REMOVED lines=22> */
.L_x_126:
[----:B------:R-:W-:Y:S05]  /*9830*/  BSYNC B1 ;  /* 0x0000000000017941 */ /* 0x000fea0003800000 */
.L_x_125:
        /* <DEDUP_REMOVED lines=22> */
.L_x_128:
[----:B------:R-:W-:Y:S05]  /*99a0*/  BSYNC B1 ;  /* 0x0000000000017941 */ /* 0x000fea0003800000 */
.L_x_127:
        /* <DEDUP_REMOVED lines=25> */
.L_x_130:
[----:B------:R-:W-:Y:S05]  /*9b40*/  BSYNC B1 ;  /* 0x0000000000017941 */ /* 0x000fea0003800000 */
.L_x_129:
        /* <DEDUP_REMOVED lines=25> */
.L_x_132:
[----:B------:R-:W-:Y:S05]  /*9ce0*/  BSYNC B1 ;  /* 0x0000000000017941 */ /* 0x000fea0003800000 */
.L_x_131:
        /* <DEDUP_REMOVED lines=22> */
.L_x_134:
[----:B------:R-:W-:Y:S05]  /*9e50*/  BSYNC B1 ;  /* 0x0000000000017941 */ /* 0x000fea0003800000 */
.L_x_133:
        /* <DEDUP_REMOVED lines=22> */
.L_x_136:
[----:B------:R-:W-:Y:S05]  /*9fc0*/  BSYNC B1 ;  /* 0x0000000000017941 */ /* 0x000fea0003800000 */
.L_x_135:
        /* <DEDUP_REMOVED lines=22> */
.L_x_138:
[----:B------:R-:W-:Y:S05]  /*a130*/  BSYNC B1 ;  /* 0x0000000000017941 */ /* 0x000fea0003800000 */
.L_x_137:
[----:B-----5:R2:W-:Y:S02]  /*a140*/  STL.64 [R1+0x130], R8 ;  /* 0x0001300801007387 */ /* 0x0205e40000100a00 */
[----:B--2---:R-:W-:-:S05]  /*a150*/  HADD2.F32 R9, -RZ, R3.H0_H0 ;  /* 0x20000003ff097230 */ /* 0x004fca0000004100 */
[----:B------:R-:W-:Y:S01]  /*a160*/  FMUL R8, R9, R16 ;  /* 0x0000001009087220 */ /* 0x000fe20000400000 */
[----:B------:R-:W-:-:S03]  /*a170*/  @P5 IMAD.MOV.U32 R9, RZ, RZ, R5 ;  /* 0x000000ffff095224 */ /* 0x000fc600078e0005 */
[----:B------:R-:W-:Y:S01]  /*a180*/  FFMA R224, R224, R2, R8 ;  /* 0x00000002e0e07223 */ /* 0x000fe20000000008 */
[----:B------:R-:W-:-:S04]  /*a190*/  @P5 IMAD.MOV.U32 R8, RZ, RZ, R6 ;  /* 0x000000ffff085224 */ /* 0x000fc800078e0006 */
[----:B------:R-:W-:-:S05]  /*a1a0*/  F2FP.F16.F32.PACK_AB R224, RZ, R224 ;  /* 0x000000e0ffe0723e */ /* 0x000fca00000000ff */
[----:B------:R2:W-:Y:S04]  /*a1b0*/  @P5 STG.E.U16 desc[UR58][R8.64+0x40], R224 ;  /* 0x000040e008005986 */ /* 0x0005e8000c10153a */
[----:B--2---:R2:W5:Y:S01]  /*a1c0*/  LDL.LU.64 R8, [R1+0x130] ;  /* 0x0001300001087983 */ /* 0x0045620000300a00 */
[----:B------:R-:W-:Y:S01]  /*a1d0*/  ISETP.GT.AND P5, PT, R0, 0x21, P2 ;  /* 0x000000210000780c */ /* 0x000fe200017a4270 */
[----:B------:R-:W-:-:S12]  /*a1e0*/  BSSY B1, `(.L_x_139) ;  /* 0x0000003000017945 */ /* 0x000fd80003800000 */
[----:B--2---:R-:W-:Y:S05]  /*a1f0*/  @!P5 BRA `(.L_x_140) ;  /* 0x000000000004d947 */ /* 0x004fea0003800000 */
[----:B------:R2:W5:Y:S02]  /*a200*/  LDG.E.LTC128B.U16 R3, desc[UR58][R232.64+0x42] ;  /* 0x0000423ae8037981 */ /* 0x000564000c1e1520 */
.L_x_140:
[----:B------:R-:W-:Y:S05]  /*a210*/  BSYNC B1 ;  /* 0x0000000000017941 */ /* 0x000fea0003800000 */
.L_x_139:
[----:B-----5:R-:W-:Y:S01]  /*a220*/  HADD2.F32 R224, -RZ, R3.H0_H0 ;  /* 0x20000003ffe07230 */ /* 0x020fe20000004100 */
[----:B------:R3:W-:Y:S04]  /*a230*/  STL [R1+0x130], R8 ;  /* 0x0001300801007387 */ /* 0x0007e80000100800 */
[----:B------:R-:W-:-:S04]  /*a240*/  FMUL R224, R224, R16 ;  /* 0x00000010e0e07220 */ /* 0x000fc80000400000 */
[----:B------:R-:W-:Y:S01]  /*a250*/  FFMA R224, R225, R2, R224 ;  /* 0x00000002e1e07223 */ /* 0x000fe200000000e0 */
[----:B------:R-:W-:-:S04]  /*a260*/  @P5 IMAD.MOV.U32 R225, RZ, RZ, R5 ;  /* 0x000000ffffe15224 */ /* 0x000fc800078e0005 */
[----:B------:R-:W-:-:S04]  /*a270*/  F2FP.F16.F32.PACK_AB R224, RZ, R224 ;  /* 0x000000e0ffe0723e */ /* 0x000fc800000000ff */
[----:B---3--:R-:W-:Y:S01]  /*a280*/  PRMT R8, R224, 0x7610, R8 ;  /* 0x00007610e0087816 */ /* 0x008fe20000000008 */
[----:B------:R-:W-:-:S05]  /*a290*/  @P5 IMAD.MOV.U32 R224, RZ, RZ, R6 ;  /* 0x000000ffffe05224 */ /* 0x000fca00078e0006 */
[----:B------:R3:W-:Y:S04]  /*a2a0*/  @P5 STG.E.U16 desc[UR58][R224.64+0x42], R8 ;  /* 0x00004208e0005986 */ /* 0x0007e8000c10153a */
[----:B---3--:R3:W5:Y:S01]  /*a2b0*/  LDL.LU R8, [R1+0x130] ;  /* 0x0001300001087983 */ /* 0x0087620000300800 */
[----:B------:R-:W-:Y:S01]  /*a2c0*/  ISETP.GT.AND P5, PT, R0, 0x20, P6 ;  /* 0x000000200000780c */ /* 0x000fe200037a4270 */
[----:B------:R-:W-:-:S12]  /*a2d0*/  BSSY B1, `(.L_x_141) ;  /* 0x0000003000017945 */ /* 0x000fd80003800000 */
[----:B---3--:R-:W-:Y:S05]  /*a2e0*/  @!P5 BRA `(.L_x_142) ;  /* 0x000000000004d947 */ /* 0x008fea0003800000 */
[----:B------:R3:W5:Y:S02]  /*a2f0*/  LDG.E.LTC128B.U16 R3, desc[UR58][R22.64+0x40] ;  /* 0x0000403a16037981 */ /* 0x000764000c1e1520 */
.L_x_142:
[----:B------:R-:W-:Y:S05]  /*a300*/  BSYNC B1 ;  /* 0x0000000000017941 */ /* 0x000fea0003800000 */
.L_x_141:
[----:B-----5:R-:W-:Y:S01]  /*a310*/  HADD2.F32 R224, -RZ, R3.H0_H0 ;  /* 0x20000003ffe07230 */ /* 0x020fe20000004100 */
[----:B------:R-:W-:Y:S04]  /*a320*/  BSSY B1, `(.L_x_143) ;  /* 0x0000008000017945 */ /* 0x000fe80003800000 */
[----:B------:R-:W-:-:S04]  /*a330*/  FMUL R224, R224, R16 ;  /* 0x00000010e0e07220 */ /* 0x000fc80000400000 */
[----:B------:R-:W-:-:S05]  /*a340*/  FFMA R224, R226, R2, R224 ;  /* 0x00000002e2e07223 */ /* 0x000fca00000000e0 */
[----:B------:R-:W-:-:S05]  /*a350*/  F2FP.F16.F32.PACK_AB R224, RZ, R224 ;  /* 0x000000e0ffe0723e */ /* 0x000fca00000000ff */
[----:B------:R4:W-:Y:S01]  /*a360*/  @P5 STG.E.U16 desc[UR58][R8.64+0x40], R224 ;  /* 0x000040e008005986 */ /* 0x0009e2000c10153a */
[----:B------:R-:W-:-:S13]  /*a370*/  ISETP.GT.AND P5, PT, R0, 0x21, P6 ;  /* 0x000000210000780c */ /* 0x000fda00037a4270 */
[----:B----4-:R-:W-:Y:S05]  /*a380*/  @!P5 BRA `(.L_x_144) ;  /* 0x000000000004d947 */ /* 0x010fea0003800000 */
[----:B------:R4:W5:Y:S02]  /*a390*/  LDG.E.LTC128B.U16 R3, desc[UR58][R22.64+0x42] ;  /* 0x0000423a16037981 */ /* 0x000964000c1e1520 */
.L_x_144:
[----:B------:R-:W-:Y:S05]  /*a3a0*/  BSYNC B1 ;  /* 0x0000000000017941 */ /* 0x000fea0003800000 */
.L_x_143:
[----:B-----5:R-:W-:Y:S01]  /*a3b0*/  HADD2.F32 R224, -RZ, R3.H0_H0 ;  /* 0x20000003ffe07230 */ /* 0x020fe20000004100 */
[----:B------:R-:W-:Y:S04]  /*a3c0*/  BSSY B1, `(.L_x_145) ;  /* 0x0000008000017945 */ /* 0x000fe80003800000 */
[----:B------:R-:W-:-:S04]  /*a3d0*/  FMUL R224, R224, R16 ;  /* 0x00000010e0e07220 */ /* 0x000fc80000400000 */
[----:B------:R-:W-:-:S05]  /*a3e0*/  FFMA R224, R227, R2, R224 ;  /* 0x00000002e3e07223 */ /* 0x000fca00000000e0 */
[----:B------:R-:W-:-:S05]  /*a3f0*/  F2FP.F16.F32.PACK_AB R224, RZ, R224 ;  /* 0x000000e0ffe0723e */ /* 0x000fca00000000ff */
[----:B------:R0:W-:Y:S01]  /*a400*/  @P5 STG.E.U16 desc[UR58][R8.64+0x42], R224 ;  /* 0x000042e008005986 */ /* 0x0001e2000c10153a */
[----:B------:R-:W-:-:S13]  /*a410*/  ISETP.GT.AND P5, PT, R0, 0x28, P2 ;  /* 0x000000280000780c */ /* 0x000fda00017a4270 */
[----:B0-----:R-:W-:Y:S05]  /*a420*/  @!P5 BRA `(.L_x_146) ;  /* 0x000000000004d947 */ /* 0x001fea0003800000 */
[----:B------:R0:W5:Y:S02]  /*a430*/  LDG.E.LTC128B.U16 R3, desc[UR58][R232.64+0x50] ;  /* 0x0000503ae8037981 */ /* 0x000164000c1e1520 */
.L_x_146:
[----:B------:R-:W-:Y:S05]  /*a440*/  BSYNC B1 ;  /* 0x0000000000017941 */ /* 0x000fea0003800000 */
.L_x_145:
[----:B-----5:R-:W-:Y:S01]  /*a450*/  HADD2.F32 R224, -RZ, R3.H0_H0 ;  /* 0x20000003ffe07230 */ /* 0x020fe20000004100 */
[----:B------:R-:W-:Y:S01]  /*a460*/  BSSY B1, `(.L_x_147) ;  /* 0x000000b000017945 */ /* 0x000fe20003800000 */
[----:B------:R-:W-:-:S03]  /*a470*/  @P5 IMAD.MOV.U32 R225, RZ, RZ, R5 ;  /* 0x000000ffffe15224 */ /* 0x000fc600078e0005 */
[----:B------:R-:W-:-:S04]  /*a480*/  FMUL R224, R224, R16 ;  /* 0x00000010e0e07220 */ /* 0x000fc80000400000 */
[----:B------:R-:W-:-:S05]  /*a490*/  FFMA R224, R228, R2, R224 ;  /* 0x00000002e4e07223 */ /* 0x000fca00000000e0 */
[----:B------:R-:W-:-:S04]  /*a4a0*/  F2FP.F16.F32.PACK_AB R224, RZ, R224 ;  /* 0x000000e0ffe0723e */ /* 0x000fc800000000ff */
[----:B------:R-:W-:Y:S01]  /*a4b0*/  PRMT R226, R224, 0x7610, R226 ;  /* 0x00007610e0e27816 */ /* 0x000fe200000000e2 */
[----:B------:R-:W-:-:S05]  /*a4c0*/  @P5 IMAD.MOV.U32 R224, RZ, RZ, R6 ;  /* 0x000000ffffe05224 */ /* 0x000fca00078e0006 */
[----:B------:R0:W-:Y:S01]  /*a4d0*/  @P5 STG.E.U16 desc[UR58][R224.64+0x50], R226 ;  /* 0x000050e2e0005986 */ /* 0x0001e2000c10153a */
[----:B------:R-:W-:-:S13]  /*a4e0*/  ISETP.GT.AND P5, PT, R0, 0x29, P2 ;  /* 0x000000290000780c */ /* 0x000fda00017a4270 */
[----:B0-----:R-:W-:Y:S05]  /*a4f0*/  @!P5 BRA `(.L_x_148) ;  /* 0x000000000004d947 */ /* 0x001fea0003800000 */
[----:B------:R0:W5:Y:S02]  /*a500*/  LDG.E.LTC128B.U16 R3, desc[UR58][R232.64+0x52] ;  /* 0x0000523ae8037981 */ /* 0x000164000c1e1520 */
.L_x_148:
[----:B------:R-:W-:Y:S05]  /*a510*/  BSYNC B1 ;  /* 0x0000000000017941 */ /* 0x000fea0003800000 */
.L_x_147:
        /* <DEDUP_REMOVED lines=12> */
.L_x_150:
[----:B------:R-:W-:Y:S05]  /*a5e0*/  BSYNC B1 ;  /* 0x0000000000017941 */ /* 0x000fea0003800000 */
.L_x_149:
        /* <DEDUP_REMOVED lines=9> */
.L_x_152:
[----:B------:R-:W-:Y:S05]  /*a680*/  BSYNC B1 ;  /* 0x0000000000017941 */ /* 0x000fea0003800000 */
.L_x_151:
[----:B-----5:R-:W-:Y:S01]  /*a690*/  HADD2.F32 R224, -RZ, R3.H0_H0 ;  /* 0x20000003ffe07230 */ /* 0x020fe20000004100 */
[----:B------:R-:W-:Y:S04]  /*a6a0*/  BSSY B1, `(.L_x_153) ;  /* 0x0000009000017945 */ /* 0x000fe80003800000 */
[----:B------:R-:W-:-:S04]  /*a6b0*/  FMUL R224, R224, R16 ;  /* 0x00000010e0e07220 */ /* 0x000fc80000400000 */
[----:B------:R-:W-:-:S05]  /*a6c0*/  FFMA R224, R231, R2, R224 ;  /* 0x00000002e7e07223 */ /* 0x000fca00000000e0 */
[----:B------:R-:W-:-:S05]  /*a6d0*/  F2FP.F16.F32.PACK_AB R224, RZ, R224 ;  /* 0x000000e0ffe0723e */ /* 0x000fca00000000ff */
[----:B------:R1:W-:Y:S01]  /*a6e0*/  @P5 STG.E.U16 desc[UR58][R8.64+0x52], R224 ;  /* 0x000052e008005986 */ /* 0x0003e2000c10153a */
[----:B------:R-:W-:Y:S02]  /*a6f0*/  ISETP.GT.AND P5, PT, R0, 0x20, P4 ;  /* 0x000000200000780c */ /* 0x000fe400027a4270 */
[----:B-1----:R-:W-:-:S11]  /*a700*/  PRMT R224, R3, 0x7610, R224 ;  /* 0x0000761003e07816 */ /* 0x002fd600000000e0 */
[----:B------:R-:W-:Y:S05]  /*a710*/  @!P5 BRA `(.L_x_154) ;  /* 0x000000000004d947 */ /* 0x000fea0003800000 */
[----:B------:R1:W5:Y:S02]  /*a720*/  LDG.E.LTC128B.U16 R224, desc[UR58][R20.64+0x40] ;  /* 0x0000403a14e07981 */ /* 0x000364000c1e1520 */
.L_x_154:
[----:B------:R-:W-:Y:S05]  /*a730*/  BSYNC B1 ;  /* 0x0000000000017941 */ /* 0x000fea0003800000 */
.L_x_153:
        /* <DEDUP_REMOVED lines=9> */
.L_x_156:
[----:B------:R-:W-:Y:S05]  /*a7d0*/  BSYNC B1 ;  /* 0x0000000000017941 */ /* 0x000fea0003800000 */
.L_x_155:
        /* <DEDUP_REMOVED lines=9> */
.L_x_158:
[----:B------:R-:W-:Y:S05]  /*a870*/  BSYNC B1 ;  /* 0x0000000000017941 */ /* 0x000fea0003800000 */
.L_x_157:
        /* <DEDUP_REMOVED lines=9> */
.L_x_160:
[----:B------:R-:W-:Y:S05]  /*a910*/  BSYNC B1 ;  /* 0x0000000000017941 */ /* 0x000fea0003800000 */
.L_x_159:
        /* <DEDUP_REMOVED lines=9> */
.L_x_162:
[----:B------:R-:W-:Y:S05]  /*a9b0*/  BSYNC B1 ;  /* 0x0000000000017941 */ /* 0x000fea0003800000 */
.L_x_161:
[----:B-----5:R-:W-:Y:S01]  /*a9c0*/  HADD2.F32 R3, -RZ, R224.H0_H0 ;  /* 0x200000e0ff037230 */ /* 0x020fe20000004100 */
[----:B------:R-:W-:Y:S04]  /*a9d0*/  BSSY B1, `(.L_x_163) ;  /* 0x000000a000017945 */ /* 0x000fe80003800000 */
[----:B------:R-:W-:-:S04]  /*a9e0*/  FMUL R3, R3, R16 ;  /* 0x0000001003037220 */ /* 0x000fc80000400000 */
[----:B------:R-:W-:-:S05]  /*a9f0*/  FFMA R3, R220, R2, R3 ;  /* 0x00000002dc037223 */ /* 0x000fca0000000003 */
[----:B------:R-:W-:-:S04]  /*aa00*/  F2FP.F16.F32.PACK_AB R3, RZ, R3 ;  /* 0x00000003ff03723e */ /* 0x000fc800000000ff */
[----:B------:R-:W-:Y:S02]  /*aa10*/  PRMT R216, R3, 0x7610, R216 ;  /* 0x0000761003d87816 */ /* 0x000fe400000000d8 */
[----:B------:R-:W-:-:S03]  /*aa20*/  PRMT R3, R224, 0x7610, R3 ;  /* 0x00007610e0037816 */ /* 0x000fc60000000003 */
[----:B------:R0:W-:Y:S01]  /*aa30*/  @P5 STG.E.U16 desc[UR58][R18.64+0x50], R216 ;  /* 0x000050d812005986 */ /* 0x0001e2000c10153a */
[----:B------:R-:W-:-:S13]  /*aa40*/  ISETP.GT.AND P5, PT, R0, 0x29, P4 ;  /* 0x000000290000780c */ /* 0x000fda00027a4270 */
[----:B0-----:R-:W-:Y:S05]  /*aa50*/  @!P5 BRA `(.L_x_164) ;  /* 0x000000000004d947 */ /* 0x001fea0003800000 */
[----:B------:R0:W5:Y:S02]  /*aa60*/  LDG.E.LTC128B.U16 R3, desc[UR58][R20.64+0x52] ;  /* 0x0000523a14037981 */ /* 0x000164000c1e1520 */
.L_x_164:
[----:B------:R-:W-:Y:S05]  /*aa70*/  BSYNC B1 ;  /* 0x0000000000017941 */ /* 0x000fea0003800000 */
.L_x_163:
        /* <DEDUP_REMOVED lines=9> */
.L_x_166:
[----:B------:R-:W-:Y:S05]  /*ab10*/  BSYNC B1 ;  /* 0x0000000000017941 */ /* 0x000fea0003800000 */
.L_x_165:
        /* <DEDUP_REMOVED lines=9> */
.L_x_168:
[----:B------:R-:W-:Y:S05]  /*abb0*/  BSYNC B1 ;  /* 0x0000000000017941 */ /* 0x000fea0003800000 */
.L_x_167:
[----:B------:R0:W5:Y:S02]  /*abc0*/  LDL.64 R218, [R1+0xe0] ;  /* 0x0000e00001da7983 */ /* 0x0001640000100a00 */
        /* <DEDUP_REMOVED lines=9> */
.L_x_170:
[----:B------:R-:W-:Y:S05]  /*ac60*/  BSYNC B1 ;  /* 0x0000000000017941 */ /* 0x000fea0003800000 */
.L_x_169:
        /* <DEDUP_REMOVED lines=9> */
.L_x_172:
[----:B------:R-:W-:Y:S05]  /*ad00*/  BSYNC B1 ;  /* 0x0000000000017941 */ /* 0x000fea0003800000 */
.L_x_171:
        /* <DEDUP_REMOVED lines=9> */
.L_x_174:
[----:B------:R-:W-:Y:S05]  /*ada0*/  BSYNC B1 ;  /* 0x0000000000017941 */ /* 0x000fea0003800000 */
.L_x_173:
        /* <DEDUP_REMOVED lines=9> */
.L_x_176:
[----:B------:R-:W-:Y:S05]  /*ae40*/  BSYNC B1 ;  /* 0x0000000000017941 */ /* 0x000fea0003800000 */
.L_x_175:
        /* <DEDUP_REMOVED lines=9> */
.L_x_178:
[----:B------:R-:W-:Y:S05]  /*aee0*/  BSYNC B1 ;  /* 0x0000000000017941 */ /* 0x000fea0003800000 */
.L_x_177:
        /* <DEDUP_REMOVED lines=9> */
.L_x_180:
[----:B------:R-:W-:Y:S05]  /*af80*/  BSYNC B1 ;  /* 0x0000000000017941 */ /* 0x000fea0003800000 */
.L_x_179:
        /* <DEDUP_REMOVED lines=9> */
.L_x_182:
[----:B------:R-:W-:Y:S05]  /*b020*/  BSYNC B1 ;  /* 0x0000000000017941 */ /* 0x000fea0003800000 */
.L_x_181:
        /* <DEDUP_REMOVED lines=9> */
.L_x_184:
[----:B------:R-:W-:Y:S05]  /*b0c0*/  BSYNC B1 ;  /* 0x0000000000017941 */ /* 0x000fea0003800000 */
.L_x_183:
        /* <DEDUP_REMOVED lines=9> */
.L_x_186:
[----:B------:R-:W-:Y:S05]  /*b160*/  BSYNC B1 ;  /* 0x0000000000017941 */ /* 0x000fea0003800000 */
.L_x_185:
        /* <DEDUP_REMOVED lines=12> */
.L_x_188:
[----:B------:R-:W-:Y:S05]  /*b230*/  BSYNC B1 ;  /* 0x0000000000017941 */ /* 0x000fea0003800000 */
.L_x_187:
[----:B-----5:R-:W-:Y:S01]  /*b240*/  HADD2.F32 R209, -RZ, R3.H0_H0 ;  /* 0x20000003ffd17230 */ /* 0x020fe20000004100 */
[----:B------:R-:W-:Y:S04]  /*b250*/  BSSY B1, `(.L_x_189) ;  /* 0x000000b000017945 */ /* 0x000fe80003800000 */
[----:B------:R-:W-:-:S04]  /*b260*/  FMUL R200, R209, R16 ;  /* 0x00000010d1c87220 */ /* 0x000fc80000400000 */
[----:B------:R-:W-:Y:S01]  /*b270*/  FFMA R200, R201, R2, R200 ;  /* 0x00000002c9c87223 */ /* 0x000fe200000000c8 */
[----:B------:R-:W-:-:S04]  /*b280*/  @P5 IMAD.MOV.U32 R201, RZ, RZ, R5 ;  /* 0x000000ffffc95224 */ /* 0x000fc800078e0005 */
[----:B------:R-:W-:-:S04]  /*b290*/  F2FP.F16.F32.PACK_AB R200, RZ, R200 ;  /* 0x000000c8ffc8723e */ /* 0x000fc800000000ff */
[----:B------:R-:W-:Y:S01]  /*b2a0*/  PRMT R208, R200, 0x7610, R208 ;  /* 0x00007610c8d07816 */ /* 0x000fe200000000d0 */
[----:B------:R-:W-:-:S05]  /*b2b0*/  @P5 IMAD.MOV.U32 R200, RZ, RZ, R6 ;  /* 0x000000ffffc85224 */ /* 0x000fca00078e0006 */
[----:B------:R0:W-:Y:S01]  /*b2c0*/  @P5 STG.E.U16 desc[UR58][R200.64+0x62], R208 ;  /* 0x000062d0c8005986 */ /* 0x0001e2000c10153a */
[----:B------:R-:W-:-:S13]  /*b2d0*/  ISETP.GT.AND P5, PT, R0, 0x30, P6 ;  /* 0x000000300000780c */ /* 0x000fda00037a4270 */
[----:B0-----:R-:W-:Y:S05]  /*b2e0*/  @!P5 BRA `(.L_x_190) ;  /* 0x000000000004d947 */ /* 0x001fea0003800000 */
[----:B------:R0:W5:Y:S02]  /*b2f0*/  LDG.E.LTC128B.U16 R3, desc[UR58][R22.64+0x60] ;  /* 0x0000603a16037981 */ /* 0x000164000c1e1520 */
.L_x_190:
[----:B------:R-:W-:Y:S05]  /*b300*/  BSYNC B1 ;  /* 0x0000000000017941 */ /* 0x000fea0003800000 */
.L_x_189:
        /* <DEDUP_REMOVED lines=9> */
.L_x_192:
[----:B------:R-:W-:Y:S05]  /*b3a0*/  BSYNC B1 ;  /* 0x0000000000017941 */ /* 0x000fea0003800000 */
.L_x_191:
        /* <DEDUP_REMOVED lines=9> */
.L_x_194:
[----:B------:R-:W-:Y:S05]  /*b440*/  BSYNC B1 ;  /* 0x0000000000017941 */ /* 0x000fea0003800000 */
.L_x_193:
        /* <DEDUP_REMOVED lines=12> */
.L_x_196:
[----:B------:R-:W-:Y:S05]  /*b510*/  BSYNC B1 ;  /* 0x0000000000017941 */ /* 0x000fea0003800000 */
.L_x_195:
[----:B-----5:R-:W-:Y:S01]  /*b520*/  HADD2.F32 R201, -RZ, R3.H0_H0 ;  /* 0x20000003ffc97230 */ /* 0x020fe20000004100 */
[----:B------:R-:W-:Y:S04]  /*b530*/  BSSY B1, `(.L_x_197) ;  /* 0x000000b000017945 */ /* 0x000fe80003800000 */
[----:B------:R-:W-:Y:S01]  /*b540*/  FMUL R200, R201, R16 ;  /* 0x00000010c9c87220 */ /* 0x000fe20000400000 */
[----:B------:R-:W-:-:S03]  /*b550*/  @P5 IMAD.MOV.U32 R201, RZ, RZ, R5 ;  /* 0x000000ffffc95224 */ /* 0x000fc600078e0005 */
        /* <DEDUP_REMOVED lines=8> */
.L_x_198:
[----:B------:R-:W-:Y:S05]  /*b5e0*/  BSYNC B1 ;  /* 0x0000000000017941 */ /* 0x000fea0003800000 */
.L_x_197:
        /* <DEDUP_REMOVED lines=9> */
.L_x_200:
[----:B------:R-:W-:Y:S05]  /*b680*/  BSYNC B1 ;  /* 0x0000000000017941 */ /* 0x000fea0003800000 */
.L_x_199:
        /* <DEDUP_REMOVED lines=9> */
.L_x_202:
[----:B------:R-:W-:Y:S05]  /*b720*/  BSYNC B1 ;  /* 0x0000000000017941 */ /* 0x000fea0003800000 */
.L_x_201:
        /* <DEDUP_REMOVED lines=9> */
.L_x_204:
[----:B------:R-:W-:Y:S05]  /*b7c0*/  BSYNC B1 ;  /* 0x0000000000017941 */ /* 0x000fea0003800000 */
.L_x_203:
        /* <DEDUP_REMOVED lines=9> */
.L_x_206:
[----:B------:R-:W-:Y:S05]  /*b860*/  BSYNC B1 ;  /* 0x0000000000017941 */ /* 0x000fea0003800000 */
.L_x_205:
        /* <DEDUP_REMOVED lines=9> */
.L_x_208:
[----:B------:R-:W-:Y:S05]  /*b900*/  BSYNC B1 ;  /* 0x0000000000017941 */ /* 0x000fea0003800000 */
.L_x_207:
        /* <DEDUP_REMOVED lines=9> */
.L_x_210:
[----:B------:R-:W-:Y:S05]  /*b9a0*/  BSYNC B1 ;  /* 0x0000000000017941 */ /* 0x000fea0003800000 */
.L_x_209:
        /* <DEDUP_REMOVED lines=9> */
.L_x_212:
[----:B------:R-:W-:Y:S05]  /*ba40*/  BSYNC B1 ;  /* 0x0000000000017941 */ /* 0x000fea0003800000 */
.L_x_211:
        /* <DEDUP_REMOVED lines=9> */
.L_x_214:
[----:B------:R-:W-:Y:S05]  /*bae0*/  BSYNC B1 ;  /* 0x0000000000017941 */ /* 0x000fea0003800000 */
.L_x_213:
        /* <DEDUP_REMOVED lines=9> */
.L_x_216:
[----:B------:R-:W-:Y:S05]  /*bb80*/  BSYNC B1 ;  /* 0x0000000000017941 */ /* 0x000fea0003800000 */
.L_x_215:
        /* <DEDUP_REMOVED lines=9> */
.L_x_218:
[----:B------:R-:W-:Y:S05]  /*bc20*/  BSYNC B1 ;  /* 0x0000000000017941 */ /* 0x000fea0003800000 */
.L_x_217:
        /* <DEDUP_REMOVED lines=9> */
.L_x_220:
[----:B------:R-:W-:Y:S05]  /*bcc0*/  BSYNC B1 ;  /* 0x0000000000017941 */ /* 0x000fea0003800000 */
.L_x_219:
        /* <DEDUP_REMOVED lines=9> */
.L_x_222:
[----:B------:R-:W-:Y:S05]  /*bd60*/  BSYNC B1 ;  /* 0x0000000000017941 */ /* 0x000fea0003800000 */
.L_x_221:
        /* <DEDUP_REMOVED lines=9> */
.L_x_224:
[----:B------:R-:W-:Y:S05]  /*be00*/  BSYNC B1 ;  /* 0x0000000000017941 */ /* 0x000fea0003800000 */
.L_x_223:
        /* <DEDUP_REMOVED lines=9> */
.L_x_226:
[----:B------:R-:W-:Y:S05]  /*bea0*/  BSYNC B1 ;  /* 0x0000000000017941 */ /* 0x000fea0003800000 */
.L_x_225:
        /* <DEDUP_REMOVED lines=9> */
.L_x_228:
[----:B------:R-:W-:Y:S05]  /*bf40*/  BSYNC B1 ;  /* 0x0000000000017941 */ /* 0x000fea0003800000 */
.L_x_227:
        /* <DEDUP_REMOVED lines=9> */
.L_x_230:
[----:B------:R-:W-:Y:S05]  /*bfe0*/  BSYNC B1 ;  /* 0x0000000000017941 */ /* 0x000fea0003800000 */
.L_x_229:
        /* <DEDUP_REMOVED lines=9> */
.L_x_232:
[----:B------:R-:W-:Y:S05]  /*c080*/  BSYNC B1 ;  /* 0x0000000000017941 */ /* 0x000fea0003800000 */
.L_x_231:
        /* <DEDUP_REMOVED lines=9> */
.L_x_234:
[----:B------:R-:W-:Y:S05]  /*c120*/  BSYNC B1 ;  /* 0x0000000000017941 */ /* 0x000fea0003800000 */
.L_x_233:
        /* <DEDUP_REMOVED lines=12> */
.L_x_236:
[----:B------:R-:W-:Y:S05]  /*c1f0*/  BSYNC B1 ;  /* 0x0000000000017941 */ /* 0x000fea0003800000 */
.L_x_235:
        /* <DEDUP_REMOVED lines=12> */
.L_x_238:
[----:B------:R-:W-:Y:S05]  /*c2c0*/  BSYNC B1 ;  /* 0x0000000000017941 */ /* 0x000fea0003800000 */
.L_x_237:
        /* <DEDUP_REMOVED lines=9> */
.L_x_240:
[----:B------:R-:W-:Y:S05]  /*c360*/  BSYNC B1 ;  /* 0x0000000000017941 */ /* 0x000fea0003800000 */
.L_x_239:
        /* <DEDUP_REMOVED lines=9> */
.L_x_242:
[----:B------:R-:W-:Y:S05]  /*c400*/  BSYNC B1 ;  /* 0x0000000000017941 */ /* 0x000fea0003800000 */
.L_x_241:
        /* <DEDUP_REMOVED lines=12> */
.L_x_244:
[----:B------:R-:W-:Y:S05]  /*c4d0*/  BSYNC B1 ;  /* 0x0000000000017941 */ /* 0x000fea0003800000 */
.L_x_243:
        /* <DEDUP_REMOVED lines=12> */
.L_x_246:
[----:B------:R-:W-:Y:S05]  /*c5a0*/  BSYNC B1 ;  /* 0x0000000000017941 */ /* 0x000fea0003800000 */
.L_x_245:
        /* <DEDUP_REMOVED lines=9> */
.L_x_248:
[----:B------:R-:W-:Y:S05]  /*c640*/  BSYNC B1 ;  /* 0x0000000000017941 */ /* 0x000fea0003800000 */
.L_x_247:
        /* <DEDUP_REMOVED lines=9> */
.L_x_250:
[----:B------:R-:W-:Y:S05]  /*c6e0*/  BSYNC B1 ;  /* 0x0000000000017941 */ /* 0x000fea0003800000 */
.L_x_249:
        /* <DEDUP_REMOVED lines=9> */
.L_x_252:
[----:B------:R-:W-:Y:S05]  /*c780*/  BSYNC B1 ;  /* 0x0000000000017941 */ /* 0x000fea0003800000 */
.L_x_251:
        /* <DEDUP_REMOVED lines=9> */
.L_x_254:
[----:B------:R-:W-:Y:S05]  /*c820*/  BSYNC B1 ;  /* 0x0000000000017941 */ /* 0x000fea0003800000 */
.L_x_253:
        /* <DEDUP_REMOVED lines=9> */
.L_x_256:
[----:B------:R-:W-:Y:S05]  /*c8c0*/  BSYNC B1 ;  /* 0x0000000000017941 */ /* 0x000fea0003800000 */
.L_x_255:
        /* <DEDUP_REMOVED lines=9> */
.L_x_258:
[----:B------:R-:W-:Y:S05]  /*c960*/  BSYNC B1 ;  /* 0x0000000000017941 */ /* 0x000fea0003800000 */
.L_x_257:
        /* <DEDUP_REMOVED lines=9> */
.L_x_260:
[----:B------:R-:W-:Y:S05]  /*ca00*/  BSYNC B1 ;  /* 0x0000000000017941 */ /* 0x000fea0003800000 */
.L_x_259:
        /* <DEDUP_REMOVED lines=9> */
.L_x_262:
[----:B------:R-:W-:Y:S05]  /*caa0*/  BSYNC B1 ;  /* 0x0000000000017941 */ /* 0x000fea0003800000 */
.L_x_261:
        /* <DEDUP_REMOVED lines=9> */
.L_x_264:
[----:B------:R-:W-:Y:S05]  /*cb40*/  BSYNC B1 ;  /* 0x0000000000017941 */ /* 0x000fea0003800000 */
.L_x_263:
        /* <DEDUP_REMOVED lines=9> */
.L_x_266:
[----:B------:R-:W-:Y:S05]  /*cbe0*/  BSYNC B1 ;  /* 0x0000000000017941 */ /* 0x000fea0003800000 */
.L_x_265:
        /* <DEDUP_REMOVED lines=9> */
.L_x_268:
[----:B------:R-:W-:Y:S05]  /*cc80*/  BSYNC B1 ;  /* 0x0000000000017941 */ /* 0x000fea0003800000 */
.L_x_267:
        /* <DEDUP_REMOVED lines=9> */
.L_x_270:
[----:B------:R-:W-:Y:S05]  /*cd20*/  BSYNC B1 ;  /* 0x0000000000017941 */ /* 0x000fea0003800000 */
.L_x_269:
        /* <DEDUP_REMOVED lines=9> */
.L_x_272:
[----:B------:R-:W-:Y:S05]  /*cdc0*/  BSYNC B1 ;  /* 0x0000000000017941 */ /* 0x000fea0003800000 */
.L_x_271:
        /* <DEDUP_REMOVED lines=9> */
.L_x_274:
[----:B------:R-:W-:Y:S05]  /*ce60*/  BSYNC B1 ;  /* 0x0000000000017941 */ /* 0x000fea0003800000 */
.L_x_273:
        /* <DEDUP_REMOVED lines=9> */
.L_x_276:
[----:B------:R-:W-:Y:S05]  /*cf00*/  BSYNC B1 ;  /* 0x0000000000017941 */ /* 0x000fea0003800000 */
.L_x_275:
        /* <DEDUP_REMOVED lines=9> */
.L_x_278:
[----:B------:R-:W-:Y:S05]  /*cfa0*/  BSYNC B1 ;  /* 0x0000000000017941 */ /* 0x000fea0003800000 */
.L_x_277:
        /* <DEDUP_REMOVED lines=9> */
.L_x_280:
[----:B------:R-:W-:Y:S05]  /*d040*/  BSYNC B1 ;  /* 0x0000000000017941 */ /* 0x000fea0003800000 */
.L_x_279:
        /* <DEDUP_REMOVED lines=9> */
.L_x_282:
[----:B------:R-:W-:Y:S05]  /*d0e0*/  BSYNC B1 ;  /* 0x0000000000017941 */ /* 0x000fea0003800000 */
.L_x_281:
        /* <DEDUP_REMOVED lines=12> */
.L_x_284:
[----:B------:R-:W-:Y:S05]  /*d1b0*/  BSYNC B1 ;  /* 0x0000000000017941 */ /* 0x000fea0003800000 */
.L_x_283:
        /* <DEDUP_REMOVED lines=12> */
.L_x_286:
[----:B------:R-:W-:Y:S05]  /*d280*/  BSYNC B1 ;  /* 0x0000000000017941 */ /* 0x000fea0003800000 */
.L_x_285:
        /* <DEDUP_REMOVED lines=9> */
.L_x_288:
[----:B------:R-:W-:Y:S05]  /*d320*/  BSYNC B1 ;  /* 0x0000000000017941 */ /* 0x000fea0003800000 */
.L_x_287:
        /* <DEDUP_REMOVED lines=9> */
.L_x_290:
[----:B------:R-:W-:Y:S05]  /*d3c0*/  BSYNC B1 ;  /* 0x0000000000017941 */ /* 0x000fea0003800000 */
.L_x_289:
        /* <DEDUP_REMOVED lines=12> */
.L_x_292:
[----:B------:R-:W-:Y:S05]  /*d490*/  BSYNC B1 ;  /* 0x0000000000017941 */ /* 0x000fea0003800000 */
.L_x_291:
        /* <DEDUP_REMOVED lines=12> */
.L_x_294:
[----:B------:R-:W-:Y:S05]  /*d560*/  BSYNC B1 ;  /* 0x0000000000017941 */ /* 0x000fea0003800000 */
.L_x_293:
        /* <DEDUP_REMOVED lines=9> */
.L_x_296:
[----:B------:R-:W-:Y:S05]  /*d600*/  BSYNC B1 ;  /* 0x0000000000017941 */ /* 0x000fea0003800000 */
.L_x_295:
        /* <DEDUP_REMOVED lines=9> */
.L_x_298:
[----:B------:R-:W-:Y:S05]  /*d6a0*/  BSYNC B1 ;  /* 0x0000000000017941 */ /* 0x000fea0003800000 */
.L_x_297:
        /* <DEDUP_REMOVED lines=9> */
.L_x_300:
[----:B------:R-:W-:Y:S05]  /*d740*/  BSYNC B1 ;  /* 0x0000000000017941 */ /* 0x000fea0003800000 */
.L_x_299:
        /* <DEDUP_REMOVED lines=9> */
.L_x_302:
[----:B------:R-:W-:Y:S05]  /*d7e0*/  BSYNC B1 ;  /* 0x0000000000017941 */ /* 0x000fea0003800000 */
.L_x_301:
        /* <DEDUP_REMOVED lines=9> */
.L_x_304:
[----:B------:R-:W-:Y:S05]  /*d880*/  BSYNC B1 ;  /* 0x0000000000017941 */ /* 0x000fea0003800000 */
.L_x_303:
        /* <DEDUP_REMOVED lines=9> */
.L_x_306:
[----:B------:R-:W-:Y:S05]  /*d920*/  BSYNC B1 ;  /* 0x0000000000017941 */ /* 0x000fea0003800000 */
.L_x_305:
        /* <DEDUP_REMOVED lines=9> */
.L_x_308:
[----:B------:R-:W-:Y:S05]  /*d9c0*/  BSYNC B1 ;  /* 0x0000000000017941 */ /* 0x000fea0003800000 */
.L_x_307:
        /* <DEDUP_REMOVED lines=9> */
.L_x_310:
[----:B------:R-:W-:Y:S05]  /*da60*/  BSYNC B1 ;  /* 0x0000000000017941 */ /* 0x000fea0003800000 */
.L_x_309:
        /* <DEDUP_REMOVED lines=9> */
.L_x_312:
[----:B------:R-:W-:Y:S05]  /*db00*/  BSYNC B1 ;  /* 0x0000000000017941 */ /* 0x000fea0003800000 */
.L_x_311:
        /* <DEDUP_REMOVED lines=9> */
.L_x_314:
[----:B------:R-:W-:Y:S05]  /*dba0*/  BSYNC B1 ;  /* 0x0000000000017941 */ /* 0x000fea0003800000 */
.L_x_313:
        /* <DEDUP_REMOVED lines=9> */
.L_x_316:
[----:B------:R-:W-:Y:S05]  /*dc40*/  BSYNC B1 ;  /* 0x0000000000017941 */ /* 0x000fea0003800000 */
.L_x_315:
        /* <DEDUP_REMOVED lines=9> */
.L_x_318:
[----:B------:R-:W-:Y:S05]  /*dce0*/  BSYNC B1 ;  /* 0x0000000000017941 */ /* 0x000fea0003800000 */
.L_x_317:
        /* <DEDUP_REMOVED lines=9> */
.L_x_320:
[----:B------:R-:W-:Y:S05]  /*dd80*/  BSYNC B1 ;  /* 0x0000000000017941 */ /* 0x000fea0003800000 */
.L_x_319:
        /* <DEDUP_REMOVED lines=9> */
.L_x_322:
[----:B------:R-:W-:Y:S05]  /*de20*/  BSYNC B1 ;  /* 0x0000000000017941 */ /* 0x000fea0003800000 */
.L_x_321:
        /* <DEDUP_REMOVED lines=9> */
.L_x_324:
[----:B------:R-:W-:Y:S05]  /*dec0*/  BSYNC B1 ;  /* 0x0000000000017941 */ /* 0x000fea0003800000 */
.L_x_323:
        /* <DEDUP_REMOVED lines=9> */
.L_x_326:
[----:B------:R-:W-:Y:S05]  /*df60*/  BSYNC B1 ;  /* 0x0000000000017941 */ /* 0x000fea0003800000 */
.L_x_325:
        /* <DEDUP_REMOVED lines=9> */
.L_x_328:
[----:B------:R-:W-:Y:S05]  /*e000*/  BSYNC B1 ;  /* 0x0000000000017941 */ /* 0x000fea0003800000 */
.L_x_327:
        /* <DEDUP_REMOVED lines=9> */
.L_x_330:
[----:B------:R-:W-:Y:S05]  /*e0a0*/  BSYNC B1 ;  /* 0x0000000000017941 */ /* 0x000fea0003800000 */
.L_x_329:
        /* <DEDUP_REMOVED lines=12> */
.L_x_332:
[----:B------:R-:W-:Y:S05]  /*e170*/  BSYNC B1 ;  /* 0x0000000000017941 */ /* 0x000fea0003800000 */
.L_x_331:
        /* <DEDUP_REMOVED lines=12> */
.L_x_334:
[----:B------:R-:W-:Y:S05]  /*e240*/  BSYNC B1 ;  /* 0x0000000000017941 */ /* 0x000fea0003800000 */
.L_x_333:
        /* <DEDUP_REMOVED lines=9> */
.L_x_336:
[----:B------:R-:W-:Y:S05]  /*e2e0*/  BSYNC B1 ;  /* 0x0000000000017941 */ /* 0x000fea0003800000 */
.L_x_335:
        /* <DEDUP_REMOVED lines=9> */
.L_x_338:
[----:B------:R-:W-:Y:S05]  /*e380*/  BSYNC B1 ;  /* 0x0000000000017941 */ /* 0x000fea0003800000 */
.L_x_337:
        /* <DEDUP_REMOVED lines=12> */
.L_x_340:
[----:B------:R-:W-:Y:S05]  /*e450*/  BSYNC B1 ;  /* 0x0000000000017941 */ /* 0x000fea0003800000 */
.L_x_339:
        /* <DEDUP_REMOVED lines=12> */
.L_x_342:
[----:B------:R-:W-:Y:S05]  /*e520*/  BSYNC B1 ;  /* 0x0000000000017941 */ /* 0x000fea0003800000 */
.L_x_341:
        /* <DEDUP_REMOVED lines=9> */
.L_x_344:
[----:B------:R-:W-:Y:S05]  /*e5c0*/  BSYNC B1 ;  /* 0x0000000000017941 */ /* 0x000fea0003800000 */
.L_x_343:
        /* <DEDUP_REMOVED lines=9> */
.L_x_346:
[----:B------:R-:W-:Y:S05]  /*e660*/  BSYNC B1 ;  /* 0x0000000000017941 */ /* 0x000fea0003800000 */
.L_x_345:
        /* <DEDUP_REMOVED lines=9> */
.L_x_348:
[----:B------:R-:W-:Y:S05]  /*e700*/  BSYNC B1 ;  /* 0x0000000000017941 */ /* 0x000fea0003800000 */
.L_x_347:
        /* <DEDUP_REMOVED lines=9> */
.L_x_350:
[----:B------:R-:W-:Y:S05]  /*e7a0*/  BSYNC B1 ;  /* 0x0000000000017941 */ /* 0x000fea0003800000 */
.L_x_349:
        /* <DEDUP_REMOVED lines=9> */
.L_x_352:
[----:B------:R-:W-:Y:S05]  /*e840*/  BSYNC B1 ;  /* 0x0000000000017941 */ /* 0x000fea0003800000 */
.L_x_351:
        /* <DEDUP_REMOVED lines=9> */
.L_x_354:
[----:B------:R-:W-:Y:S05]  /*e8e0*/  BSYNC B1 ;  /* 0x0000000000017941 */ /* 0x000fea0003800000 */
.L_x_353:
        /* <DEDUP_REMOVED lines=9> */
.L_x_356:
[----:B------:R-:W-:Y:S05]  /*e980*/  BSYNC B1 ;  /* 0x0000000000017941 */ /* 0x000fea0003800000 */
.L_x_355:
        /* <DEDUP_REMOVED lines=9> */
.L_x_358:
[----:B------:R-:W-:Y:S05]  /*ea20*/  BSYNC B1 ;  /* 0x0000000000017941 */ /* 0x000fea0003800000 */
.L_x_357:
        /* <DEDUP_REMOVED lines=9> */
.L_x_360:
[----:B------:R-:W-:Y:S05]  /*eac0*/  BSYNC B1 ;  /* 0x0000000000017941 */ /* 0x000fea0003800000 */
.L_x_359:
        /* <DEDUP_REMOVED lines=9> */
.L_x_362:
[----:B------:R-:W-:Y:S05]  /*eb60*/  BSYNC B1 ;  /* 0x0000000000017941 */ /* 0x000fea0003800000 */
.L_x_361:
        /* <DEDUP_REMOVED lines=9> */
.L_x_364:
[----:B------:R-:W-:Y:S05]  /*ec00*/  BSYNC B1 ;  /* 0x0000000000017941 */ /* 0x000fea0003800000 */
.L_x_363:
        /* <DEDUP_REMOVED lines=9> */
.L_x_366:
[----:B------:R-:W-:Y:S05]  /*eca0*/  BSYNC B1 ;  /* 0x0000000000017941 */ /* 0x000fea0003800000 */
.L_x_365:
        /* <DEDUP_REMOVED lines=9> */
.L_x_368:
[----:B------:R-:W-:Y:S05]  /*ed40*/  BSYNC B1 ;  /* 0x0000000000017941 */ /* 0x000fea0003800000 */
.L_x_367:
        /* <DEDUP_REMOVED lines=9> */
.L_x_370:
[----:B------:R-:W-:Y:S05]  /*ede0*/  BSYNC B1 ;  /* 0x0000000000017941 */ /* 0x000fea0003800000 */
.L_x_369:
        /* <DEDUP_REMOVED lines=9> */
.L_x_372:
[----:B------:R-:W-:Y:S05]  /*ee80*/  BSYNC B1 ;  /* 0x0000000000017941 */ /* 0x000fea0003800000 */
.L_x_371:
        /* <DEDUP_REMOVED lines=9> */
.L_x_374:
[----:B------:R-:W-:Y:S05]  /*ef20*/  BSYNC B1 ;  /* 0x0000000000017941 */ /* 0x000fea0003800000 */
.L_x_373:
        /* <DEDUP_REMOVED lines=9> */
.L_x_376:
[----:B------:R-:W-:Y:S05]  /*efc0*/  BSYNC B1 ;  /* 0x0000000000017941 */ /* 0x000fea0003800000 */
.L_x_375:
        /* <DEDUP_REMOVED lines=9> */
.L_x_378:
[----:B------:R-:W-:Y:S05]  /*f060*/  BSYNC B1 ;  /* 0x0000000000017941 */ /* 0x000fea0003800000 */
.L_x_377:
        /* <DEDUP_REMOVED lines=12> */
.L_x_380:
[----:B------:R-:W-:Y:S05]  /*f130*/  BSYNC B1 ;  /* 0x0000000000017941 */ /* 0x000fea0003800000 */
.L_x_379:
        /* <DEDUP_REMOVED lines=12> */
.L_x_382:
[----:B------:R-:W-:Y:S05]  /*f200*/  BSYNC B1 ;  /* 0x0000000000017941 */ /* 0x000fea0003800000 */
.L_x_381:
        /* <DEDUP_REMOVED lines=9> */
.L_x_384:
[----:B------:R-:W-:Y:S05]  /*f2a0*/  BSYNC B1 ;  /* 0x0000000000017941 */ /* 0x000fea0003800000 */
.L_x_383:
        /* <DEDUP_REMOVED lines=9> */
.L_x_386:
[----:B------:R-:W-:Y:S05]  /*f340*/  BSYNC B1 ;  /* 0x0000000000017941 */ /* 0x000fea0003800000 */
.L_x_385:
        /* <DEDUP_REMOVED lines=12> */
.L_x_388:
[----:B------:R-:W-:Y:S05]  /*f410*/  BSYNC B1 ;  /* 0x0000000000017941 */ /* 0x000fea0003800000 */
.L_x_387:
        /* <DEDUP_REMOVED lines=12> */
.L_x_390:
[----:B------:R-:W-:Y:S05]  /*f4e0*/  BSYNC B1 ;  /* 0x0000000000017941 */ /* 0x000fea0003800000 */
.L_x_389:
        /* <DEDUP_REMOVED lines=9> */
.L_x_392:
[----:B------:R-:W-:Y:S05]  /*f580*/  BSYNC B1 ;  /* 0x0000000000017941 */ /* 0x000fea0003800000 */
.L_x_391:
        /* <DEDUP_REMOVED lines=9> */
.L_x_394:
[----:B------:R-:W-:Y:S05]  /*f620*/  BSYNC B1 ;  /* 0x0000000000017941 */ /* 0x000fea0003800000 */
.L_x_393:
        /* <DEDUP_REMOVED lines=9> */
.L_x_396:
[----:B------:R-:W-:Y:S05]  /*f6c0*/  BSYNC B1 ;  /* 0x0000000000017941 */ /* 0x000fea0003800000 */
.L_x_395:
        /* <DEDUP_REMOVED lines=9> */
.L_x_398:
[----:B------:R-:W-:Y:S05]  /*f760*/  BSYNC B1 ;  /* 0x0000000000017941 */ /* 0x000fea0003800000 */
.L_x_397:
        /* <DEDUP_REMOVED lines=9> */
.L_x_400:
[----:B------:R-:W-:Y:S05]  /*f800*/  BSYNC B1 ;  /* 0x0000000000017941 */ /* 0x000fea0003800000 */
.L_x_399:
        /* <DEDUP_REMOVED lines=9> */
.L_x_402:
[----:B------:R-:W-:Y:S05]  /*f8a0*/  BSYNC B1 ;  /* 0x0000000000017941 */ /* 0x000fea0003800000 */
.L_x_401:
        /* <DEDUP_REMOVED lines=9> */
.L_x_404:
[----:B------:R-:W-:Y:S05]  /*f940*/  BSYNC B1 ;  /* 0x0000000000017941 */ /* 0x000fea0003800000 */
.L_x_403:
        /* <DEDUP_REMOVED lines=9> */
.L_x_406:
[----:B------:R-:W-:Y:S05]  /*f9e0*/  BSYNC B1 ;  /* 0x0000000000017941 */ /* 0x000fea0003800000 */
.L_x_405:
        /* <DEDUP_REMOVED lines=9> */
.L_x_408:
[----:B------:R-:W-:Y:S05]  /*fa80*/  BSYNC B1 ;  /* 0x0000000000017941 */ /* 0x000fea0003800000 */
.L_x_407:
        /* <DEDUP_REMOVED lines=9> */
.L_x_410:
[----:B------:R-:W-:Y:S05]  /*fb20*/  BSYNC B1 ;  /* 0x0000000000017941 */ /* 0x000fea0003800000 */
.L_x_409:
        /* <DEDUP_REMOVED lines=9> */
.L_x_412:
[----:B------:R-:W-:Y:S05]  /*fbc0*/  BSYNC B1 ;  /* 0x0000000000017941 */ /* 0x000fea0003800000 */
.L_x_411:
        /* <DEDUP_REMOVED lines=9> */
.L_x_414:
[----:B------:R-:W-:Y:S05]  /*fc60*/  BSYNC B1 ;  /* 0x0000000000017941 */ /* 0x000fea0003800000 */
.L_x_413:
        /* <DEDUP_REMOVED lines=9> */
.L_x_416:
[----:B------:R-:W-:Y:S05]  /*fd00*/  BSYNC B1 ;  /* 0x0000000000017941 */ /* 0x000fea0003800000 */
.L_x_415:
        /* <DEDUP_REMOVED lines=9> */
.L_x_418:
[----:B------:R-:W-:Y:S05]  /*fda0*/  BSYNC B1 ;  /* 0x0000000000017941 */ /* 0x000fea0003800000 */
.L_x_417:
        /* <DEDUP_REMOVED lines=9> */
.L_x_420:
[----:B------:R-:W-:Y:S05]  /*fe40*/  BSYNC B1 ;  /* 0x0000000000017941 */ /* 0x000fea0003800000 */
.L_x_419:
        /* <DEDUP_REMOVED lines=9> */
.L_x_422:
[----:B------:R-:W-:Y:S05]  /*fee0*/  BSYNC B1 ;  /* 0x0000000000017941 */ /* 0x000fea0003800000 */
.L_x_421:
        /* <DEDUP_REMOVED lines=9> */
.L_x_424:
[----:B------:R-:W-:Y:S05]  /*ff80*/  BSYNC B1 ;  /* 0x0000000000017941 */ /* 0x000fea0003800000 */
.L_x_423:
        /* <DEDUP_REMOVED lines=9> */
.L_x_426:
[----:B------:R-:W-:Y:S05]  /*10020*/  BSYNC B1 ;  /* 0x0000000000017941 */ /* 0x000fea0003800000 */
.L_x_425:
        /* <DEDUP_REMOVED lines=12> */
.L_x_428:
[----:B------:R-:W-:Y:S05]  /*100f0*/  BSYNC B1 ;  /* 0x0000000000017941 */ /* 0x000fea0003800000 */
.L_x_427:
        /* <DEDUP_REMOVED lines=12> */
.L_x_430:
[----:B------:R-:W-:Y:S05]  /*101c0*/  BSYNC B1 ;  /* 0x0000000000017941 */ /* 0x000fea0003800000 */
.L_x_429:
        /* <DEDUP_REMOVED lines=9> */
.L_x_432:
[----:B------:R-:W-:Y:S05]  /*10260*/  BSYNC B1 ;  /* 0x0000000000017941 */ /* 0x000fea0003800000 */
.L_x_431:
        /* <DEDUP_REMOVED lines=9> */
.L_x_434:
[----:B------:R-:W-:Y:S05]  /*10300*/  BSYNC B1 ;  /* 0x0000000000017941 */ /* 0x000fea0003800000 */
.L_x_433:
        /* <DEDUP_REMOVED lines=12> */
.L_x_436:
[----:B------:R-:W-:Y:S05]  /*103d0*/  BSYNC B1 ;  /* 0x0000000000017941 */ /* 0x000fea0003800000 */
.L_x_435:
        /* <DEDUP_REMOVED lines=12> */
.L_x_438:
[----:B------:R-:W-:Y:S05]  /*104a0*/  BSYNC B1 ;  /* 0x0000000000017941 */ /* 0x000fea0003800000 */
.L_x_437:
        /* <DEDUP_REMOVED lines=9> */
.L_x_440:
[----:B------:R-:W-:Y:S05]  /*10540*/  BSYNC B1 ;  /* 0x0000000000017941 */ /* 0x000fea0003800000 */
.L_x_439:
        /* <DEDUP_REMOVED lines=9> */
.L_x_442:
[----:B------:R-:W-:Y:S05]  /*105e0*/  BSYNC B1 ;  /* 0x0000000000017941 */ /* 0x000fea0003800000 */
.L_x_441:
        /* <DEDUP_REMOVED lines=9> */
.L_x_444:
[----:B------:R-:W-:Y:S05]  /*10680*/  BSYNC B1 ;  /* 0x0000000000017941 */ /* 0x000fea0003800000 */
.L_x_443:
        /* <DEDUP_REMOVED lines=9> */
.L_x_446:
[----:B------:R-:W-:Y:S05]  /*10720*/  BSYNC B1 ;  /* 0x0000000000017941 */ /* 0x000fea0003800000 */
.L_x_445:
        /* <DEDUP_REMOVED lines=9> */
.L_x_448:
[----:B------:R-:W-:Y:S05]  /*107c0*/  BSYNC B1 ;  /* 0x0000000000017941 */ /* 0x000fea0003800000 */
.L_x_447:
        /* <DEDUP_REMOVED lines=9> */
.L_x_450:
[----:B------:R-:W-:Y:S05]  /*10860*/  BSYNC B1 ;  /* 0x0000000000017941 */ /* 0x000fea0003800000 */
.L_x_449:
        /* <DEDUP_REMOVED lines=9> */
.L_x_452:
[----:B------:R-:W-:Y:S05]  /*10900*/  BSYNC B1 ;  /* 0x0000000000017941 */ /* 0x000fea0003800000 */
.L_x_451:
        /* <DEDUP_REMOVED lines=9> */
.L_x_454:
[----:B------:R-:W-:Y:S05]  /*109a0*/  BSYNC B1 ;  /* 0x0000000000017941 */ /* 0x000fea0003800000 */
.L_x_453:
        /* <DEDUP_REMOVED lines=9> */
.L_x_456:
[----:B------:R-:W-:Y:S05]  /*10a40*/  BSYNC B1 ;  /* 0x0000000000017941 */ /* 0x000fea0003800000 */
.L_x_455:
        /* <DEDUP_REMOVED lines=9> */
.L_x_458:
[----:B------:R-:W-:Y:S05]  /*10ae0*/  BSYNC B1 ;  /* 0x0000000000017941 */ /* 0x000fea0003800000 */
.L_x_457:
        /* <DEDUP_REMOVED lines=9> */
.L_x_460:
[----:B------:R-:W-:Y:S05]  /*10b80*/  BSYNC B1 ;  /* 0x0000000000017941 */ /* 0x000fea0003800000 */
.L_x_459:
        /* <DEDUP_REMOVED lines=9> */
.L_x_462:
[----:B------:R-:W-:Y:S05]  /*10c20*/  BSYNC B1 ;  /* 0x0000000000017941 */ /* 0x000fea0003800000 */
.L_x_461:
        /* <DEDUP_REMOVED lines=9> */
.L_x_464:
[----:B------:R-:W-:Y:S05]  /*10cc0*/  BSYNC B1 ;  /* 0x0000000000017941 */ /* 0x000fea0003800000 */
.L_x_463:
        /* <DEDUP_REMOVED lines=9> */
.L_x_466:
[----:B------:R-:W-:Y:S05]  /*10d60*/  BSYNC B1 ;  /* 0x0000000000017941 */ /* 0x000fea0003800000 */
.L_x_465:
        /* <DEDUP_REMOVED lines=9> */
.L_x_468:
[----:B------:R-:W-:Y:S05]  /*10e00*/  BSYNC B1 ;  /* 0x0000000000017941 */ /* 0x000fea0003800000 */
.L_x_467:
        /* <DEDUP_REMOVED lines=9> */
.L_x_470:
[----:B------:R-:W-:Y:S05]  /*10ea0*/  BSYNC B1 ;  /* 0x0000000000017941 */ /* 0x000fea0003800000 */
.L_x_469:
        /* <DEDUP_REMOVED lines=9> */
.L_x_472:
[----:B------:R-:W-:Y:S05]  /*10f40*/  BSYNC B1 ;  /* 0x0000000000017941 */ /* 0x000fea0003800000 */
.L_x_471:
        /* <DEDUP_REMOVED lines=9> */
.L_x_474:
[----:B------:R-:W-:Y:S05]  /*10fe0*/  BSYNC B1 ;  /* 0x0000000000017941 */ /* 0x000fea0003800000 */
.L_x_473:
        /* <DEDUP_REMOVED lines=12> */
.L_x_476:
[----:B------:R-:W-:Y:S05]  /*110b0*/  BSYNC B1 ;  /* 0x0000000000017941 */ /* 0x000fea0003800000 */
.L_x_475:
        /* <DEDUP_REMOVED lines=12> */
.L_x_478:
[----:B------:R-:W-:Y:S05]  /*11180*/  BSYNC B1 ;  /* 0x0000000000017941 */ /* 0x000fea0003800000 */
.L_x_477:
        /* <DEDUP_REMOVED lines=9> */
.L_x_480:
[----:B------:R-:W-:Y:S05]  /*11220*/  BSYNC B1 ;  /* 0x0000000000017941 */ /* 0x000fea0003800000 */
.L_x_479:
        /* <DEDUP_REMOVED lines=9> */
.L_x_482:
[----:B------:R-:W-:Y:S05]  /*112c0*/  BSYNC B1 ;  /* 0x0000000000017941 */ /* 0x000fea0003800000 */
.L_x_481:
        /* <DEDUP_REMOVED lines=12> */
.L_x_484:
[----:B------:R-:W-:Y:S05]  /*11390*/  BSYNC B1 ;  /* 0x0000000000017941 */ /* 0x000fea0003800000 */
.L_x_483:
        /* <DEDUP_REMOVED lines=12> */
.L_x_486:
[----:B------:R-:W-:Y:S05]  /*11460*/  BSYNC B1 ;  /* 0x0000000000017941 */ /* 0x000fea0003800000 */
.L_x_485:
        /* <DEDUP_REMOVED lines=9> */
.L_x_488:
[----:B------:R-:W-:Y:S05]  /*11500*/  BSYNC B1 ;  /* 0x0000000000017941 */ /* 0x000fea0003800000 */
.L_x_487:
        /* <DEDUP_REMOVED lines=9> */
.L_x_490:
[----:B------:R-:W-:Y:S05]  /*115a0*/  BSYNC B1 ;  /* 0x0000000000017941 */ /* 0x000fea0003800000 */
.L_x_489:
        /* <DEDUP_REMOVED lines=9> */
.L_x_492:
[----:B------:R-:W-:Y:S05]  /*11640*/  BSYNC B1 ;  /* 0x0000000000017941 */ /* 0x000fea0003800000 */
.L_x_491:
        /* <DEDUP_REMOVED lines=9> */
.L_x_494:
[----:B------:R-:W-:Y:S05]  /*116e0*/  BSYNC B1 ;  /* 0x0000000000017941 */ /* 0x000fea0003800000 */
.L_x_493:
        /* <DEDUP_REMOVED lines=9> */
.L_x_496:
[----:B------:R-:W-:Y:S05]  /*11780*/  BSYNC B1 ;  /* 0x0000000000017941 */ /* 0x000fea0003800000 */
.L_x_495:
        /* <DEDUP_REMOVED lines=9> */
.L_x_498:
[----:B------:R-:W-:Y:S05]  /*11820*/  BSYNC B1 ;  /* 0x0000000000017941 */ /* 0x000fea0003800000 */
.L_x_497:
        /* <DEDUP_REMOVED lines=9> */
.L_x_500:
[----:B------:R-:W-:Y:S05]  /*118c0*/  BSYNC B1 ;  /* 0x0000000000017941 */ /* 0x000fea0003800000 */
.L_x_499:
        /* <DEDUP_REMOVED lines=9> */
.L_x_502:
[----:B------:R-:W-:Y:S05]  /*11960*/  BSYNC B1 ;  /* 0x0000000000017941 */ /* 0x000fea0003800000 */
.L_x_501:
        /* <DEDUP_REMOVED lines=9> */
.L_x_504:
[----:B------:R-:W-:Y:S05]  /*11a00*/  BSYNC B1 ;  /* 0x0000000000017941 */ /* 0x000fea0003800000 */
.L_x_503:
        /* <DEDUP_REMOVED lines=9> */
.L_x_506:
[----:B------:R-:W-:Y:S05]  /*11aa0*/  BSYNC B1 ;  /* 0x0000000000017941 */ /* 0x000fea0003800000 */
.L_x_505:
        /* <DEDUP_REMOVED lines=9> */
.L_x_508:
[----:B------:R-:W-:Y:S05]  /*11b40*/  BSYNC B1 ;  /* 0x0000000000017941 */ /* 0x000fea0003800000 */
.L_x_507:
        /* <DEDUP_REMOVED lines=9> */
.L_x_510:
[----:B------:R-:W-:Y:S05]  /*11be0*/  BSYNC B1 ;  /* 0x0000000000017941 */ /* 0x000fea0003800000 */
.L_x_509:
        /* <DEDUP_REMOVED lines=9> */
.L_x_512:
[----:B------:R-:W-:Y:S05]  /*11c80*/  BSYNC B1 ;  /* 0x0000000000017941 */ /* 0x000fea0003800000 */
.L_x_511:
        /* <DEDUP_REMOVED lines=9> */
.L_x_514:
[----:B------:R-:W-:Y:S05]  /*11d20*/  BSYNC B1 ;  /* 0x0000000000017941 */ /* 0x000fea0003800000 */
.L_x_513:
[----:B-----5:R-:W-:Y:S01]  /*11d30*/  HADD2.F32 R41, -RZ, R3.H0_H0 ;  /* 0x20000003ff297230 */ /* 0x020fe20000004100 */
[----:B------:R-:W-:Y:S01]  /*11d40*/  ISETP.GT.AND P0, PT, R0, 0xa9, P0 ;  /* 0x000000a90000780c */ /* 0x000fe20000704270 */
[----:B------:R-:W-:Y:S03]  /*11d50*/  BSSY B1, `(.L_x_515) ;  /* 0x0000007000017945 */ /* 0x000fe60003800000 */
[----:B------:R-:W-:-:S04]  /*11d60*/  FMUL R41, R41, R16 ;  /* 0x0000001029297220 */ /* 0x000fc80000400000 */
[----:B------:R-:W-:-:S05]  /*11d70*/  FFMA R41, R44, R2, R41 ;  /* 0x000000022c297223 */ /* 0x000fca0000000029 */
[----:B------:R-:W-:-:S05]  /*11d80*/  F2FP.F16.F32.PACK_AB R41, RZ, R41 ;  /* 0x00000029ff29723e */ /* 0x000fca00000000ff */
[----:B------:R0:W-:Y:S01]  /*11d90*/  @P5 STG.E.U16 desc[UR58][R10.64+0x150], R41 ;  /* 0x000150290a005986 */ /* 0x0001e2000c10153a */
[----:B------:R-:W-:Y:S05]  /*11da0*/  @!P0 BRA `(.L_x_516) ;  /* 0x0000000000048947 */ /* 0x000fea0003800000 */
[----:B------:R0:W5:Y:S02]  /*11db0*/  LDG.E.LTC128B.U16 R3, desc[UR58][R218.64+0x152] ;  /* 0x0001523ada037981 */ /* 0x000164000c1e1520 */
.L_x_516:
[----:B------:R-:W-:Y:S05]  /*11dc0*/  BSYNC B1 ;  /* 0x0000000000017941 */ /* 0x000fea0003800000 */
.L_x_515:
[----:B0----5:R-:W-:Y:S01]  /*11dd0*/  HADD2.F32 R41, -RZ, R3.H0_H0 ;  /* 0x20000003ff297230 */ /* 0x021fe20000004100 */
        /* <DEDUP_REMOVED lines=8> */
.L_x_518:
[----:B------:R-:W-:Y:S05]  /*11e60*/  BSYNC B1 ;  /* 0x0000000000017941 */ /* 0x000fea0003800000 */
.L_x_517:
        /* <DEDUP_REMOVED lines=9> */
.L_x_520:
[----:B------:R-:W-:Y:S05]  /*11f00*/  BSYNC B1 ;  /* 0x0000000000017941 */ /* 0x000fea0003800000 */
.L_x_519:
[----:B0----5:R-:W-:Y:S01]  /*11f10*/  HADD2.F32 R11, -RZ, R3.H0_H0 ;  /* 0x20000003ff0b7230 */ /* 0x021fe20000004100 */
        /* <DEDUP_REMOVED lines=8> */
.L_x_522:
[----:B------:R-:W-:Y:S05]  /*11fa0*/  BSYNC B1 ;  /* 0x0000000000017941 */ /* 0x000fea0003800000 */
.L_x_521:
[----:B-----5:R-:W-:Y:S01]  /*11fb0*/  HADD2.F32 R11, -RZ, R3.H0_H0 ;  /* 0x20000003ff0b7230 */ /* 0x020fe20000004100 */
[----:B------:R-:W-:Y:S01]  /*11fc0*/  ISETP.GT.AND P1, PT, R0, 0xa1, P2 ;  /* 0x000000a10000780c */ /* 0x000fe20001724270 */
[----:B0-----:R-:W-:Y:S01]  /*11fd0*/  @P0 IMAD.MOV.U32 R10, RZ, RZ, R6 ;  /* 0x000000ffff0a0224 */ /* 0x001fe200078e0006 */
[----:B------:R-:W-:Y:S02]  /*11fe0*/  BSSY B1, `(.L_x_523) ;  /* 0x0000009000017945 */ /* 0x000fe40003800000 */
[----:B------:R-:W-:-:S04]  /*11ff0*/  FMUL R11, R11, R16 ;  /* 0x000000100b0b7220 */ /* 0x000fc80000400000 */
[----:B------:R-:W-:-:S05]  /*12000*/  FFMA R11, R32, R2, R11 ;  /* 0x00000002200b7223 */ /* 0x000fca000000000b */
[----:B------:R-:W-:-:S04]  /*12010*/  F2FP.F16.F32.PACK_AB R11, RZ, R11 ;  /* 0x0000000bff0b723e */ /* 0x000fc800000000ff */
[----:B------:R-:W-:Y:S01]  /*12020*/  PRMT R32, R11, 0x7610, R32 ;  /* 0x000076100b207816 */ /* 0x000fe20000000020 */
[----:B------:R-:W-:-:S05]  /*12030*/  @P0 IMAD.MOV.U32 R11, RZ, RZ, R5 ;  /* 0x000000ffff0b0224 */ /* 0x000fca00078e0005 */
[----:B------:R0:W-:Y:S01]  /*12040*/  @P0 STG.E.U16 desc[UR58][R10.64+0x140], R32 ;  /* 0x000140200a000986 */ /* 0x0001e2000c10153a */
[----:B------:R-:W-:Y:S05]  /*12050*/  @!P1 BRA `(.L_x_524) ;  /* 0x0000000000049947 */ /* 0x000fea0003800000 */
[----:B------:R0:W5:Y:S02]  /*12060*/  LDG.E.LTC128B.U16 R3, desc[UR58][R232.64+0x142] ;  /* 0x0001423ae8037981 */ /* 0x000164000c1e1520 */
.L_x_524:
[----:B------:R-:W-:Y:S05]  /*12070*/  BSYNC B1 ;  /* 0x0000000000017941 */ /* 0x000fea0003800000 */
.L_x_523:
[----:B0----5:R-:W-:Y:S01]  /*12080*/  HADD2.F32 R11, -RZ, R3.H0_H0 ;  /* 0x20000003ff0b7230 */ /* 0x021fe20000004100 */
[----:B------:R-:W-:Y:S01]  /*12090*/  ISETP.GT.AND P0, PT, R0, 0xa0, P6 ;  /* 0x000000a00000780c */ /* 0x000fe20003704270 */
[----:B------:R-:W-:Y:S03]  /*120a0*/  BSSY B1, `(.L_x_525) ;  /* 0x000000a000017945 */ /* 0x000fe60003800000 */
[----:B------:R-:W-:Y:S01]  /*120b0*/  FMUL R10, R11, R16 ;  /* 0x000000100b0a7220 */ /* 0x000fe20000400000 */
[----:B------:R-:W-:-:S03]  /*120c0*/  @P1 IMAD.MOV.U32 R11, RZ, RZ, R5 ;  /* 0x000000ffff0b1224 */ /* 0x000fc600078e0005 */
[----:B------:R-:W-:-:S05]  /*120d0*/  FFMA R10, R33, R2, R10 ;  /* 0x00000002210a7223 */ /* 0x000fca000000000a */
[----:B------:R-:W-:-:S04]  /*120e0*/  F2FP.F16.F32.PACK_AB R10, RZ, R10 ;  /* 0x0000000aff0a723e */ /* 0x000fc800000000ff */
[----:B------:R-:W-:Y:S01]  /*120f0*/  PRMT R32, R10, 0x7610, R32 ;  /* 0x000076100a207816 */ /* 0x000fe20000000020 */
[----:B------:R-:W-:-:S05]  /*12100*/  @P1 IMAD.MOV.U32 R10, RZ, RZ, R6 ;  /* 0x000000ffff0a1224 */ /* 0x000fca00078e0006 */
[----:B------:R0:W-:Y:S01]  /*12110*/  @P1 STG.E.U16 desc[UR58][R10.64+0x142], R32 ;  /* 0x000142200a001986 */ /* 0x0001e2000c10153a */
[----:B------:R-:W-:Y:S05]  /*12120*/  @!P0 BRA `(.L_x_526) ;  /* 0x0000000000048947 */ /* 0x000fea0003800000 */
[----:B------:R0:W5:Y:S02]  /*12130*/  LDG.E.LTC128B.U16 R3, desc[UR58][R22.64+0x140] ;  /* 0x0001403a16037981 */ /* 0x000164000c1e1520 */
.L_x_526:
[----:B------:R-:W-:Y:S05]  /*12140*/  BSYNC B1 ;  /* 0x0000000000017941 */ /* 0x000fea0003800000 */
.L_x_525:
        /* <DEDUP_REMOVED lines=9> */
.L_x_528:
[----:B------:R-:W-:Y:S05]  /*121e0*/  BSYNC B1 ;  /* 0x0000000000017941 */ /* 0x000fea0003800000 */
.L_x_527:
        /* <DEDUP_REMOVED lines=9> */
.L_x_530:
[----:B------:R-:W-:Y:S05]  /*12280*/  BSYNC B1 ;  /* 0x0000000000017941 */ /* 0x000fea0003800000 */
.L_x_529:
        /* <DEDUP_REMOVED lines=12> */
.L_x_532:
[----:B------:R-:W-:Y:S05]  /*12350*/  BSYNC B1 ;  /* 0x0000000000017941 */ /* 0x000fea0003800000 */
.L_x_531:
[----:B-----5:R-:W-:Y:S01]  /*12360*/  HADD2.F32 R7, -RZ, R3.H0_H0 ;  /* 0x20000003ff077230 */ /* 0x020fe20000004100 */
[----:B------:R-:W-:Y:S01]  /*12370*/  ISETP.GT.AND P1, PT, R0, 0xa8, P6 ;  /* 0x000000a80000780c */ /* 0x000fe20003724270 */
[----:B------:R-:W-:Y:S03]  /*12380*/  BSSY B1, `(.L_x_533) ;  /* 0x0000009000017945 */ /* 0x000fe60003800000 */
        /* <DEDUP_REMOVED lines=8> */
.L_x_534:
[----:B------:R-:W-:Y:S05]  /*12410*/  BSYNC B1 ;  /* 0x0000000000017941 */ /* 0x000fea0003800000 */
.L_x_533:
[----:B0----5:R-:W-:Y:S01]  /*12420*/  HADD2.F32 R5, -RZ, R3.H0_H0 ;  /* 0x20000003ff057230 */ /* 0x021fe20000004100 */
[----:B------:R-:W-:Y:S01]  /*12430*/  ISETP.GT.AND P0, PT, R0, 0xa9, P6 ;  /* 0x000000a90000780c */ /* 0x000fe20003704270 */
[----:B------:R-:W-:Y:S01]  /*12440*/  @P1 IMAD.MOV.U32 R4, RZ, RZ, R8 ;  /* 0x000000ffff041224 */ /* 0x000fe200078e0008 */
        /* <DEDUP_REMOVED lines=9> */
.L_x_536:
[----:B------:R-:W-:Y:S05]  /*124e0*/  BSYNC B1 ;  /* 0x0000000000017941 */ /* 0x000fea0003800000 */
.L_x_535:
        /* <DEDUP_REMOVED lines=9> */
.L_x_538:
[----:B------:R-:W-:Y:S05]  /*12580*/  BSYNC B1 ;  /* 0x0000000000017941 */ /* 0x000fea0003800000 */
.L_x_537:
        /* <DEDUP_REMOVED lines=9> */
.L_x_540:
[----:B------:R-:W-:Y:S05]  /*12620*/  BSYNC B1 ;  /* 0x0000000000017941 */ /* 0x000fea0003800000 */
.L_x_539:
        /* <DEDUP_REMOVED lines=9> */
.L_x_542:
[----:B------:R-:W-:Y:S05]  /*126c0*/  BSYNC B1 ;  /* 0x0000000000017941 */ /* 0x000fea0003800000 */
.L_x_541:
        /* <DEDUP_REMOVED lines=12> */
.L_x_544:
[----:B------:R-:W-:Y:S05]  /*12790*/  BSYNC B1 ;  /* 0x0000000000017941 */ /* 0x000fea0003800000 */
.L_x_543:
        /* <DEDUP_REMOVED lines=12> */
.L_x_546:
[----:B------:R-:W-:Y:S05]  /*12860*/  BSYNC B1 ;  /* 0x0000000000017941 */ /* 0x000fea0003800000 */
.L_x_545:
        /* <DEDUP_REMOVED lines=9> */
.L_x_548:
[----:B------:R-:W-:Y:S05]  /*12900*/  BSYNC B1 ;  /* 0x0000000000017941 */ /* 0x000fea0003800000 */
.L_x_547:
        /* <DEDUP_REMOVED lines=9> */
.L_x_550:
[----:B------:R-:W-:Y:S05]  /*129a0*/  BSYNC B1 ;  /* 0x0000000000017941 */ /* 0x000fea0003800000 */
.L_x_549:
        /* <DEDUP_REMOVED lines=12> */
.L_x_552:
[----:B------:R-:W-:Y:S05]  /*12a70*/  BSYNC B1 ;  /* 0x0000000000017941 */ /* 0x000fea0003800000 */
.L_x_551:
[----:B------:R-:W-:Y:S05]  /*12a80*/  @!P3 BRA `(.L_x_553) ;  /* 0x000000480050b947 */ /* 0x000fea0003800000 */
[----:B-----5:R-:W-:-:S05]  /*12a90*/  HADD2.F32 R3, -RZ, R3.H0_H0 ;  /* 0x20000003ff037230 */ /* 0x020fca0000004100 */
[----:B------:R-:W-:-:S04]  /*12aa0*/  FMUL R0, R3, R16 ;  /* 0x0000001003007220 */ /* 0x000fc80000400000 */
[----:B------:R-:W-:-:S05]  /*12ab0*/  FFMA R0, R31, R2, R0 ;  /* 0x000000021f007223 */ /* 0x000fca0000000000 */
[----:B------:R-:W-:-:S05]  /*12ac0*/  F2FP.F16.F32.PACK_AB R0, RZ, R0 ;  /* 0x00000000ff00723e */ /* 0x000fca00000000ff */
[----:B------:R0:W-:Y:S01]  /*12ad0*/  STG.E.U16 desc[UR58][R12.64+0x152], R0 ;  /* 0x000152000c007986 */ /* 0x0001e2000c10153a */
[----:B------:R-:W-:Y:S05]  /*12ae0*/  BRA `(.L_x_553) ;  /* 0x0000004800387947 */ /* 0x000fea0003800000 */
.L_x_34:
[----:B------:R-:W2:Y:S01]  /*12af0*/  LDL.LU R3, [R1+0xc4] ;  /* 0x0000c40001037983 */ /* 0x000ea20000300800 */
[----:B------:R-:W-:-:S03]  /*12b00*/  ULDC.64 UR4, c[0x0][0x5c0] ;  /* 0x0001700000047ab9 */ /* 0x000fc60000000a00 */
[----:B------:R-:W3:Y:S04]  /*12b10*/  LDL.LU R6, [R1+0xc8] ;  /* 0x0000c80001067983 */ /* 0x000ee80000300800 */
[----:B------:R-:W4:Y:S04]  /*12b20*/  LDL.LU R15, [R1+0xcc] ;  /* 0x0000cc00010f7983 */ /* 0x000f280000300800 */
[----:B------:R-:W5:Y:S04]  /*12b30*/  LDL.LU R14, [R1+0xd0] ;  /* 0x0000d000010e7983 */ /* 0x000f680000300800 */
[----:B------:R-:W5:Y:S04]  /*12b40*/  LDL.LU R7, [R1+0xc0] ;  /* 0x0000c00001077983 */ /* 0x000f680000300800 */
[----:B------:R-:W5:Y:S04]  /*12b50*/  LDL.LU R18, [R1+0xd4] ;  /* 0x0000d40001127983 */ /* 0x000f680000300800 */
[----:B------:R-:W5:Y:S04]  /*12b60*/  LDL.LU R10, [R1+0xd8] ;  /* 0x0000d800010a7983 */ /* 0x000f680000300800 */
[----:B------:R-:W5:Y:S04]  /*12b70*/  LDL.LU R9, [R1+0xdc] ;  /* 0x0000dc0001097983 */ /* 0x000f680000300800 */
[----:B------:R-:W5:Y:S04]  /*12b80*/  LDL.LU R233, [R1+0xa0] ;  /* 0x0000a00001e97983 */ /* 0x000f680000300800 */
[----:B------:R-:W5:Y:S01]  /*12b90*/  LDL.LU R21, [R1+0x104] ;  /* 0x0001040001157983 */ /* 0x000f620000300800 */
[----:B------:R-:W-:Y:S01]  /*12ba0*/  LEA R12, P2, R4, UR4, 0x1 ;  /* 0x00000004040c7c11 */ /* 0x000fe2000f8408ff */
[----:B------:R-:W-:-:S02]  /*12bb0*/  USHF.L.U64.HI UR4, UR8, 0x4, UR9 ;  /* 0x0000000408047899 */ /* 0x000fc40008010209 */
[----:B------:R-:W5:Y:S01]  /*12bc0*/  LDL.LU R232, [R1+0xa4] ;  /* 0x0000a40001e87983 */ /* 0x000f620000300800 */
[----:B------:R-:W-:Y:S01]  /*12bd0*/  LEA.HI.X R13, R4, UR5, R11, 0x1, P2 ;  /* 0x00000005040d7c11 */ /* 0x000fe200090f0c0b */
[----:B------:R-:W-:Y:S01]  /*12be0*/  USHF.L.U32 UR5, UR8, 0x4, URZ ;  /* 0x0000000408057899 */ /* 0x000fe2000800063f */
[----:B------:R-:W-:Y:S01]  /*12bf0*/  ISETP.GT.AND P2, PT, R0, 0x1, P0 ;  /* 0x000000010000780c */ /* 0x000fe20000744270 */
[----:B------:R-:W5:Y:S04]  /*12c00*/  LDL.LU R23, [R1+0xa8] ;  /* 0x0000a80001177983 */ /* 0x000f680000300800 */
[----:B------:R-:W5:Y:S04]  /*12c10*/  LDL.LU R22, [R1+0xac] ;  /* 0x0000ac0001167983 */ /* 0x000f680000300800 */
[----:B------:R-:W5:Y:S01]  /*12c20*/  LDL.LU R19, [R1+0xb0] ;  /* 0x0000b00001137983 */ /* 0x000f620000300800 */
[-C--:B--2---:R-:W-:Y:S01]  /*12c30*/  FMUL R3, R3, R2.reuse ;  /* 0x0000000203037220 */ /* 0x084fe20000400000 */
[----:B---3--:R-:W-:-:S04]  /*12c40*/  FMUL R6, R6, R2 ;  /* 0x0000000206067220 */ /* 0x008fc80000400000 */
[----:B------:R-:W-:Y:S01]  /*12c50*/  F2FP.F16.F32.PACK_AB R3, RZ, R3 ;  /* 0x00000003ff03723e */ /* 0x000fe200000000ff */
[----:B----4-:R-:W-:-:S03]  /*12c60*/  FMUL R5, R15, R2 ;  /* 0x000000020f057220 */ /* 0x010fc60000400000 */
[----:B------:R-:W-:Y:S02]  /*12c70*/  PRMT R8, R3, 0x7610, R8 ;  /* 0x0000761003087816 */ /* 0x000fe40000000008 */
[----:B------:R-:W-:Y:S01]  /*12c80*/  F2FP.F16.F32.PACK_AB R6, RZ, R6 ;  /* 0x00000006ff06723e */ /* 0x000fe200000000ff */
[-C--:B-----5:R-:W-:Y:S01]  /*12c90*/  FMUL R4, R14, R2.reuse ;  /* 0x000000020e047220 */ /* 0x0a0fe20000400000 */
[----:B------:R-:W-:Y:S01]  /*12ca0*/  IADD3 R14, P3, R12, UR5, RZ ;  /* 0x000000050c0e7c10 */ /* 0x000fe2000ff7e0ff */
[----:B------:R-:W-:Y:S01]  /*12cb0*/  @P2 STG.E.U16 desc[UR58][R12.64+0x2], R8 ;  /* 0x000002080c002986 */ /* 0x000fe2000c10153a */
[----:B------:R-:W-:Y:S01]  /*12cc0*/  F2FP.F16.F32.PACK_AB R5, RZ, R5 ;  /* 0x00000005ff05723e */ /* 0x000fe200000000ff */
[----:B------:R-:W-:Y:S01]  /*12cd0*/  FMUL R7, R7, R2 ;  /* 0x0000000207077220 */ /* 0x000fe20000400000 */
[----:B------:R-:W-:Y:S02]  /*12ce0*/  IADD3.X R15, R13, UR4, RZ, P3, !PT ;  /* 0x000000040d0f7c10 */ /* 0x000fe40009ffe4ff */
[----:B------:R-:W-:-:S02]  /*12cf0*/  F2FP.F16.F32.PACK_AB R4, RZ, R4 ;  /* 0x00000004ff04723e */ /* 0x000fc400000000ff */
[----:B------:R-:W-:-:S05]  /*12d00*/  F2FP.F16.F32.PACK_AB R3, RZ, R7 ;  /* 0x00000007ff03723e */ /* 0x000fca00000000ff */
[----:B------:R0:W-:Y:S01]  /*12d10*/  @P1 STG.E.U16 desc[UR58][R12.64], R3 ;  /* 0x000000030c001986 */ /* 0x0001e2000c10153a */
[----:B------:R-:W-:Y:S01]  /*12d20*/  ISETP.GT.AND P5, PT, R21, 0x8, PT ;  /* 0x000000081500780c */ /* 0x000fe20003fa4270 */
[----:B0-----:R-:W-:-:S03]  /*12d30*/  FMUL R3, R9, R2 ;  /* 0x0000000209037220 */ /* 0x001fc60000400000 */
[C---:B------:R-:W-:Y:S02]  /*12d40*/  ISETP.GT.AND P1, PT, R0.reuse, 0x1, P5 ;  /* 0x000000010000780c */ /* 0x040fe40002f24270 */
[----:B------:R-:W-:-:S11]  /*12d50*/  ISETP.GT.AND P2, PT, R0, RZ, P5 ;  /* 0x000000ff0000720c */ /* 0x000fd60002f44270 */
[----:B------:R0:W-:Y:S01]  /*12d60*/  @P1 STG.E.U16 desc[UR58][R14.64+0x2], R5 ;  /* 0x000002050e001986 */ /* 0x0001e2000c10153a */
[----:B------:R-:W-:-:S03]  /*12d70*/  ISETP.GT.AND P1, PT, R0, 0x8, P0 ;  /* 0x000000080000780c */ /* 0x000fc60000724270 */
[----:B------:R-:W-:Y:S01]  /*12d80*/  @P2 STG.E.U16 desc[UR58][R14.64], R6 ;  /* 0x000000060e002986 */ /* 0x000fe2000c10153a */
[----:B0-----:R-:W-:-:S03]  /*12d90*/  FMUL R5, R18, R2 ;  /* 0x0000000212057220 */ /* 0x001fc60000400000 */
[----:B------:R-:W2:Y:S06]  /*12da0*/  LDL.LU R18, [R1+0xb4] ;  /* 0x0000b40001127983 */ /* 0x000eac0000300800 */
[----:B------:R0:W-:Y:S02]  /*12db0*/  @P1 STG.E.U16 desc[UR58][R12.64+0x10], R4 ;  /* 0x000010040c001986 */ /* 0x0001e4000c10153a */
[----:B0-----:R-:W-:Y:S02]  /*12dc0*/  FMUL R4, R10, R2 ;  /* 0x000000020a047220 */ /* 0x001fe40000400000 */
[----:B------:R-:W3:Y:S04]  /*12dd0*/  LDL.LU R10, [R1+0xb8] ;  /* 0x0000b800010a7983 */ /* 0x000ee80000300800 */
[----:B------:R-:W4:Y:S01]  /*12de0*/  LDL.LU R9, [R1+0xbc] ;  /* 0x0000bc0001097983 */ /* 0x000f220000300800 */
[----:B------:R-:W-:-:S02]  /*12df0*/  ISETP.GT.AND P3, PT, R0, 0x9, P0 ;  /* 0x000000090000780c */ /* 0x000fc40000764270 */
[C---:B------:R-:W-:Y:S01]  /*12e00*/  ISETP.GT.AND P1, PT, R0.reuse, 0x8, P5 ;  /* 0x000000080000780c */ /* 0x040fe20002f24270 */
[----:B------:R-:W-:Y:S01]  /*12e10*/  UIMAD UR11, UR9, 0xf0, URZ ;  /* 0x000000f0090b78a4 */ /* 0x000fe2000f8e023f */
[----:B------:R-:W-:Y:S01]  /*12e20*/  ISETP.GT.AND P2, PT, R0, 0x9, P5 ;  /* 0x000000090000780c */ /* 0x000fe20002f44270 */
[----:B------:R-:W5:Y:S01]  /*12e30*/  LDL.LU R235, [R1+0x80] ;  /* 0x0000800001eb7983 */ /* 0x000f620000300800 */
[----:B------:R-:W-:Y:S02]  /*12e40*/  F2FP.F16.F32.PACK_AB R5, RZ, R5 ;  /* 0x00000005ff05723e */ /* 0x000fe400000000ff */
[----:B------:R-:W-:Y:S02]  /*12e50*/  F2FP.F16.F32.PACK_AB R4, RZ, R4 ;  /* 0x00000004ff04723e */ /* 0x000fe400000000ff */
[----:B------:R-:W-:-:S03]  /*12e60*/  F2FP.F16.F32.PACK_AB R3, RZ, R3 ;  /* 0x00000003ff03723e */ /* 0x000fc600000000ff */
[----:B------:R-:W-:Y:S04]  /*12e70*/  @P3 STG.E.U16 desc[UR58][R12.64+0x12], R5 ;  /* 0x000012050c003986 */ /* 0x000fe8000c10153a */
[----:B------:R0:W-:Y:S01]  /*12e80*/  @P1 STG.E.U16 desc[UR58][R14.64+0x10], R4 ;  /* 0x000010040e001986 */ /* 0x0001e2000c10153a */
[----:B------:R-:W-:-:S03]  /*12e90*/  ISETP.GT.AND P1, PT, R21, 0x80, PT ;  /* 0x000000801500780c */ /* 0x000fc60003f24270 */
[----:B------:R1:W-:Y:S01]  /*12ea0*/  @P2 STG.E.U16 desc[UR58][R14.64+0x12], R3 ;  /* 0x000012030e002986 */ /* 0x0003e2000c10153a */
[----:B------:R-:W-:Y:S01]  /*12eb0*/  ISETP.GT.AND P2, PT, R0, RZ, P1 ;  /* 0x000000ff0000720c */ /* 0x000fe20000f44270 */
[----:B0-----:R-:W-:Y:S02]  /*12ec0*/  IMAD.U32 R4, RZ, RZ, UR8 ;  /* 0x00000008ff047e24 */ /* 0x001fe4000f8e00ff */
[----:B-1----:R-:W-:Y:S02]  /*12ed0*/  FMUL R3, R233, R2 ;  /* 0x00000002e9037220 */ /* 0x002fe40000400000 */
[----:B------:R-:W-:Y:S01]  /*12ee0*/  IMAD.WIDE.U32 R4, R4, 0xf0, R14 ;  /* 0x000000f004047825 */ /* 0x000fe200078e000e */
[----:B------:R-:W-:Y:S01]  /*12ef0*/  ISETP.GT.AND P4, PT, R21, 0x88, PT ;  /* 0x000000881500780c */ /* 0x000fe20003f84270 */
[----:B------:R-:W5:Y:S01]  /*12f00*/  LDL.LU R233, [R1+0x84] ;  /* 0x0000840001e97983 */ /* 0x000f620000300800 */
[----:B------:R-:W-:Y:S01]  /*12f10*/  F2FP.F16.F32.PACK_AB R3, RZ, R3 ;  /* 0x00000003ff03723e */ /* 0x000fe200000000ff */
[----:B------:R-:W-:-:S05]  /*12f20*/  VIADD R5, R5, UR11 ;  /* 0x0000000b05057c36 */ /* 0x000fca0008000000 */
[----:B------:R0:W-:Y:S01]  /*12f30*/  @P2 STG.E.U16 desc[UR58][R4.64], R3 ;  /* 0x0000000304002986 */ /* 0x0001e2000c10153a */
[----:B------:R-:W-:Y:S01]  /*12f40*/  ISETP.GT.AND P2, PT, R0, 0x1, P1 ;  /* 0x000000010000780c */ /* 0x000fe20000f44270 */
[----:B0-----:R-:W-:-:S05]  /*12f50*/  FMUL R3, R232, R2 ;  /* 0x00000002e8037220 */ /* 0x001fca0000400000 */
[----:B------:R-:W-:-:S07]  /*12f60*/  F2FP.F16.F32.PACK_AB R3, RZ, R3 ;  /* 0x00000003ff03723e */ /* 0x000fce00000000ff */
[----:B------:R0:W-:Y:S01]  /*12f70*/  @P2 STG.E.U16 desc[UR58][R4.64+0x2], R3 ;  /* 0x0000020304002986 */ /* 0x0001e2000c10153a */
[----:B------:R-:W-:Y:S02]  /*12f80*/  ISETP.GT.AND P2, PT, R0, RZ, P4 ;  /* 0x000000ff0000720c */ /* 0x000fe40002744270 */
[----:B------:R-:W-:-:S04]  /*12f90*/  IADD3 R6, P3, R4, UR5, RZ ;  /* 0x0000000504067c10 */ /* 0x000fc8000ff7e0ff */
[----:B------:R-:W-:Y:S01]  /*12fa0*/  IADD3.X R7, R5, UR4, RZ, P3, !PT ;  /* 0x0000000405077c10 */ /* 0x000fe20009ffe4ff */
[----:B0-----:R-:W-:-:S05]  /*12fb0*/  FMUL R3, R23, R2 ;  /* 0x0000000217037220 */ /* 0x001fca0000400000 */
[----:B------:R-:W-:-:S05]  /*12fc0*/  F2FP.F16.F32.PACK_AB R3, RZ, R3 ;  /* 0x00000003ff03723e */ /* 0x000fca00000000ff */
[----:B------:R0:W-:Y:S01]  /*12fd0*/  @P2 STG.E.U16 desc[UR58][R6.64], R3 ;  /* 0x0000000306002986 */ /* 0x0001e2000c10153a */
[----:B------:R-:W-:Y:S01]  /*12fe0*/  ISETP.GT.AND P2, PT, R0, 0x1, P4 ;  /* 0x000000010000780c */ /* 0x000fe20002744270 */
[----:B0-----:R-:W-:-:S05]  /*12ff0*/  FMUL R3, R22, R2 ;  /* 0x0000000216037220 */ /* 0x001fca0000400000 */
[----:B------:R-:W-:-:S07]  /*13000*/  F2FP.F16.F32.PACK_AB R3, RZ, R3 ;  /* 0x00000003ff03723e */ /* 0x000fce00000000ff */
[----:B------:R0:W-:Y:S01]  /*13010*/  @P2 STG.E.U16 desc[UR58][R6.64+0x2], R3 ;  /* 0x0000020306002986 */ /* 0x0001e2000c10153a */
[----:B------:R-:W-:Y:S01]  /*13020*/  ISETP.GT.AND P2, PT, R0, 0x8, P1 ;  /* 0x000000080000780c */ /* 0x000fe20000f44270 */
[----:B0-----:R-:W-:-:S05]  /*13030*/  FMUL R3, R19, R2 ;  /* 0x0000000213037220 */ /* 0x001fca0000400000 */
[----:B------:R-:W-:-:S07]  /*13040*/  F2FP.F16.F32.PACK_AB R3, RZ, R3 ;  /* 0x00000003ff03723e */ /* 0x000fce00000000ff */
[----:B------:R2:W-:Y:S01]  /*13050*/  @P2 STG.E.U16 desc[UR58][R4.64+0x10], R3 ;  /* 0x0000100304002986 */ /* 0x0005e2000c10153a */
[----:B------:R-:W-:Y:S01]  /*13060*/  ISETP.GT.AND P2, PT, R0, 0x9, P1 ;  /* 0x000000090000780c */ /* 0x000fe20000f44270 */
[----:B--2---:R-:W-:-:S05]  /*13070*/  FMUL R3, R18, R2 ;  /* 0x0000000212037220 */ /* 0x004fca0000400000 */
[----:B------:R-:W-:-:S07]  /*13080*/  F2FP.F16.F32.PACK_AB R3, RZ, R3 ;  /* 0x00000003ff03723e */ /* 0x000fce00000000ff */
[----:B------:R3:W-:Y:S01]  /*13090*/  @P2 STG.E.U16 desc[UR58][R4.64+0x12], R3 ;  /* 0x0000120304002986 */ /* 0x0007e2000c10153a */
[----:B------:R-:W-:Y:S01]  /*130a0*/  ISETP.GT.AND P2, PT, R0, 0x8, P4 ;  /* 0x000000080000780c */ /* 0x000fe20002744270 */
[----:B---3--:R-:W-:-:S05]  /*130b0*/  FMUL R3, R10, R2 ;  /* 0x000000020a037220 */ /* 0x008fca0000400000 */
[----:B------:R-:W-:-:S07]  /*130c0*/  F2FP.F16.F32.PACK_AB R3, RZ, R3 ;  /* 0x00000003ff03723e */ /* 0x000fce00000000ff */
[----:B------:R4:W-:Y:S02]  /*130d0*/  @P2 STG.E.U16 desc[UR58][R6.64+0x10], R3 ;  /* 0x0000100306002986 */ /* 0x0009e4000c10153a */
[----:B----4-:R-:W-:Y:S02]  /*130e0*/  FMUL R3, R9, R2 ;  /* 0x0000000209037220 */ /* 0x010fe40000400000 */
[----:B------:R-:W2:Y:S04]  /*130f0*/  LDL.LU R9, [R1+0x88] ;  /* 0x0000880001097983 */ /* 0x000ea80000300800 */
[----:B------:R-:W3:Y:S04]  /*13100*/  LDL.LU R234, [R1+0x8c] ;  /* 0x00008c0001ea7983 */ /* 0x000ee80000300800 */
[----:B------:R-:W4:Y:S04]  /*13110*/  LDL.LU R232, [R1+0x90] ;  /* 0x0000900001e87983 */ /* 0x000f280000300800 */
[----:B------:R-:W4:Y:S04]  /*13120*/  LDL.LU R23, [R1+0x94] ;  /* 0x0000940001177983 */ /* 0x000f280000300800 */
[----:B------:R-:W4:Y:S01]  /*13130*/  LDL.LU R22, [R1+0x98] ;  /* 0x0000980001167983 */ /* 0x000f220000300800 */
[----:B------:R-:W-:-:S02]  /*13140*/  ISETP.GT.AND P2, PT, R0, 0x9, P4 ;  /* 0x000000090000780c */ /* 0x000fc40002744270 */
[----:B------:R-:W-:Y:S01]  /*13150*/  F2FP.F16.F32.PACK_AB R3, RZ, R3 ;  /* 0x00000003ff03723e */ /* 0x000fe200000000ff */
[----:B------:R-:W-:Y:S01]  /*13160*/  USHF.L.U32 UR13, UR8, 0x8, URZ ;  /* 0x00000008080d7899 */ /* 0x000fe2000800063f */
[----:B------:R-:W-:Y:S01]  /*13170*/  IMAD.U32 R18, RZ, RZ, UR5 ;  /* 0x00000005ff127e24 */ /* 0x000fe2000f8e00ff */
[----:B------:R-:W-:Y:S01]  /*13180*/  USHF.L.U64.HI UR12, UR8, 0x8, UR9 ;  /* 0x00000008080c7899 */ /* 0x000fe20008010209 */
[----:B------:R-:W-:-:S07]  /*13190*/  IMAD.U32 R10, RZ, RZ, UR5 ;  /* 0x00000005ff0a7e24 */ /* 0x000fce000f8e00ff */
[----:B------:R0:W-:Y:S01]  /*131a0*/  @P2 STG.E.U16 desc[UR58][R6.64+0x12], R3 ;  /* 0x0000120306002986 */ /* 0x0001e2000c10153a */
[----:B------:R-:W-:Y:S01]  /*131b0*/  IADD3 R18, P2, P3, R18, UR13, R4 ;  /* 0x0000000d12127c10 */ /* 0x000fe2000fb5e004 */
[----:B0-----:R-:W-:Y:S02]  /*131c0*/  IMAD.U32 R6, RZ, RZ, UR8 ;  /* 0x00000008ff067e24 */ /* 0x001fe4000f8e00ff */
[----:B------:R-:W-:Y:S02]  /*131d0*/  IMAD.U32 R3, RZ, RZ, UR4 ;  /* 0x00000004ff037e24 */ /* 0x000fe4000f8e00ff */
[----:B------:R-:W-:-:S03]  /*131e0*/  IMAD.WIDE.U32 R6, R6, 0xf0, R14 ;  /* 0x000000f006067825 */ /* 0x000fc600078e000e */
[----:B------:R-:W-:Y:S01]  /*131f0*/  IADD3.X R19, R3, UR12, R5, P2, P3 ;  /* 0x0000000c03137c10 */ /* 0x000fe200097e6405 */
[----:B------:R-:W-:Y:S01]  /*13200*/  VIADD R7, R7, UR11 ;  /* 0x0000000b07077c36 */ /* 0x000fe20008000000 */
[----:B------:R-:W-:-:S04]  /*13210*/  IADD3 R10, P2, P3, R10, UR13, R6 ;  /* 0x0000000d0a0a7c10 */ /* 0x000fc8000fb5e006 */
[----:B------:R-:W-:Y:S02]  /*13220*/  IADD3.X R11, R3, UR12, R7, P2, P3 ;  /* 0x0000000c030b7c10 */ /* 0x000fe400097e6407 */
[----:B------:R-:W-:Y:S02]  /*13230*/  IADD3 R4, P2, R4, UR13, RZ ;  /* 0x0000000d04047c10 */ /* 0x000fe4000ff5e0ff */
[----:B------:R-:W-:Y:S02]  /*13240*/  ISETP.GT.AND P3, PT, R21, 0x100, PT ;  /* 0x000001001500780c */ /* 0x000fe40003f64270 */
[----:B------:R-:W-:Y:S02]  /*13250*/  IADD3.X R5, R5, UR12, RZ, P2, !PT ;  /* 0x0000000c05057c10 */ /* 0x000fe400097fe4ff */
[----:B------:R-:W-:Y:S01]  /*13260*/  ISETP.GT.AND P2, PT, R0, RZ, P3 ;  /* 0x000000ff0000720c */ /* 0x000fe20001f44270 */
[----:B-----5:R-:W-:-:S05]  /*13270*/  FMUL R3, R235, R2 ;  /* 0x00000002eb037220 */ /* 0x020fca0000400000 */
[----:B------:R-:W-:-:S07]  /*13280*/  F2FP.F16.F32.PACK_AB R3, RZ, R3 ;  /* 0x00000003ff03723e */ /* 0x000fce00000000ff */
[----:B------:R0:W-:Y:S01]  /*13290*/  @P2 STG.E.U16 desc[UR58][R4.64], R3 ;  /* 0x0000000304002986 */ /* 0x0001e2000c10153a */
[----:B------:R-:W-:Y:S01]  /*132a0*/  ISETP.GT.AND P2, PT, R0, 0x1, P3 ;  /* 0x000000010000780c */ /* 0x000fe20001f44270 */
[----:B0-----:R-:W-:-:S05]  /*132b0*/  FMUL R3, R233, R2 ;  /* 0x00000002e9037220 */ /* 0x001fca0000400000 */
[----:B------:R-:W-:-:S07]  /*132c0*/  F2FP.F16.F32.PACK_AB R3, RZ, R3 ;  /* 0x00000003ff03723e */ /* 0x000fce00000000ff */
[----:B------:R2:W-:Y:S01]  /*132d0*/  @P2 STG.E.U16 desc[UR58][R4.64+0x2], R3 ;  /* 0x0000020304002986 */ /* 0x0005e2000c10153a */
[----:B------:R-:W-:Y:S01]  /*132e0*/  IADD3 R8, P2, R4, UR5, RZ ;  /* 0x0000000504087c10 */ /* 0x000fe2000ff5e0ff */
[----:B--2---:R-:W-:-:S03]  /*132f0*/  FMUL R3, R9, R2 ;  /* 0x0000000209037220 */ /* 0x004fc60000400000 */
[----:B------:R-:W-:Y:S02]  /*13300*/  IADD3.X R9, R5, UR4, RZ, P2, !PT ;  /* 0x0000000405097c10 */ /* 0x000fe400097fe4ff */
[----:B------:R-:W-:Y:S02]  /*13310*/  ISETP.GT.AND P2, PT, R21, 0x108, PT ;  /* 0x000001081500780c */ /* 0x000fe40003f44270 */
[----:B------:R-:W2:Y:S02]  /*13320*/  LDL.LU R21, [R1+0x9c] ;  /* 0x00009c0001157983 */ /* 0x000ea40000300800 */
[C---:B------:R-:W-:Y:S02]  /*13330*/  ISETP.GT.AND P6, PT, R0.reuse, RZ, P2 ;  /* 0x000000ff0000720c */ /* 0x040fe400017c4270 */
[----:B------:R-:W-:Y:S01]  /*13340*/  F2FP.F16.F32.PACK_AB R3, RZ, R3 ;  /* 0x00000003ff03723e */ /* 0x000fe200000000ff */
[----:B------:R-:W5:Y:S10]  /*13350*/  LDL.LU R233, [R1+0x6c] ;  /* 0x00006c0001e97983 */ /* 0x000f740000300800 */
[----:B------:R3:W-:Y:S01]  /*13360*/  @P6 STG.E.U16 desc[UR58][R8.64], R3 ;  /* 0x0000000308006986 */ /* 0x0007e2000c10153a */
[----:B------:R-:W-:Y:S01]  /*13370*/  ISETP.GT.AND P6, PT, R0, 0x1, P2 ;  /* 0x000000010000780c */ /* 0x000fe200017c4270 */
[----:B---3--:R-:W-:-:S05]  /*13380*/  FMUL R3, R234, R2 ;  /* 0x00000002ea037220 */ /* 0x008fca0000400000 */
[----:B------:R-:W-:-:S07]  /*13390*/  F2FP.F16.F32.PACK_AB R3, RZ, R3 ;  /* 0x00000003ff03723e */ /* 0x000fce00000000ff */
[----:B------:R4:W-:Y:S01]  /*133a0*/  @P6 STG.E.U16 desc[UR58][R8.64+0x2], R3 ;  /* 0x0000020308006986 */ /* 0x0009e2000c10153a */
[----:B------:R-:W-:Y:S01]  /*133b0*/  ISETP.GT.AND P6, PT, R0, 0x8, P3 ;  /* 0x000000080000780c */ /* 0x000fe20001fc4270 */
[----:B----4-:R-:W-:Y:S02]  /*133c0*/  FMUL R3, R232, R2 ;  /* 0x00000002e8037220 */ /* 0x010fe40000400000 */
[----:B------:R-:W3:Y:S03]  /*133d0*/  LDL.LU R8, [R1+0x68] ;  /* 0x0000680001087983 */ /* 0x000ee60000300800 */
[----:B------:R-:W-:-:S07]  /*133e0*/  F2FP.F16.F32.PACK_AB R3, RZ, R3 ;  /* 0x00000003ff03723e */ /* 0x000fce00000000ff */
[----:B------:R0:W-:Y:S01]  /*133f0*/  @P6 STG.E.U16 desc[UR58][R4.64+0x10], R3 ;  /* 0x0000100304006986 */ /* 0x0001e2000c10153a */
[----:B------:R-:W-:Y:S01]  /*13400*/  ISETP.GT.AND P6, PT, R0, 0x9, P3 ;  /* 0x000000090000780c */ /* 0x000fe20001fc4270 */
[----:B0-----:R-:W-:-:S05]  /*13410*/  FMUL R3, R23, R2 ;  /* 0x0000000217037220 */ /* 0x001fca0000400000 */
[----:B------:R-:W-:-:S07]  /*13420*/  F2FP.F16.F32.PACK_AB R3, RZ, R3 ;  /* 0x00000003ff03723e */ /* 0x000fce00000000ff */
[----:B------:R0:W-:Y:S02]  /*13430*/  @P6 STG.E.U16 desc[UR58][R4.64+0x12], R3 ;  /* 0x0000120304006986 */ /* 0x0001e4000c10153a */
[----:B0-----:R-:W-:-:S04]  /*13440*/  IADD3 R4, P6, R4, UR5, RZ ;  /* 0x0000000504047c10 */ /* 0x001fc8000ffde0ff */
[----:B------:R-:W-:Y:S02]  /*13450*/  IADD3.X R5, R5, UR4, RZ, P6, !PT ;  /* 0x0000000405057c10 */ /* 0x000fe4000b7fe4ff */
[----:B------:R-:W-:Y:S01]  /*13460*/  ISETP.GT.AND P6, PT, R0, 0x8, P2 ;  /* 0x000000080000780c */ /* 0x000fe200017c4270 */
[----:B------:R-:W-:-:S05]  /*13470*/  FMUL R3, R22, R2 ;  /* 0x0000000216037220 */ /* 0x000fca0000400000 */
[----:B------:R-:W-:-:S07]  /*13480*/  F2FP.F16.F32.PACK_AB R3, RZ, R3 ;  /* 0x00000003ff03723e */ /* 0x000fce00000000ff */
[----:B------:R0:W-:Y:S04]  /*13490*/  @P6 STG.E.U16 desc[UR58][R4.64+0x10], R3 ;  /* 0x0000100304006986 */ /* 0x0001e8000c10153a */
[----:B0-----:R-:W4:Y:S04]  /*134a0*/  LDL.LU R4, [R1+0x60] ;  /* 0x0000600001047983 */ /* 0x001f280000300800 */
[----:B------:R-:W5:Y:S04]  /*134b0*/  LDL.LU R5, [R1+0x64] ;  /* 0x0000640001057983 */ /* 0x000f680000300800 */
[----:B------:R-:W3:Y:S04]  /*134c0*/  LDL.LU R232, [R1+0x70] ;  /* 0x0000700001e87983 */ /* 0x000ee80000300800 */
[----:B------:R-:W3:Y:S04]  /*134d0*/  LDL.LU R23, [R1+0x74] ;  /* 0x0000740001177983 */ /* 0x000ee80000300800 */
[----:B------:R-:W3:Y:S01]  /*134e0*/  LDL.LU R22, [R1+0x78] ;  /* 0x0000780001167983 */ /* 0x000ee20000300800 */
[----:B--2---:R-:W-:-:S03]  /*134f0*/  FMUL R3, R21, R2 ;  /* 0x0000000215037220 */ /* 0x004fc60000400000 */
[----:B------:R-:W2:Y:S01]  /*13500*/  LDL.LU R21, [R1+0x7c] ;  /* 0x00007c0001157983 */ /* 0x000ea20000300800 */
[C---:B------:R-:W-:Y:S02]  /*13510*/  ISETP.GT.AND P6, PT, R0.reuse, 0x9, P2 ;  /* 0x000000090000780c */ /* 0x040fe400017c4270 */
[----:B------:R-:W-:Y:S01]  /*13520*/  F2FP.F16.F32.PACK_AB R3, RZ, R3 ;  /* 0x00000003ff03723e */ /* 0x000fe200000000ff */
[----:B------:R-:W2:Y:S04]  /*13530*/  LDL.LU R9, [R1+0x40] ;  /* 0x0000400001097983 */ /* 0x000ea80000300800 */
[----:B------:R-:W2:Y:S04]  /*13540*/  LDL.LU R235, [R1+0x44] ;  /* 0x0000440001eb7983 */ /* 0x000ea80000300800 */
[----:B------:R-:W2:Y:S04]  /*13550*/  LDL.LU R234, [R1+0x48] ;  /* 0x0000480001ea7983 */ /* 0x000ea80000300800 */
[----:B------:R4:W-:Y:S01]  /*13560*/  @P6 STG.E.U16 desc[UR58][R18.64+0x12], R3 ;  /* 0x0000120312006986 */ /* 0x0009e2000c10153a */
[----:B------:R-:W-:Y:S01]  /*13570*/  ISETP.GT.AND P6, PT, R0, 0x10, P0 ;  /* 0x000000100000780c */ /* 0x000fe200007c4270 */
[----:B----4-:R-:W-:-:S05]  /*13580*/  FMUL R3, R4, R2 ;  /* 0x0000000204037220 */ /* 0x010fca0000400000 */
[----:B------:R-:W-:-:S07]  /*13590*/  F2FP.F16.F32.PACK_AB R3, RZ, R3 ;  /* 0x00000003ff03723e */ /* 0x000fce00000000ff */
[----:B------:R5:W-:Y:S01]  /*135a0*/  @P6 STG.E.U16 desc[UR58][R12.64+0x20], R3 ;  /* 0x000020030c006986 */ /* 0x000be2000c10153a */
[----:B------:R-:W-:Y:S01]  /*135b0*/  ISETP.GT.AND P6, PT, R0, 0x11, P0 ;  /* 0x000000110000780c */ /* 0x000fe200007c4270 */
[----:B-----5:R-:W-:-:S05]  /*135c0*/  FMUL R3, R5, R2 ;  /* 0x0000000205037220 */ /* 0x020fca0000400000 */
[----:B------:R-:W-:-:S07]  /*135d0*/  F2FP.F16.F32.PACK_AB R3, RZ, R3 ;  /* 0x00000003ff03723e */ /* 0x000fce00000000ff */
[----:B------:R3:W-:Y:S01]  /*135e0*/  @P6 STG.E.U16 desc[UR58][R12.64+0x22], R3 ;  /* 0x000022030c006986 */ /* 0x0007e2000c10153a */
[----:B------:R-:W-:Y:S01]  /*135f0*/  ISETP.GT.AND P6, PT, R0, 0x10, P5 ;  /* 0x000000100000780c */ /* 0x000fe20002fc4270 */
[----:B---3--:R-:W-:-:S05]  /*13600*/  FMUL R3, R8, R2 ;  /* 0x0000000208037220 */ /* 0x008fca0000400000 */
[----:B------:R-:W-:-:S07]  /*13610*/  F2FP.F16.F32.PACK_AB R3, RZ, R3 ;  /* 0x00000003ff03723e */ /* 0x000fce00000000ff */
[----:B------:R0:W-:Y:S01]  /*13620*/  @P6 STG.E.U16 desc[UR58][R14.64+0x20], R3 ;  /* 0x000020030e006986 */ /* 0x0001e2000c10153a */
[----:B------:R-:W-:Y:S01]  /*13630*/  ISETP.GT.AND P6, PT, R0, 0x11, P5 ;  /* 0x000000110000780c */ /* 0x000fe20002fc4270 */
[----:B0-----:R-:W-:Y:S02]  /*13640*/  FMUL R3, R233, R2 ;  /* 0x00000002e9037220 */ /* 0x001fe40000400000 */
[----:B------:R-:W3:Y:S03]  /*13650*/  LDL.LU R233, [R1+0x4c] ;  /* 0x00004c0001e97983 */ /* 0x000ee60000300800 */
[----:B------:R-:W-:-:S07]  /*13660*/  F2FP.F16.F32.PACK_AB R3, RZ, R3 ;  /* 0x00000003ff03723e */ /* 0x000fce00000000ff */
[----:B------:R0:W-:Y:S01]  /*13670*/  @P6 STG.E.U16 desc[UR58][R14.64+0x22], R3 ;  /* 0x000022030e006986 */ /* 0x0001e2000c10153a */
[----:B------:R-:W-:Y:S01]  /*13680*/  ISETP.GT.AND P6, PT, R0, 0x18, P0 ;  /* 0x000000180000780c */ /* 0x000fe200007c4270 */
[----:B0-----:R-:W-:Y:S02]  /*13690*/  FMUL R3, R232, R2 ;  /* 0x00000002e8037220 */ /* 0x001fe40000400000 */
[----:B------:R-:W4:Y:S03]  /*136a0*/  LDL.LU R232, [R1+0x50] ;  /* 0x0000500001e87983 */ /* 0x000f260000300800 */
[----:B------:R-:W-:-:S07]  /*136b0*/  F2FP.F16.F32.PACK_AB R3, RZ, R3 ;  /* 0x00000003ff03723e */ /* 0x000fce00000000ff */
[----:B------:R0:W-:Y:S01]  /*136c0*/  @P6 STG.E.U16 desc[UR58][R12.64+0x30], R3 ;  /* 0x000030030c006986 */ /* 0x0001e2000c10153a */
[----:B------:R-:W-:Y:S01]  /*136d0*/  ISETP.GT.AND P6, PT, R0, 0x19, P0 ;  /* 0x000000190000780c */ /* 0x000fe200007c4270 */
[----:B0-----:R-:W-:Y:S02]  /*136e0*/  FMUL R3, R23, R2 ;  /* 0x0000000217037220 */ /* 0x001fe40000400000 */
[----:B------:R-:W5:Y:S03]  /*136f0*/  LDL.LU R23, [R1+0x54] ;  /* 0x0000540001177983 */ /* 0x000f660000300800 */
[----:B------:R-:W-:-:S07]  /*13700*/  F2FP.F16.F32.PACK_AB R3, RZ, R3 ;  /* 0x00000003ff03723e */ /* 0x000fce00000000ff */
[----:B------:R0:W-:Y:S01]  /*13710*/  @P6 STG.E.U16 desc[UR58][R12.64+0x32], R3 ;  /* 0x000032030c006986 */ /* 0x0001e2000c10153a */
[----:B------:R-:W-:Y:S01]  /*13720*/  ISETP.GT.AND P6, PT, R0, 0x18, P5 ;  /* 0x000000180000780c */ /* 0x000fe20002fc4270 */
[----:B0-----:R-:W-:Y:S02]  /*13730*/  FMUL R3, R22, R2 ;  /* 0x0000000216037220 */ /* 0x001fe40000400000 */
[----:B------:R-:W5:Y:S03]  /*13740*/  LDL.LU R22, [R1+0x58] ;  /* 0x0000580001167983 */ /* 0x000f660000300800 */
[----:B------:R-:W-:-:S07]  /*13750*/  F2FP.F16.F32.PACK_AB R3, RZ, R3 ;  /* 0x00000003ff03723e */ /* 0x000fce00000000ff */
[----:B------:R2:W-:Y:S02]  /*13760*/  @P6 STG.E.U16 desc[UR58][R14.64+0x30], R3 ;  /* 0x000030030e006986 */ /* 0x0005e4000c10153a */
[----:B--2---:R-:W-:Y:S02]  /*13770*/  FMUL R3, R21, R2 ;  /* 0x0000000215037220 */ /* 0x004fe40000400000 */
[----:B------:R-:W2:Y:S04]  /*13780*/  LDL.LU R21, [R1+0x5c] ;  /* 0x00005c0001157983 */ /* 0x000ea80000300800 */
[----:B------:R-:W2:Y:S04]  /*13790*/  LDL.LU R18, [R1+0x20] ;  /* 0x0000200001127983 */ /* 0x000ea80000300800 */
[----:B------:R-:W2:Y:S01]  /*137a0*/  LDL.LU R19, [R1+0x24] ;  /* 0x0000240001137983 */ /* 0x000ea20000300800 */
[----:B------:R-:W-:-:S02]  /*137b0*/  ISETP.GT.AND P6, PT, R0, 0x19, P5 ;  /* 0x000000190000780c */ /* 0x000fc40002fc4270 */
[----:B------:R-:W-:-:S11]  /*137c0*/  F2FP.F16.F32.PACK_AB R3, RZ, R3 ;  /* 0x00000003ff03723e */ /* 0x000fd600000000ff */
[----:B------:R0:W-:Y:S01]  /*137d0*/  @P6 STG.E.U16 desc[UR58][R14.64+0x32], R3 ;  /* 0x000032030e006986 */ /* 0x0001e2000c10153a */
[----:B------:R-:W-:-:S04]  /*137e0*/  IADD3 R4, P6, R6, UR5, RZ ;  /* 0x0000000506047c10 */ /* 0x000fc8000ffde0ff */
[----:B------:R-:W-:Y:S02]  /*137f0*/  IADD3.X R5, R7, UR4, RZ, P6, !PT ;  /* 0x0000000407057c10 */ /* 0x000fe4000b7fe4ff */
        /* <DEDUP_REMOVED lines=15> */
[----:B---3--:R-:W-:-:S05]  /*138f0*/  FMUL R3, R233, R2 ;  /* 0x00000002e9037220 */ /* 0x008fca0000400000 */
[----:B------:R-:W-:-:S07]  /*13900*/  F2FP.F16.F32.PACK_AB R3, RZ, R3 ;  /* 0x00000003ff03723e */ /* 0x000fce00000000ff */
[----:B------:R4:W-:Y:S01]  /*13910*/  @P6 STG.E.U16 desc[UR58][R4.64+0x22], R3 ;  /* 0x0000220304006986 */ /* 0x0009e2000c10153a */
[----:B------:R-:W-:Y:S01]  /*13920*/  ISETP.GT.AND P6, PT, R0, 0x18, P1 ;  /* 0x000000180000780c */ /* 0x000fe20000fc4270 */
[----:B----4-:R-:W-:-:S05]  /*13930*/  FMUL R3, R232, R2 ;  /* 0x00000002e8037220 */ /* 0x010fca0000400000 */
[----:B------:R-:W-:-:S07]  /*13940*/  F2FP.F16.F32.PACK_AB R3, RZ, R3 ;  /* 0x00000003ff03723e */ /* 0x000fce00000000ff */
[----:B------:R5:W-:Y:S01]  /*13950*/  @P6 STG.E.U16 desc[UR58][R6.64+0x30], R3 ;  /* 0x0000300306006986 */ /* 0x000be2000c10153a */
[----:B------:R-:W-:Y:S01]  /*13960*/  ISETP.GT.AND P6, PT, R0, 0x19, P1 ;  /* 0x000000190000780c */ /* 0x000fe20000fc4270 */
[----:B-----5:R-:W-:Y:S02]  /*13970*/  FMUL R3, R23, R2 ;  /* 0x0000000217037220 */ /* 0x020fe40000400000 */
        /* <DEDUP_REMOVED lines=8> */
[C---:B------:R-:W-:Y:S01]  /*13a00*/  ISETP.GT.AND P6, PT, R0.reuse, 0x19, P4 ;  /* 0x000000190000780c */ /* 0x040fe200027c4270 */
[----:B--2---:R-:W-:Y:S02]  /*13a10*/  FMUL R3, R21, R2 ;  /* 0x0000000215037220 */ /* 0x004fe40000400000 */
[----:B------:R-:W2:Y:S03]  /*13a20*/  LDL.LU R21, [R1+0x3c] ;  /* 0x00003c0001157983 */ /* 0x000ea60000300800 */
[----:B------:R-:W-:Y:S01]  /*13a30*/  F2FP.F16.F32.PACK_AB R3, RZ, R3 ;  /* 0x00000003ff03723e */ /* 0x000fe200000000ff */
[----:B------:R-:W5:Y:S06]  /*13a40*/  LDL.LU R235, [R1+0x4] ;  /* 0x0000040001eb7983 */ /* 0x000f6c0000300800 */
[----:B------:R0:W-:Y:S01]  /*13a50*/  @P6 STG.E.U16 desc[UR58][R4.64+0x32], R3 ;  /* 0x0000320304006986 */ /* 0x0001e2000c10153a */
[----:B------:R-:W-:-:S03]  /*13a60*/  ISETP.GT.AND P6, PT, R0, 0x10, P3 ;  /* 0x000000100000780c */ /* 0x000fc60001fc4270 */
[----:B------:R-:W5:Y:S04]  /*13a70*/  LDL.LU R234, [R1+0x8] ;  /* 0x0000080001ea7983 */ /* 0x000f680000300800 */
[----:B------:R-:W5:Y:S01]  /*13a80*/  LDL.LU R233, [R1+0xc] ;  /* 0x00000c0001e97983 */ /* 0x000f620000300800 */
[----:B0-----:R-:W-:-:S03]  /*13a90*/  FMUL R3, R18, R2 ;  /* 0x0000000212037220 */ /* 0x001fc60000400000 */
[----:B------:R-:W5:Y:S02]  /*13aa0*/  LDL.LU R232, [R1+0x10] ;  /* 0x0000100001e87983 */ /* 0x000f640000300800 */
[----:B------:R-:W-:-:S05]  /*13ab0*/  F2FP.F16.F32.PACK_AB R3, RZ, R3 ;  /* 0x00000003ff03723e */ /* 0x000fca00000000ff */
[----:B------:R0:W-:Y:S01]  /*13ac0*/  @P6 STG.E.U16 desc[UR58][R8.64+0x20], R3 ;  /* 0x0000200308006986 */ /* 0x0001e2000c10153a */
[----:B------:R-:W-:Y:S01]  /*13ad0*/  ISETP.GT.AND P6, PT, R0, 0x11, P3 ;  /* 0x000000110000780c */ /* 0x000fe20001fc4270 */
[----:B0-----:R-:W-:-:S05]  /*13ae0*/  FMUL R3, R19, R2 ;  /* 0x0000000213037220 */ /* 0x001fca0000400000 */
[----:B------:R-:W-:-:S07]  /*13af0*/  F2FP.F16.F32.PACK_AB R3, RZ, R3 ;  /* 0x00000003ff03723e */ /* 0x000fce00000000ff */
[----:B------:R0:W-:Y:S04]  /*13b00*/  @P6 STG.E.U16 desc[UR58][R8.64+0x22], R3 ;  /* 0x0000220308006986 */ /* 0x0001e8000c10153a */
[----:B0-----:R-:W3:Y:S01]  /*13b10*/  LDL.LU R3, [R1+0x28] ;  /* 0x0000280001037983 */ /* 0x001ee20000300800 */
[----:B------:R-:W-:-:S04]  /*13b20*/  IADD3 R18, P6, R8, UR5, RZ ;  /* 0x0000000508127c10 */ /* 0x000fc8000ffde0ff */
[----:B------:R-:W-:Y:S02]  /*13b30*/  IADD3.X R19, R9, UR4, RZ, P6, !PT ;  /* 0x0000000409137c10 */ /* 0x000fe4000b7fe4ff */
[----:B------:R-:W-:Y:S01]  /*13b40*/  ISETP.GT.AND P6, PT, R0, 0x10, P2 ;  /* 0x000000100000780c */ /* 0x000fe200017c4270 */
[----:B---3--:R-:W-:-:S05]  /*13b50*/  FMUL R3, R3, R2 ;  /* 0x0000000203037220 */ /* 0x008fca0000400000 */
[----:B------:R-:W-:-:S07]  /*13b60*/  F2FP.F16.F32.PACK_AB R3, RZ, R3 ;  /* 0x00000003ff03723e */ /* 0x000fce00000000ff */
[----:B------:R0:W-:Y:S04]  /*13b70*/  @P6 STG.E.U16 desc[UR58][R18.64+0x20], R3 ;  /* 0x0000200312006986 */ /* 0x0001e8000c10153a */
[----:B0-----:R-:W3:Y:S01]  /*13b80*/  LDL.LU R3, [R1+0x2c] ;  /* 0x00002c0001037983 */ /* 0x001ee20000300800 */
[----:B------:R-:W-:-:S03]  /*13b90*/  ISETP.GT.AND P6, PT, R0, 0x11, P2 ;  /* 0x000000110000780c */ /* 0x000fc600017c4270 */
[----:B------:R-:W5:Y:S01]  /*13ba0*/  LDL.LU R18, [R1] ;  /* 0x0000000001127983 */ /* 0x000f620000300800 */
[----:B---3--:R-:W-:-:S05]  /*13bb0*/  FMUL R3, R3, R2 ;  /* 0x0000000203037220 */ /* 0x008fca0000400000 */
[----:B------:R-:W-:-:S05]  /*13bc0*/  F2FP.F16.F32.PACK_AB R3, RZ, R3 ;  /* 0x00000003ff03723e */ /* 0x000fca00000000ff */
[----:B------:R0:W-:Y:S04]  /*13bd0*/  @P6 STG.E.U16 desc[UR58][R10.64+0x22], R3 ;  /* 0x000022030a006986 */ /* 0x0001e8000c10153a */
[----:B0-----:R-:W3:Y:S01]  /*13be0*/  LDL.LU R3, [R1+0x30] ;  /* 0x0000300001037983 */ /* 0x001ee20000300800 */
        /* <DEDUP_REMOVED lines=10> */
[----:B----4-:R-:W-:Y:S02]  /*13c90*/  FMUL R3, R22, R2 ;  /* 0x0000000216037220 */ /* 0x010fe40000400000 */
[----:B------:R-:W4:Y:S03]  /*13ca0*/  LDL.LU R22, [R1+0x18] ;  /* 0x0000180001167983 */ /* 0x000f260000300800 */
[----:B------:R-:W-:-:S07]  /*13cb0*/  F2FP.F16.F32.PACK_AB R3, RZ, R3 ;  /* 0x00000003ff03723e */ /* 0x000fce00000000ff */
[----:B------:R2:W-:Y:S02]  /*13cc0*/  @P6 STG.E.U16 desc[UR58][R10.64+0x30], R3 ;  /* 0x000030030a006986 */ /* 0x0005e4000c10153a */
[----:B--2---:R-:W-:Y:S02]  /*13cd0*/  FMUL R3, R21, R2 ;  /* 0x0000000215037220 */ /* 0x004fe40000400000 */
[----:B------:R-:W2:Y:S01]  /*13ce0*/  LDL.LU R21, [R1+0x1c] ;  /* 0x00001c0001157983 */ /* 0x000ea20000300800 */
[----:B------:R-:W-:Y:S02]  /*13cf0*/  ISETP.GT.AND P6, PT, R0, 0x19, P2 ;  /* 0x000000190000780c */ /* 0x000fe400017c4270 */
[----:B------:R-:W-:-:S11]  /*13d00*/  F2FP.F16.F32.PACK_AB R3, RZ, R3 ;  /* 0x00000003ff03723e */ /* 0x000fd600000000ff */
[----:B------:R5:W-:Y:S01]  /*13d10*/  @P6 STG.E.U16 desc[UR58][R10.64+0x32], R3 ;  /* 0x000032030a006986 */ /* 0x000be2000c10153a */
[----:B------:R-:W-:Y:S01]  /*13d20*/  ISETP.GT.AND P6, PT, R0, 0x20, P0 ;  /* 0x000000200000780c */ /* 0x000fe200007c4270 */
[----:B-----5:R-:W-:-:S05]  /*13d30*/  FMUL R3, R18, R2 ;  /* 0x0000000212037220 */ /* 0x020fca0000400000 */
[----:B------:R-:W-:-:S07]  /*13d40*/  F2FP.F16.F32.PACK_AB R3, RZ, R3 ;  /* 0x00000003ff03723e */ /* 0x000fce00000000ff */
[----:B------:R0:W-:Y:S01]  /*13d50*/  @P6 STG.E.U16 desc[UR58][R12.64+0x40], R3 ;  /* 0x000040030c006986 */ /* 0x0001e2000c10153a */
[----:B------:R-:W-:Y:S01]  /*13d60*/  ISETP.GT.AND P6, PT, R0, 0x21, P0 ;  /* 0x000000210000780c */ /* 0x000fe200007c4270 */
[----:B0-----:R-:W-:-:S05]  /*13d70*/  FMUL R3, R235, R2 ;  /* 0x00000002eb037220 */ /* 0x001fca0000400000 */
[----:B------:R-:W-:-:S07]  /*13d80*/  F2FP.F16.F32.PACK_AB R3, RZ, R3 ;  /* 0x00000003ff03723e */ /* 0x000fce00000000ff */
[----:B------:R0:W-:Y:S01]  /*13d90*/  @P6 STG.E.U16 desc[UR58][R12.64+0x42], R3 ;  /* 0x000042030c006986 */ /* 0x0001e2000c10153a */
[----:B------:R-:W-:Y:S01]  /*13da0*/  ISETP.GT.AND P6, PT, R0, 0x20, P5 ;  /* 0x000000200000780c */ /* 0x000fe20002fc4270 */
[-C--:B------:R-:W-:Y:S01]  /*13db0*/  FMUL R18, R233, R2.reuse ;  /* 0x00000002e9127220 */ /* 0x080fe20000400000 */
[----:B0-----:R-:W-:-:S05]  /*13dc0*/  FMUL R3, R234, R2 ;  /* 0x00000002ea037220 */ /* 0x001fca0000400000 */
[----:B------:R-:W-:-:S06]  /*13dd0*/  F2FP.F16.F32.PACK_AB R3, RZ, R3 ;  /* 0x00000003ff03723e */ /* 0x000fcc00000000ff */
[----:B------:R3:W-:Y:S01]  /*13de0*/  @P6 STG.E.U16 desc[UR58][R14.64+0x40], R3 ;  /* 0x000040030e006986 */ /* 0x0007e2000c10153a */
[----:B------:R-:W-:Y:S02]  /*13df0*/  ISETP.GT.AND P6, PT, R0, 0x21, P5 ;  /* 0x000000210000780c */ /* 0x000fe40002fc4270 */
[----:B------:R-:W-:-:S04]  /*13e00*/  F2FP.F16.F32.PACK_AB R18, RZ, R18 ;  /* 0x00000012ff12723e */ /* 0x000fc800000000ff */
[----:B------:R-:W-:Y:S01]  /*13e10*/  PRMT R19, R18, 0x7610, R19 ;  /* 0x0000761012137816 */ /* 0x000fe20000000013 */
[----:B------:R-:W-:-:S06]  /*13e20*/  FMUL R18, R232, R2 ;  /* 0x00000002e8127220 */ /* 0x000fcc0000400000 */
[----:B------:R0:W-:Y:S01]  /*13e30*/  @P6 STG.E.U16 desc[UR58][R14.64+0x42], R19 ;  /* 0x000042130e006986 */ /* 0x0001e2000c10153a */
[----:B------:R-:W-:Y:S02]  /*13e40*/  ISETP.GT.AND P6, PT, R0, 0x28, P0 ;  /* 0x000000280000780c */ /* 0x000fe400007c4270 */
[----:B------:R-:W-:-:S11]  /*13e50*/  F2FP.F16.F32.PACK_AB R18, RZ, R18 ;  /* 0x00000012ff12723e */ /* 0x000fd600000000ff */
[----:B------:R-:W-:Y:S01]  /*13e60*/  @P6 STG.E.U16 desc[UR58][R12.64+0x50], R18 ;  /* 0x000050120c006986 */ /* 0x000fe2000c10153a */
[----:B------:R-:W-:Y:S01]  /*13e70*/  ISETP.GT.AND P6, PT, R0, 0x29, P0 ;  /* 0x000000290000780c */ /* 0x000fe200007c4270 */
[----:B------:R-:W-:-:S05]  /*13e80*/  FMUL R224, R224, R2 ;  /* 0x00000002e0e07220 */ /* 0x000fca0000400000 */
[----:B------:R-:W-:Y:S01]  /*13e90*/  F2FP.F16.F32.PACK_AB R224, RZ, R224 ;  /* 0x000000e0ffe0723e */ /* 0x000fe200000000ff */
        /* <DEDUP_REMOVED lines=8> */
[-C--:B------:R-:W-:Y:S01]  /*13f20*/  FMUL R229, R229, R2.reuse ;  /* 0x00000002e5e57220 */ /* 0x080fe20000400000 */
[----:B---3--:R-:W-:-:S05]  /*13f30*/  FMUL R3, R23, R2 ;  /* 0x0000000217037220 */ /* 0x008fca0000400000 */
[----:B------:R-:W-:-:S04]  /*13f40*/  F2FP.F16.F32.PACK_AB R3, RZ, R3 ;  /* 0x00000003ff03723e */ /* 0x000fc800000000ff */
[----:B------:R-:W-:-:S05]  /*13f50*/  PRMT R20, R3, 0x7610, R20 ;  /* 0x0000761003147816 */ /* 0x000fca0000000014 */
[----:B------:R-:W-:Y:S01]  /*13f60*/  @P6 STG.E.U16 desc[UR58][R12.64+0x52], R20 ;  /* 0x000052140c006986 */ /* 0x000fe2000c10153a */
[----:B------:R-:W-:Y:S01]  /*13f70*/  ISETP.GT.AND P6, PT, R0, 0x28, P5 ;  /* 0x000000280000780c */ /* 0x000fe20002fc4270 */
[----:B----4-:R-:W-:-:S05]  /*13f80*/  FMUL R3, R22, R2 ;  /* 0x0000000216037220 */ /* 0x010fca0000400000 */
[----:B------:R-:W-:-:S04]  /*13f90*/  F2FP.F16.F32.PACK_AB R3, RZ, R3 ;  /* 0x00000003ff03723e */ /* 0x000fc800000000ff */
[----:B0-----:R-:W-:-:S05]  /*13fa0*/  PRMT R19, R3, 0x7610, R19 ;  /* 0x0000761003137816 */ /* 0x001fca0000000013 */
[----:B------:R-:W-:Y:S01]  /*13fb0*/  @P6 STG.E.U16 desc[UR58][R14.64+0x50], R19 ;  /* 0x000050130e006986 */ /* 0x000fe2000c10153a */
[----:B------:R-:W-:Y:S01]  /*13fc0*/  ISETP.GT.AND P6, PT, R0, 0x29, P5 ;  /* 0x000000290000780c */ /* 0x000fe20002fc4270 */
[----:B--2---:R-:W-:-:S05]  /*13fd0*/  FMUL R3, R21, R2 ;  /* 0x0000000215037220 */ /* 0x004fca0000400000 */
[----:B------:R-:W-:-:S07]  /*13fe0*/  F2FP.F16.F32.PACK_AB R3, RZ, R3 ;  /* 0x00000003ff03723e */ /* 0x000fce00000000ff */
[----:B------:R-:W-:Y:S01]  /*13ff0*/  @P6 STG.E.U16 desc[UR58][R14.64+0x52], R3 ;  /* 0x000052030e006986 */ /* 0x000fe2000c10153a */
[----:B------:R-:W-:-:S13]  /*14000*/  ISETP.GT.AND P6, PT, R0, 0x20, P1 ;  /* 0x000000200000780c */ /* 0x000fda0000fc4270 */
[----:B------:R-:W-:Y:S01]  /*14010*/  @P6 STG.E.U16 desc[UR58][R6.64+0x40], R224 ;  /* 0x000040e006006986 */ /* 0x000fe2000c10153a */
[----:B------:R-:W-:-:S13]  /*14020*/  ISETP.GT.AND P6, PT, R0, 0x21, P1 ;  /* 0x000000210000780c */ /* 0x000fda0000fc4270 */
[----:B------:R-:W-:Y:S01]  /*14030*/  @P6 STG.E.U16 desc[UR58][R6.64+0x42], R225 ;  /* 0x000042e106006986 */ /* 0x000fe2000c10153a */
[----:B------:R-:W-:-:S13]  /*14040*/  ISETP.GT.AND P6, PT, R0, 0x20, P4 ;  /* 0x000000200000780c */ /* 0x000fda00027c4270 */
[----:B------:R-:W-:Y:S01]  /*14050*/  @P6 STG.E.U16 desc[UR58][R4.64+0x40], R226 ;  /* 0x000040e204006986 */ /* 0x000fe2000c10153a */
[----:B------:R-:W-:-:S13]  /*14060*/  ISETP.GT.AND P6, PT, R0, 0x21, P4 ;  /* 0x000000210000780c */ /* 0x000fda00027c4270 */
[----:B------:R-:W-:Y:S01]  /*14070*/  @P6 STG.E.U16 desc[UR58][R4.64+0x42], R227 ;  /* 0x000042e304006986 */ /* 0x000fe2000c10153a */
[----:B------:R-:W-:Y:S02]  /*14080*/  ISETP.GT.AND P6, PT, R0, 0x28, P1 ;  /* 0x000000280000780c */ /* 0x000fe40000fc4270 */
[----:B------:R-:W-:-:S11]  /*14090*/  F2FP.F16.F32.PACK_AB R229, RZ, R229 ;  /* 0x000000e5ffe5723e */ /* 0x000fd600000000ff */
[----:B------:R-:W-:Y:S01]  /*140a0*/  @P6 STG.E.U16 desc[UR58][R6.64+0x50], R228 ;  /* 0x000050e406006986 */ /* 0x000fe2000c10153a */
[----:B------:R-:W-:Y:S01]  /*140b0*/  ISETP.GT.AND P6, PT, R0, 0x29, P1 ;  /* 0x000000290000780c */ /* 0x000fe20000fc4270 */
[----:B------:R-:W-:-:S12]  /*140c0*/  FMUL R230, R230, R2 ;  /* 0x00000002e6e67220 */ /* 0x000fd80000400000 */
[----:B------:R-:W-:Y:S01]  /*140d0*/  @P6 STG.E.U16 desc[UR58][R6.64+0x52], R229 ;  /* 0x000052e506006986 */ /* 0x000fe2000c10153a */
[----:B------:R-:W-:Y:S02]  /*140e0*/  ISETP.GT.AND P6, PT, R0, 0x28, P4 ;  /* 0x000000280000780c */ /* 0x000fe400027c4270 */
[----:B------:R-:W-:Y:S01]  /*140f0*/  F2FP.F16.F32.PACK_AB R230, RZ, R230 ;  /* 0x000000e6ffe6723e */ /* 0x000fe200000000ff */
[----:B------:R-:W-:-:S10]  /*14100*/  FMUL R231, R231, R2 ;  /* 0x00000002e7e77220 */ /* 0x000fd40000400000 */
        /* <DEDUP_REMOVED lines=725> */
[C---:B------:R-:W-:Y:S02]  /*16e60*/  ISETP.GT.AND P6, PT, R0.reuse, 0xa8, P0 ;  /* 0x000000a80000780c */ /* 0x040fe400007c4270 */
[----:B------:R-:W-:Y:S02]  /*16e70*/  ISETP.GT.AND P0, PT, R0, 0xa9, P0 ;  /* 0x000000a90000780c */ /* 0x000fe40000704270 */
[----:B------:R-:W-:Y:S01]  /*16e80*/  F2FP.F16.F32.PACK_AB R45, RZ, R45 ;  /* 0x0000002dff2d723e */ /* 0x000fe200000000ff */
[-C--:B------:R-:W-:Y:S01]  /*16e90*/  FMUL R44, R44, R2.reuse ;  /* 0x000000022c2c7220 */ /* 0x080fe20000400000 */
[----:B------:R-:W-:-:S09]  /*16ea0*/  FMUL R46, R46, R2 ;  /* 0x000000022e2e7220 */ /* 0x000fd20000400000 */
[----:B------:R-:W-:Y:S01]  /*16eb0*/  @P0 STG.E.U16 desc[UR58][R12.64+0x152], R45 ;  /* 0x0001522d0c000986 */ /* 0x000fe2000c10153a */
[C---:B------:R-:W-:Y:S02]  /*16ec0*/  ISETP.GT.AND P0, PT, R0.reuse, 0xa8, P5 ;  /* 0x000000a80000780c */ /* 0x040fe40002f04270 */
[----:B------:R-:W-:Y:S02]  /*16ed0*/  F2FP.F16.F32.PACK_AB R44, RZ, R44 ;  /* 0x0000002cff2c723e */ /* 0x000fe400000000ff */
[----:B------:R-:W-:Y:S02]  /*16ee0*/  F2FP.F16.F32.PACK_AB R46, RZ, R46 ;  /* 0x0000002eff2e723e */ /* 0x000fe400000000ff */
[----:B------:R-:W-:Y:S01]  /*16ef0*/  ISETP.GT.AND P5, PT, R0, 0xa9, P5 ;  /* 0x000000a90000780c */ /* 0x000fe20002fa4270 */
[----:B------:R0:W-:Y:S01]  /*16f00*/  @P6 STG.E.U16 desc[UR58][R12.64+0x150], R44 ;  /* 0x0001502c0c006986 */ /* 0x0001e2000c10153a */
[-C--:B------:R-:W-:Y:S01]  /*16f10*/  FMUL R47, R47, R2.reuse ;  /* 0x000000022f2f7220 */ /* 0x080fe20000400000 */
[----:B------:R-:W-:-:S04]  /*16f20*/  FMUL R32, R32, R2 ;  /* 0x0000000220207220 */ /* 0x000fc80000400000 */
[----:B------:R-:W-:Y:S01]  /*16f30*/  @P0 STG.E.U16 desc[UR58][R14.64+0x150], R46 ;  /* 0x0001502e0e000986 */ /* 0x000fe2000c10153a */
[----:B------:R-:W-:Y:S02]  /*16f40*/  ISETP.GT.AND P0, PT, R0, 0xa0, P1 ;  /* 0x000000a00000780c */ /* 0x000fe40000f04270 */
[----:B------:R-:W-:Y:S02]  /*16f50*/  F2FP.F16.F32.PACK_AB R47, RZ, R47 ;  /* 0x0000002fff2f723e */ /* 0x000fe400000000ff */
[----:B------:R-:W-:-:S03]  /*16f60*/  F2FP.F16.F32.PACK_AB R32, RZ, R32 ;  /* 0x00000020ff20723e */ /* 0x000fc600000000ff */
[----:B------:R-:W-:Y:S01]  /*16f70*/  @P5 STG.E.U16 desc[UR58][R14.64+0x152], R47 ;  /* 0x0001522f0e005986 */ /* 0x000fe2000c10153a */
[----:B------:R-:W-:Y:S01]  /*16f80*/  ISETP.GT.AND P5, PT, R0, 0xa1, P1 ;  /* 0x000000a10000780c */ /* 0x000fe20000fa4270 */
[----:B------:R-:W-:-:S04]  /*16f90*/  FMUL R33, R33, R2 ;  /* 0x0000000221217220 */ /* 0x000fc80000400000 */
[----:B------:R-:W-:Y:S01]  /*16fa0*/  @P0 STG.E.U16 desc[UR58][R6.64+0x140], R32 ;  /* 0x0001402006000986 */ /* 0x000fe2000c10153a */
[----:B------:R-:W-:Y:S01]  /*16fb0*/  ISETP.GT.AND P0, PT, R0, 0xa0, P4 ;  /* 0x000000a00000780c */ /* 0x000fe20002704270 */
[----:B------:R-:W-:Y:S01]  /*16fc0*/  FMUL R34, R34, R2 ;  /* 0x0000000222227220 */ /* 0x000fe20000400000 */
[----:B------:R-:W-:-:S04]  /*16fd0*/  F2FP.F16.F32.PACK_AB R33, RZ, R33 ;  /* 0x00000021ff21723e */ /* 0x000fc800000000ff */
[----:B------:R-:W-:Y:S01]  /*16fe0*/  F2FP.F16.F32.PACK_AB R34, RZ, R34 ;  /* 0x00000022ff22723e */ /* 0x000fe200000000ff */
[----:B------:R-:W-:Y:S01]  /*16ff0*/  @P5 STG.E.U16 desc[UR58][R6.64+0x142], R33 ;  /* 0x0001422106005986 */ /* 0x000fe2000c10153a */
[----:B------:R-:W-:Y:S01]  /*17000*/  ISETP.GT.AND P5, PT, R0, 0xa1, P4 ;  /* 0x000000a10000780c */ /* 0x000fe200027a4270 */
[----:B------:R-:W-:-:S04]  /*17010*/  FMUL R35, R35, R2 ;  /* 0x0000000223237220 */ /* 0x000fc80000400000 */
[----:B------:R-:W-:Y:S01]  /*17020*/  @P0 STG.E.U16 desc[UR58][R4.64+0x140], R34 ;  /* 0x0001402204000986 */ /* 0x000fe2000c10153a */
[C---:B------:R-:W-:Y:S02]  /*17030*/  ISETP.GT.AND P0, PT, R0.reuse, 0xa8, P1 ;  /* 0x000000a80000780c */ /* 0x040fe40000f04270 */
[----:B------:R-:W-:Y:S01]  /*17040*/  ISETP.GT.AND P1, PT, R0, 0xa9, P1 ;  /* 0x000000a90000780c */ /* 0x000fe20000f24270 */
[-C--:B------:R-:W-:Y:S01]  /*17050*/  FMUL R36, R36, R2.reuse ;  /* 0x0000000224247220 */ /* 0x080fe20000400000 */
[----:B------:R-:W-:Y:S01]  /*17060*/  F2FP.F16.F32.PACK_AB R35, RZ, R35 ;  /* 0x00000023ff23723e */ /* 0x000fe200000000ff */
[----:B------:R-:W-:-:S03]  /*17070*/  FMUL R37, R37, R2 ;  /* 0x0000000225257220 */ /* 0x000fc60000400000 */
[----:B------:R-:W-:Y:S01]  /*17080*/  F2FP.F16.F32.PACK_AB R36, RZ, R36 ;  /* 0x00000024ff24723e */ /* 0x000fe200000000ff */
[----:B------:R-:W-:Y:S01]  /*17090*/  @P5 STG.E.U16 desc[UR58][R4.64+0x142], R35 ;  /* 0x0001422304005986 */ /* 0x000fe2000c10153a */
[----:B------:R-:W-:Y:S02]  /*170a0*/  F2FP.F16.F32.PACK_AB R37, RZ, R37 ;  /* 0x00000025ff25723e */ /* 0x000fe400000000ff */
[----:B------:R-:W-:-:S03]  /*170b0*/  ISETP.GT.AND P5, PT, R0, 0xa8, P4 ;  /* 0x000000a80000780c */ /* 0x000fc600027a4270 */
[----:B0-----:R-:W-:Y:S02]  /*170c0*/  @P1 IMAD.MOV.U32 R12, RZ, RZ, R6 ;  /* 0x000000ffff0c1224 */ /* 0x001fe400078e0006 */
[----:B------:R-:W-:Y:S02]  /*170d0*/  @P1 IMAD.MOV.U32 R13, RZ, RZ, R7 ;  /* 0x000000ffff0d1224 */ /* 0x000fe400078e0007 */
[----:B------:R-:W-:Y:S01]  /*170e0*/  FMUL R38, R38, R2 ;  /* 0x0000000226267220 */ /* 0x000fe20000400000 */
[----:B------:R-:W-:Y:S01]  /*170f0*/  @P0 STG.E.U16 desc[UR58][R6.64+0x150], R36 ;  /* 0x0001502406000986 */ /* 0x000fe2000c10153a */
[----:B------:R-:W-:-:S03]  /*17100*/  ISETP.GT.AND P4, PT, R0, 0xa9, P4 ;  /* 0x000000a90000780c */ /* 0x000fc60002784270 */
[----:B------:R-:W-:Y:S01]  /*17110*/  @P1 STG.E.U16 desc[UR58][R12.64+0x152], R37 ;  /* 0x000152250c001986 */ /* 0x000fe2000c10153a */
[----:B------:R-:W-:Y:S01]  /*17120*/  ISETP.GT.AND P1, PT, R0, 0xa0, P3 ;  /* 0x000000a00000780c */ /* 0x000fe20001f24270 */
[----:B------:R-:W-:Y:S01]  /*17130*/  FMUL R39, R39, R2 ;  /* 0x0000000227277220 */ /* 0x000fe20000400000 */
[----:B------:R-:W-:Y:S01]  /*17140*/  F2FP.F16.F32.PACK_AB R38, RZ, R38 ;  /* 0x00000026ff26723e */ /* 0x000fe200000000ff */
[----:B------:R-:W-:Y:S01]  /*17150*/  FMUL R24, R24, R2 ;  /* 0x0000000218187220 */ /* 0x000fe20000400000 */
[C---:B------:R-:W-:Y:S02]  /*17160*/  ISETP.GT.AND P0, PT, R0.reuse, 0xa1, P3 ;  /* 0x000000a10000780c */ /* 0x040fe40001f04270 */
[----:B------:R-:W-:Y:S01]  /*17170*/  F2FP.F16.F32.PACK_AB R39, RZ, R39 ;  /* 0x00000027ff27723e */ /* 0x000fe200000000ff */
[----:B------:R-:W-:Y:S01]  /*17180*/  @P5 STG.E.U16 desc[UR58][R4.64+0x150], R38 ;  /* 0x0001502604005986 */ /* 0x000fe2000c10153a */
[----:B------:R-:W-:Y:S02]  /*17190*/  F2FP.F16.F32.PACK_AB R24, RZ, R24 ;  /* 0x00000018ff18723e */ /* 0x000fe400000000ff */
[----:B------:R-:W-:Y:S01]  /*171a0*/  ISETP.GT.AND P5, PT, R0, 0xa0, P2 ;  /* 0x000000a00000780c */ /* 0x000fe200017a4270 */
[-C--:B------:R-:W-:Y:S01]  /*171b0*/  FMUL R25, R25, R2.reuse ;  /* 0x0000000219197220 */ /* 0x080fe20000400000 */
[----:B------:R0:W-:Y:S01]  /*171c0*/  @P4 STG.E.U16 desc[UR58][R4.64+0x152], R39 ;  /* 0x0001522704004986 */ /* 0x0001e2000c10153a */
[----:B------:R-:W-:-:S03]  /*171d0*/  FMUL R26, R26, R2 ;  /* 0x000000021a1a7220 */ /* 0x000fc60000400000 */
[----:B------:R-:W-:Y:S01]  /*171e0*/  @P1 STG.E.U16 desc[UR58][R8.64+0x140], R24 ;  /* 0x0001401808001986 */ /* 0x000fe2000c10153a */
[C---:B------:R-:W-:Y:S02]  /*171f0*/  ISETP.GT.AND P1, PT, R0.reuse, 0xa1, P2 ;  /* 0x000000a10000780c */ /* 0x040fe40001724270 */
[----:B------:R-:W-:Y:S02]  /*17200*/  F2FP.F16.F32.PACK_AB R25, RZ, R25 ;  /* 0x00000019ff19723e */ /* 0x000fe400000000ff */
[C---:B------:R-:W-:Y:S01]  /*17210*/  ISETP.GT.AND P4, PT, R0.reuse, 0xa8, P2 ;  /* 0x000000a80000780c */ /* 0x040fe20001784270 */
[----:B------:R-:W-:Y:S01]  /*17220*/  FMUL R27, R27, R2 ;  /* 0x000000021b1b7220 */ /* 0x000fe20000400000 */
[----:B------:R-:W-:Y:S01]  /*17230*/  F2FP.F16.F32.PACK_AB R26, RZ, R26 ;  /* 0x0000001aff1a723e */ /* 0x000fe200000000ff */
[----:B0-----:R-:W-:Y:S01]  /*17240*/  @P5 IMAD.MOV.U32 R4, RZ, RZ, R10 ;  /* 0x000000ffff045224 */ /* 0x001fe200078e000a */
[----:B------:R-:W-:Y:S01]  /*17250*/  @P0 STG.E.U16 desc[UR58][R8.64+0x142], R25 ;  /* 0x0001421908000986 */ /* 0x000fe2000c10153a */
[----:B------:R-:W-:Y:S01]  /*17260*/  @P5 IMAD.MOV.U32 R5, RZ, RZ, R11 ;  /* 0x000000ffff055224 */ /* 0x000fe200078e000b */
[----:B------:R-:W-:-:S02]  /*17270*/  ISETP.GT.AND P0, PT, R0, 0xa8, P3 ;  /* 0x000000a80000780c */ /* 0x000fc40001f04270 */
[----:B------:R-:W-:Y:S01]  /*17280*/  ISETP.GT.AND P3, PT, R0, 0xa9, P3 ;  /* 0x000000a90000780c */ /* 0x000fe20001f64270 */
[-C--:B------:R-:W-:Y:S01]  /*17290*/  FMUL R28, R28, R2.reuse ;  /* 0x000000021c1c7220 */ /* 0x080fe20000400000 */
[----:B------:R-:W-:Y:S01]  /*172a0*/  ISETP.GT.AND P2, PT, R0, 0xa9, P2 ;  /* 0x000000a90000780c */ /* 0x000fe20001744270 */
[----:B------:R0:W-:Y:S01]  /*172b0*/  @P5 STG.E.U16 desc[UR58][R4.64+0x140], R26 ;  /* 0x0001401a04005986 */ /* 0x0001e2000c10153a */
[-C--:B------:R-:W-:Y:S01]  /*172c0*/  FMUL R29, R29, R2.reuse ;  /* 0x000000021d1d7220 */ /* 0x080fe20000400000 */
[----:B------:R-:W-:Y:S01]  /*172d0*/  F2FP.F16.F32.PACK_AB R27, RZ, R27 ;  /* 0x0000001bff1b723e */ /* 0x000fe200000000ff */
[-C--:B------:R-:W-:Y:S01]  /*172e0*/  FMUL R30, R30, R2.reuse ;  /* 0x000000021e1e7220 */ /* 0x080fe20000400000 */
[----:B------:R-:W-:Y:S01]  /*172f0*/  FMUL R31, R31, R2 ;  /* 0x000000021f1f7220 */ /* 0x000fe20000400000 */
[----:B------:R-:W-:Y:S02]  /*17300*/  F2FP.F16.F32.PACK_AB R28, RZ, R28 ;  /* 0x0000001cff1c723e */ /* 0x000fe400000000ff */
[----:B------:R-:W-:Y:S01]  /*17310*/  F2FP.F16.F32.PACK_AB R29, RZ, R29 ;  /* 0x0000001dff1d723e */ /* 0x000fe200000000ff */
[----:B0-----:R-:W-:-:S02]  /*17320*/  @P1 IMAD.MOV.U32 R4, RZ, RZ, R10 ;  /* 0x000000ffff041224 */ /* 0x001fc400078e000a */
[----:B------:R-:W-:Y:S01]  /*17330*/  @P1 IMAD.MOV.U32 R5, RZ, RZ, R11 ;  /* 0x000000ffff051224 */ /* 0x000fe200078e000b */
[----:B------:R-:W-:Y:S02]  /*17340*/  F2FP.F16.F32.PACK_AB R30, RZ, R30 ;  /* 0x0000001eff1e723e */ /* 0x000fe400000000ff */
[----:B------:R-:W-:Y:S02]  /*17350*/  F2FP.F16.F32.PACK_AB R31, RZ, R31 ;  /* 0x0000001fff1f723e */ /* 0x000fe400000000ff */
[----:B------:R0:W-:Y:S04]  /*17360*/  @P1 STG.E.U16 desc[UR58][R4.64+0x142], R27 ;  /* 0x0001421b04001986 */ /* 0x0001e8000c10153a */
[----:B------:R1:W-:Y:S04]  /*17370*/  @P0 STG.E.U16 desc[UR58][R8.64+0x150], R28 ;  /* 0x0001501c08000986 */ /* 0x0003e8000c10153a */
[----:B------:R1:W-:Y:S01]  /*17380*/  @P3 STG.E.U16 desc[UR58][R8.64+0x152], R29 ;  /* 0x0001521d08003986 */ /* 0x0003e2000c10153a */
[----:B0-----:R-:W-:-:S02]  /*17390*/  @P4 IMAD.MOV.U32 R4, RZ, RZ, R10 ;  /* 0x000000ffff044224 */ /* 0x001fc400078e000a */
[----:B------:R-:W-:-:S05]  /*173a0*/  @P4 IMAD.MOV.U32 R5, RZ, RZ, R11 ;  /* 0x000000ffff054224 */ /* 0x000fca00078e000b */
[----:B------:R1:W-:Y:S04]  /*173b0*/  @P4 STG.E.U16 desc[UR58][R4.64+0x150], R30 ;  /* 0x0001501e04004986 */ /* 0x0003e8000c10153a */
[----:B------:R1:W-:Y:S02]  /*173c0*/  @P2 STG.E.U16 desc[UR58][R10.64+0x152], R31 ;  /* 0x0001521f0a002986 */ /* 0x0003e4000c10153a */
.L_x_553:
[----:B------:R-:W-:Y:S05]  /*173d0*/  BSYNC B0 ;  /* 0x0000000000007941 */ /* 0x000fea0003800000 */
.L_x_33:
[----:B01----:R-:W2:Y:S04]  /*173e0*/  LDL.LU R5, [R1+0x114] ;  /* 0x0001140001057983 */ /* 0x003ea80000300800 */
[----:B------:R-:W2:Y:S01]  /*173f0*/  LDL.LU R4, [R1+0x118] ;  /* 0x0001180001047983 */ /* 0x000ea20000300800 */
[----:B------:R-:W-:Y:S01]  /*17400*/  ULDC UR4, c[0x0][0xc] ;  /* 0x0000030000047ab9 */ /* 0x000fe20000000800 */
[----:B------:R-:W-:Y:S01]  /*17410*/  ULDC UR5, c[0x0][0x10] ;  /* 0x0000040000057ab9 */ /* 0x000fe20000000800 */
[----:B-----5:R-:W2:Y:S01]  /*17420*/  LDC R3, c[0x0][0x14] ;  /* 0x00000500ff037b82 */ /* 0x020ea20000000800 */
[----:B------:R-:W-:Y:S01]  /*17430*/  UIMAD.WIDE.U32 UR4, UR4, UR5, URZ ;  /* 0x00000005040472a5 */ /* 0x000fe2000f8e003f */
[----:B------:R-:W-:Y:S01]  /*17440*/  PRMT R0, RZ, 0x7610, R0 ;  /* 0x00007610ff007816 */ /* 0x000fe20000000000 */
[----:B------:R-:W-:Y:S01]  /*17450*/  UMOV UR54, 0xffffffff ;  /* 0xffffffff00367882 */ /* 0x000fe20000000000 */
[----:B------:R-:W-:-:S03]  /*17460*/  UMOV UR53, 0xffffffff ;  /* 0xffffffff00357882 */ /* 0x000fc60000000000 */
[----:B--2---:R-:W-:-:S04]  /*17470*/  IMAD.WIDE.U32 R4, R3, UR4, R4 ;  /* 0x0000000403047c25 */ /* 0x004fc8000f8e0004 */
[----:B------:R-:W-:Y:S01]  /*17480*/  IMAD R3, R3, UR5, RZ ;  /* 0x0000000503037c24 */ /* 0x000fe2000f8e02ff */
[----:B------:R-:W-:Y:S01]  /*17490*/  ULDC.64 UR4, c[0x0][0x650] ;  /* 0x0001940000047ab9 */ /* 0x000fe20000000a00 */
[----:B---34-:R-:W-:Y:S01]  /*174a0*/  IMAD.MOV.U32 R23, RZ, RZ, R4 ;  /* 0x000000ffff177224 */ /* 0x018fe200078e0004 */
[----:B------:R-:W-:Y:S01]  /*174b0*/  ISETP.GE.U32.AND P0, PT, R4, UR4, PT ;  /* 0x0000000404007c0c */ /* 0x000fe2000bf06070 */
[----:B------:R-:W-:-:S05]  /*174c0*/  IMAD.IADD R26, R5, 0x1, R3 ;  /* 0x00000001051a7824 */ /* 0x000fca00078e0203 */
[----:B------:R0:W-:Y:S01]  /*174d0*/  STL [R1+0x114], R26 ;  /* 0x0001141a01007387 */ /* 0x0001e20000100800 */
[----:B------:R-:W-:-:S03]  /*174e0*/  ISETP.GE.U32.AND.EX P0, PT, R26, UR5, PT, P0 ;  /* 0x000000051a007c0c */ /* 0x000fc6000bf06100 */
[----:B------:R0:W-:Y:S10]  /*174f0*/  STL [R1+0x118], R23 ;  /* 0x0001181701007387 */ /* 0x0001f40000100800 */
[----:B0-----:R-:W-:Y:S05]  /*17500*/  @P0 BRA `(.L_x_554) ;  /* 0x0000000400780947 */ /* 0x001fea0003800000 */
[----:B------:R-:W0:Y:S01]  /*17510*/  S2R R18, SR_CTAID.X ;  /* 0x0000000000127919 */ /* 0x000e220000002500 */
[----:B------:R-:W1:Y:S01]  /*17520*/  LDC.64 R10, c[0x0][0x628] ;  /* 0x00018a00ff0a7b82 */ /* 0x000e620000000a00 */
[----:B------:R-:W-:Y:S01]  /*17530*/  ULDC UR4, c[0x0][0x150] ;  /* 0x0000540000047ab9 */ /* 0x000fe20000000800 */
[----:B------:R-:W-:Y:S01]  /*17540*/  IMAD.MOV.U32 R8, RZ, RZ, R23 ;  /* 0x000000ffff087224 */ /* 0x000fe200078e0017 */
[----:B------:R-:W2:Y:S01]  /*17550*/  S2R R20, SR_CTAID.Y ;  /* 0x0000000000147919 */ /* 0x000ea20000002600 */
[----:B------:R-:W-:-:S04]  /*17560*/  IMAD.MOV.U32 R9, RZ, RZ, R26 ;  /* 0x000000ffff097224 */ /* 0x000fc800078e001a */
[----:B------:R-:W3:Y:S08]  /*17570*/  LDC R21, c[0x0][0x144] ;  /* 0x00005100ff157b82 */ /* 0x000ef00000000800 */
[----:B------:R-:W4:Y:S08]  /*17580*/  LDC R12, c[0x0][0x630] ;  /* 0x00018c00ff0c7b82 */ /* 0x000f300000000800 */
[----:B------:R-:W2:Y:S01]  /*17590*/  LDC.64 R14, c[0x0][0x620] ;  /* 0x00018800ff0e7b82 */ /* 0x000ea20000000a00 */
[----:B-1----:R-:W-:-:S04]  /*175a0*/  ISETP.NE.U32.AND P0, PT, R10, RZ, PT ;  /* 0x000000ff0a00720c */ /* 0x002fc80003f05070 */
[----:B------:R-:W-:Y:S02]  /*175b0*/  ISETP.NE.AND.EX P0, PT, R11, RZ, PT, P0 ;  /* 0x000000ff0b00720c */ /* 0x000fe40003f05300 */
[----:B0-----:R-:W-:-:S05]  /*175c0*/  I2FP.F32.U32 R0, R18 ;  /* 0x0000001200007245 */ /* 0x001fca0000201000 */
[----:B------:R-:W-:-:S04]  /*175d0*/  FMUL R0, R0, UR4 ;  /* 0x0000000400007c20 */ /* 0x000fc80008400000 */
[----:B------:R0:W1:Y:S02]  /*175e0*/  F2I.U32.TRUNC.NTZ R19, R0 ;  /* 0x0000000000137305 */ /* 0x000064000020f000 */
[----:B---34-:R-:W-:Y:S05]  /*175f0*/  @!P0 BRA `(.L_x_555) ;  /* 0x0000000000288947 */ /* 0x018fea0003800000 */
[----:B0-----:R-:W0:Y:S02]  /*17600*/  LDC R0, c[0x0][0x634] ;  /* 0x00018d00ff007b82 */ /* 0x001e240000000800 */
[----:B0-----:R-:W-:-:S05]  /*17610*/  IADD3 R3, P0, R23, R0, RZ ;  /* 0x0000000017037210 */ /* 0x001fca0007f1e0ff */
        /* <DEDUP_REMOVED lines=8> */
.L_x_555:
[-CC-:B------:R-:W-:Y:S01]  /*176a0*/  SHF.R.U64 R28, R8, R12.reuse, R9.reuse ;  /* 0x0000000c081c7219 */ /* 0x180fe20000001209 */
[----:B------:R-:W3:Y:S01]  /*176b0*/  LDC.64 R24, c[0x0][0x640] ;  /* 0x00019000ff187b82 */ /* 0x000ee20000000a00 */
[----:B0-----:R-:W-:Y:S01]  /*176c0*/  SHF.R.U32.HI R0, RZ, R12, R9 ;  /* 0x0000000cff007219 */ /* 0x001fe20000011609 */
[----:B------:R-:W-:Y:S01]  /*176d0*/  IMAD.MOV.U32 R4, RZ, RZ, R23 ;  /* 0x000000ffff047224 */ /* 0x000fe200078e0017 */
[----:B------:R-:W-:Y:S01]  /*176e0*/  IADD3 R3, P0, RZ, -R28, RZ ;  /* 0x8000001cff037210 */ /* 0x000fe20007f1e0ff */
[----:B-1----:R-:W-:Y:S01]  /*176f0*/  IMAD.MOV R19, RZ, RZ, -R19 ;  /* 0x000000ffff137224 */ /* 0x002fe200078e0a13 */
[----:B------:R-:W-:Y:S01]  /*17700*/  ULDC UR4, c[0x0][0x154] ;  /* 0x0000550000047ab9 */ /* 0x000fe20000000800 */
[----:B------:R-:W-:Y:S02]  /*17710*/  IMAD.MOV.U32 R7, RZ, RZ, 0x1 ;  /* 0x00000001ff077424 */ /* 0x000fe400078e00ff */
[----:B------:R-:W0:Y:S01]  /*17720*/  LDC R6, c[0x0][0x618] ;  /* 0x00018600ff067b82 */ /* 0x000e220000000800 */
[----:B------:R-:W-:-:S02]  /*17730*/  IMAD.X R5, RZ, RZ, ~R0, P0 ;  /* 0x000000ffff057224 */ /* 0x000fc400000e0e00 */
[----:B------:R-:W-:Y:S02]  /*17740*/  IMAD R19, R21, R19, R18 ;  /* 0x0000001315137224 */ /* 0x000fe400078e0212 */
[-C--:B--2---:R-:W-:Y:S02]  /*17750*/  IMAD R0, R5, R14.reuse, RZ ;  /* 0x0000000e05007224 */ /* 0x084fe400078e02ff */
[----:B------:R-:W-:Y:S01]  /*17760*/  IMAD.MOV.U32 R5, RZ, RZ, R26 ;  /* 0x000000ffff057224 */ /* 0x000fe200078e001a */
[----:B------:R-:W1:Y:S01]  /*17770*/  LDC R8, c[0x0][0x608] ;  /* 0x00018200ff087b82 */ /* 0x000e620000000800 */
[----:B------:R-:W-:-:S04]  /*17780*/  IMAD.WIDE.U32 R4, R3, R14, R4 ;  /* 0x0000000e03047225 */ /* 0x000fc800078e0004 */
[----:B------:R-:W-:-:S03]  /*17790*/  IMAD R3, R3, R15, R0 ;  /* 0x0000000f03037224 */ /* 0x000fc600078e0200 */
[----:B------:R-:W2:Y:S01]  /*177a0*/  LDC R22, c[0x0][0x658] ;  /* 0x00019600ff167b82 */ /* 0x000ea20000000800 */
[----:B------:R-:W-:Y:S01]  /*177b0*/  I2FP.F32.U32 R0, R20 ;  /* 0x0000001400007245 */ /* 0x000fe20000201000 */
[----:B------:R-:W-:Y:S01]  /*177c0*/  IMAD.IADD R3, R5, 0x1, R3 ;  /* 0x0000000105037824 */ /* 0x000fe200078e0203 */
[----:B---3--:R-:W-:Y:S01]  /*177d0*/  ISETP.NE.U32.AND P0, PT, R24, RZ, PT ;  /* 0x000000ff1800720c */ /* 0x008fe20003f05070 */
[----:B------:R-:W-:Y:S02]  /*177e0*/  IMAD.MOV.U32 R5, RZ, RZ, -0x1 ;  /* 0xffffffffff057424 */ /* 0x000fe400078e00ff */
[----:B------:R-:W-:Y:S02]  /*177f0*/  FMUL R0, R0, UR4 ;  /* 0x0000000400007c20 */ /* 0x000fe40008400000 */
[----:B------:R-:W3:Y:S01]  /*17800*/  LDC R15, c[0x0][0x148] ;  /* 0x00005200ff0f7b82 */ /* 0x000ee20000000800 */
[----:B0-----:R-:W-:Y:S01]  /*17810*/  SHF.R.U64 R12, R4, R6, R3 ;  /* 0x00000006040c7219 */ /* 0x001fe20000001203 */
[----:B------:R0:W4:Y:S01]  /*17820*/  F2I.U32.TRUNC.NTZ R13, R0 ;  /* 0x00000000000d7305 */ /* 0x000122000020f000 */
[----:B------:R-:W-:-:S02]  /*17830*/  ISETP.NE.AND.EX P0, PT, R25, RZ, PT, P0 ;  /* 0x000000ff1900720c */ /* 0x000fc40003f05300 */
[----:B------:R-:W-:-:S03]  /*17840*/  SHF.R.U32.HI R3, RZ, R6, R3 ;  /* 0x00000006ff037219 */ /* 0x000fc60000011603 */
[----:B------:R-:W0:Y:S01]  /*17850*/  LDC R18, c[0x0][0x600] ;  /* 0x00018000ff127b82 */ /* 0x000e220000000800 */
[-CC-:B-1----:R-:W-:Y:S02]  /*17860*/  SHF.R.U64 R10, R12, R8.reuse, R3.reuse ;  /* 0x000000080c0a7219 */ /* 0x182fe40000001203 */
[----:B------:R-:W-:-:S05]  /*17870*/  SHF.R.U32.HI R3, RZ, R8, R3 ;  /* 0x00000008ff037219 */ /* 0x000fca0000011603 */
[----:B------:R-:W1:Y:S01]  /*17880*/  LDC R23, c[0x0][0x648] ;  /* 0x00019200ff177b82 */ /* 0x000e620000000800 */
[-C--:B--2---:R-:W-:Y:S02]  /*17890*/  SHF.L.U32 R4, R5, R22.reuse, RZ ;  /* 0x0000001605047219 */ /* 0x084fe400000006ff */
[-CC-:B------:R-:W-:Y:S02]  /*178a0*/  SHF.R.U64 R14, R10, R22.reuse, R3.reuse ;  /* 0x000000160a0e7219 */ /* 0x180fe40000001203 */
[----:B------:R-:W-:Y:S02]  /*178b0*/  SHF.R.U32.HI R5, RZ, R22, R3 ;  /* 0x00000016ff057219 */ /* 0x000fe40000011603 */
[----:B------:R-:W-:Y:S01]  /*178c0*/  LOP3.LUT R21, RZ, R4, RZ, 0x33, !PT ;  /* 0x00000004ff157212 */ /* 0x000fe200078e33ff */
[----:B------:R-:W2:Y:S01]  /*178d0*/  LDC R26, c[0x0][0x638] ;  /* 0x00018e00ff1a7b82 */ /* 0x000ea20000000800 */
[----:B------:R-:W-:Y:S01]  /*178e0*/  SHF.L.U32 R22, R7, R22, RZ ;  /* 0x0000001607167219 */ /* 0x000fe200000006ff */
[----:B------:R-:W-:-:S06]  /*178f0*/  IMAD.MOV.U32 R4, RZ, RZ, R14 ;  /* 0x000000ffff047224 */ /* 0x000fcc00078e000e */
[----:B------:R-:W0:Y:S01]  /*17900*/  LDC R27, c[0x0][0x610] ;  /* 0x00018400ff1b7b82 */ /* 0x000e220000000800 */
[----:B----4-:R-:W-:Y:S05]  /*17910*/  @!P0 BRA `(.L_x_556) ;  /* 0x0000000000288947 */ /* 0x010fea0003800000 */
        /* <DEDUP_REMOVED lines=10> */
.L_x_556:
[----:B------:R-:W4:Y:S01]  /*179c0*/  LDC R3, c[0x0][0x65c] ;  /* 0x00019700ff037b82 */ /* 0x000f220000000800 */
[----:B01----:R-:W-:Y:S01]  /*179d0*/  SHF.R.U64 R0, R4, R23, R5 ;  /* 0x0000001704007219 */ /* 0x003fe20000001205 */
[----:B------:R-:W-:Y:S01]  /*179e0*/  VIADD R7, R18, 0xffffffff ;  /* 0xffffffff12077836 */ /* 0x000fe20000000000 */
[----:B------:R-:W-:Y:S01]  /*179f0*/  LOP3.LUT R5, R10, R21, RZ, 0xc0, !PT ;  /* 0x000000150a057212 */ /* 0x000fe200078ec0ff */
[----:B------:R-:W-:Y:S01]  /*17a00*/  IMAD.MOV R13, RZ, RZ, -R13 ;  /* 0x000000ffff0d7224 */ /* 0x000fe200078e0a0d */
[----:B------:R-:W-:Y:S02]  /*17a10*/  R2UR UR53, R28 ;  /* 0x000000001c3572ca */ /* 0x000fe400000e0000 */
[----:B------:R-:W-:Y:S02]  /*17a20*/  LOP3.LUT R12, R12, R7, RZ, 0xc0, !PT ;  /* 0x000000070c0c7212 */ /* 0x000fe400078ec0ff */
[----:B----4-:R-:W-:Y:S01]  /*17a30*/  ISETP.NE.AND P0, PT, R3, 0x1, PT ;  /* 0x000000010300780c */ /* 0x010fe20003f05270 */
[----:B------:R-:W-:-:S02]  /*17a40*/  IMAD.MOV R3, RZ, RZ, -R0 ;  /* 0x000000ffff037224 */ /* 0x000fc400078e0a00 */
[----:B------:R-:W-:Y:S02]  /*17a50*/  IMAD R0, R22, R0, R5 ;  /* 0x0000000016007224 */ /* 0x000fe400078e0205 */
[----:B--2---:R-:W-:-:S04]  /*17a60*/  IMAD R3, R3, R26, R14 ;  /* 0x0000001a03037224 */ /* 0x004fc800078e020e */
[----:B------:R-:W-:-:S04]  /*17a70*/  IMAD R3, R3, R18, R12 ;  /* 0x0000001203037224 */ /* 0x000fc800078e020c */
[----:B---3--:R-:W-:-:S04]  /*17a80*/  @P0 IMAD R19, R15, R13, R20 ;  /* 0x0000000d0f130224 */ /* 0x008fc800078e0214 */
[----:B------:R-:W-:-:S05]  /*17a90*/  IMAD R0, R0, R27, R19 ;  /* 0x0000001b00007224 */ /* 0x000fca00078e0213 */
[----:B------:R-:W-:Y:S02]  /*17aa0*/  SEL R4, R3, R0, !P0 ;  /* 0x0000000003047207 */ /* 0x000fe40004000000 */
[----:B------:R-:W-:Y:S02]  /*17ab0*/  SEL R0, R0, R3, !P0 ;  /* 0x0000000300007207 */ /* 0x000fe40004000000 */
[----:B------:R-:W-:Y:S02]  /*17ac0*/  R2UR UR54, R4 ;  /* 0x00000000043672ca */ /* 0x000fe400000e0000 */
[----:B------:R-:W-:Y:S01]  /*17ad0*/  R2UR UR55, R0 ;  /* 0x00000000003772ca */ /* 0x000fe200000e0000 */
[----:B------:R-:W-:-:S14]  /*17ae0*/  IMAD.MOV.U32 R0, RZ, RZ, 0x1 ;  /* 0x00000001ff007424 */ /* 0x000fdc00078e00ff */
.L_x_554:
[----:B------:R-:W-:-:S13]  /*17af0*/  LOP3.LUT P0, RZ, R0, 0xff, RZ, 0xc0, !PT ;  /* 0x000000ff00ff7812 */ /* 0x000fda000780c0ff */
[----:B------:R-:W-:Y:S05]  /*17b00*/  @P0 BRA `(.L_x_557) ;  /* 0xfffffe98003c0947 */ /* 0x000fea000383ffff */
[----:B------:R-:W-:Y:S05]  /*17b10*/  EXIT ;  /* 0x000000000000794d */ /* 0x000fea0003800000 */
.L_x_8:
[----:B------:R-:W2:Y:S01]  /*17b20*/  LDL R163, [R1+0x118] ;  /* 0x0001180001a37983 */ /* 0x000ea20000100800 */
[----:B------:R-:W-:-:S03]  /*17b30*/  ULDC.64 UR4, c[0x0][0x650] ;  /* 0x0001940000047ab9 */ /* 0x000fc60000000a00 */
[----:B------:R-:W3:Y:S01]  /*17b40*/  LDL R162, [R1+0x114] ;  /* 0x0001140001a27983 */ /* 0x000ee20000100800 */
[----:B------:R-:W-:Y:S01]  /*17b50*/  PRMT R6, RZ, 0x7610, R6 ;  /* 0x00007610ff067816 */ /* 0x000fe20000000006 */
[----:B------:R-:W-:Y:S02]  /*17b60*/  IMAD.MOV.U32 R4, RZ, RZ, -0x1 ;  /* 0xffffffffff047424 */ /* 0x000fe400078e00ff */
[----:B------:R-:W-:Y:S02]  /*17b70*/  IMAD.MOV.U32 R5, RZ, RZ, -0x1 ;  /* 0xffffffffff057424 */ /* 0x000fe400078e00ff */
[----:B------:R-:W-:Y:S01]  /*17b80*/  IMAD.MOV.U32 R9, RZ, RZ, -0x1 ;  /* 0xffffffffff097424 */ /* 0x000fe200078e00ff */
[----:B--2---:R-:W-:-:S04]  /*17b90*/  ISETP.GE.U32.AND P0, PT, R163, UR4, PT ;  /* 0x00000004a3007c0c */ /* 0x004fc8000bf06070 */
[----:B---3--:R-:W-:-:S13]  /*17ba0*/  ISETP.GE.U32.AND.EX P0, PT, R162, UR5, PT, P0 ;  /* 0x00000005a2007c0c */ /* 0x008fda000bf06100 */
        /* <DEDUP_REMOVED lines=19> */
.L_x_559:
[----:B------:R-:W1:Y:S01]  /*17ce0*/  LDC.64 R20, c[0x0][0x640] ;  /* 0x00019000ff147b82 */ /* 0x000e620000000a00 */
[-CC-:B------:R-:W-:Y:S02]  /*17cf0*/  SHF.R.U64 R14, R8, R10.reuse, R9.reuse ;  /* 0x0000000a080e7219 */ /* 0x180fe40000001209 */
[----:B------:R-:W-:Y:S02]  /*17d00*/  SHF.R.U32.HI R4, RZ, R10, R9 ;  /* 0x0000000aff047219 */ /* 0x000fe40000011609 */
[----:B------:R-:W-:-:S03]  /*17d10*/  IADD3 R7, P0, RZ, -R14, RZ ;  /* 0x8000000eff077210 */ /* 0x000fc60007f1e0ff */
[----:B------:R-:W2:Y:S02]  /*17d20*/  LDC R8, c[0x0][0x618] ;  /* 0x00018600ff087b82 */ /* 0x000ea40000000800 */
[----:B------:R-:W-:Y:S02]  /*17d30*/  IMAD.X R5, RZ, RZ, ~R4, P0 ;  /* 0x000000ffff057224 */ /* 0x000fe400000e0e04 */
[----:B------:R-:W-:Y:S02]  /*17d40*/  IMAD.MOV.U32 R4, RZ, RZ, R163 ;  /* 0x000000ffff047224 */ /* 0x000fe400078e00a3 */
[-C--:B------:R-:W-:Y:S02]  /*17d50*/  IMAD R6, R5, R16.reuse, RZ ;  /* 0x0000001005067224 */ /* 0x080fe400078e02ff */
[----:B------:R-:W3:Y:S01]  /*17d60*/  LDC R18, c[0x0][0x608] ;  /* 0x00018200ff127b82 */ /* 0x000ee20000000800 */
[----:B------:R-:W-:Y:S02]  /*17d70*/  IMAD.MOV.U32 R5, RZ, RZ, R162 ;  /* 0x000000ffff057224 */ /* 0x000fe400078e00a2 */
[----:B------:R-:W-:-:S05]  /*17d80*/  IMAD.WIDE.U32 R4, R7, R16, R4 ;  /* 0x0000001007047225 */ /* 0x000fca00078e0004 */
[----:B------:R-:W4:Y:S01]  /*17d90*/  LDC R19, c[0x0][0x658] ;  /* 0x00019600ff137b82 */ /* 0x000f220000000800 */
[----:B------:R-:W-:Y:S01]  /*17da0*/  IMAD R7, R7, R17, R6 ;  /* 0x0000001107077224 */ /* 0x000fe200078e0206 */
[----:B-1----:R-:W-:Y:S01]  /*17db0*/  ISETP.NE.U32.AND P0, PT, R20, RZ, PT ;  /* 0x000000ff1400720c */ /* 0x002fe20003f05070 */
[----:B------:R-:W-:Y:S02]  /*17dc0*/  IMAD.MOV.U32 R6, RZ, RZ, -0x1 ;  /* 0xffffffffff067424 */ /* 0x000fe400078e00ff */
[----:B------:R-:W-:Y:S01]  /*17dd0*/  IMAD.IADD R5, R5, 0x1, R7 ;  /* 0x0000000105057824 */ /* 0x000fe200078e0207 */
[----:B------:R-:W-:Y:S02]  /*17de0*/  ISETP.NE.AND.EX P0, PT, R21, RZ, PT, P0 ;  /* 0x000000ff1500720c */ /* 0x000fe40003f05300 */
[----:B------:R-:W1:Y:S02]  /*17df0*/  LDC R17, c[0x0][0x600] ;  /* 0x00018000ff117b82 */ /* 0x000e640000000800 */
[----:B--2---:R-:W-:-:S02]  /*17e00*/  SHF.R.U64 R10, R4, R8, R5 ;  /* 0x00000008040a7219 */ /* 0x004fc40000001205 */
[----:B------:R-:W-:-:S04]  /*17e10*/  SHF.R.U32.HI R5, RZ, R8, R5 ;  /* 0x00000008ff057219 */ /* 0x000fc80000011605 */
[----:B------:R-:W2:Y:S01]  /*17e20*/  LDC R22, c[0x0][0x648] ;  /* 0x00019200ff167b82 */ /* 0x000ea20000000800 */
[-CC-:B---3--:R-:W-:Y:S02]  /*17e30*/  SHF.R.U64 R15, R10, R18.reuse, R5.reuse ;  /* 0x000000120a0f7219 */ /* 0x188fe40000001205 */
[----:B------:R-:W-:Y:S01]  /*17e40*/  SHF.R.U32.HI R4, RZ, R18, R5 ;  /* 0x00000012ff047219 */ /* 0x000fe20000011605 */
[----:B------:R-:W-:-:S04]  /*17e50*/  IMAD.MOV.U32 R18, RZ, RZ, 0x1 ;  /* 0x00000001ff127424 */ /* 0x000fc800078e00ff */
[----:B0-----:R-:W0:Y:S01]  /*17e60*/  LDC R23, c[0x0][0x638] ;  /* 0x00018e00ff177b82 */ /* 0x001e220000000800 */
[-CC-:B----4-:R-:W-:Y:S02]  /*17e70*/  SHF.R.U64 R16, R15, R19.reuse, R4.reuse ;  /* 0x000000130f107219 */ /* 0x190fe40000001204 */
[-C--:B------:R-:W-:Y:S02]  /*17e80*/  SHF.L.U32 R6, R6, R19.reuse, RZ ;  /* 0x0000001306067219 */ /* 0x080fe400000006ff */
[----:B------:R-:W-:Y:S01]  /*17e90*/  SHF.R.U32.HI R5, RZ, R19, R4 ;  /* 0x00000013ff057219 */ /* 0x000fe20000011604 */
[----:B------:R-:W-:Y:S01]  /*17ea0*/  IMAD.MOV.U32 R4, RZ, RZ, R16 ;  /* 0x000000ffff047224 */ /* 0x000fe200078e0010 */
[----:B------:R-:W-:Y:S01]  /*17eb0*/  LOP3.LUT R24, RZ, R6, RZ, 0x33, !PT ;  /* 0x00000006ff187212 */ /* 0x000fe200078e33ff */
[----:B------:R-:W3:Y:S01]  /*17ec0*/  LDC R25, c[0x0][0x610] ;  /* 0x00018400ff197b82 */ /* 0x000ee20000000800 */
[----:B------:R-:W-:Y:S05]  /*17ed0*/  @!P0 BRA `(.L_x_560) ;  /* 0x0000000000288947 */ /* 0x000fea0003800000 */
        /* <DEDUP_REMOVED lines=10> */
.L_x_560:
[----:B------:R-:W4:Y:S01]  /*17f80*/  LDC R6, c[0x0][0x65c] ;  /* 0x00019700ff067b82 */ /* 0x000f220000000800 */
[----:B--2---:R-:W-:Y:S01]  /*17f90*/  SHF.R.U64 R4, R4, R22, R5 ;  /* 0x0000001604047219 */ /* 0x004fe20000001205 */
[----:B-1----:R-:W-:Y:S01]  /*17fa0*/  VIADD R7, R17, 0xffffffff ;  /* 0xffffffff11077836 */ /* 0x002fe20000000000 */
[----:B------:R-:W-:Y:S01]  /*17fb0*/  SHF.L.U32 R18, R18, R19, RZ ;  /* 0x0000001312127219 */ /* 0x000fe200000006ff */
[----:B------:R-:W-:Y:S01]  /*17fc0*/  IMAD.MOV.U32 R9, RZ, RZ, R14 ;  /* 0x000000ffff097224 */ /* 0x000fe200078e000e */
[----:B------:R-:W-:Y:S01]  /*17fd0*/  LOP3.LUT R3, R15, R24, RZ, 0xc0, !PT ;  /* 0x000000180f037212 */ /* 0x000fe200078ec0ff */
[----:B------:R-:W-:Y:S01]  /*17fe0*/  IMAD.MOV R5, RZ, RZ, -R4 ;  /* 0x000000ffff057224 */ /* 0x000fe200078e0a04 */
[----:B------:R-:W-:-:S03]  /*17ff0*/  LOP3.LUT R7, R10, R7, RZ, 0xc0, !PT ;  /* 0x000000070a077212 */ /* 0x000fc600078ec0ff */
[----:B------:R-:W-:Y:S01]  /*18000*/  IMAD R3, R18, R4, R3 ;  /* 0x0000000412037224 */ /* 0x000fe200078e0203 */
[----:B----4-:R-:W-:Y:S01]  /*18010*/  ISETP.NE.AND P0, PT, R6, 0x1, PT ;  /* 0x000000010600780c */ /* 0x010fe20003f05270 */
[----:B------:R-:W-:-:S12]  /*18020*/  IMAD.MOV.U32 R6, RZ, RZ, 0x1 ;  /* 0x00000001ff067424 */ /* 0x000fd800078e00ff */
[----:B------:R-:W-:Y:S02]  /*18030*/  @P0 IMAD R0, R11, R12, R2 ;  /* 0x0000000c0b000224 */ /* 0x000fe400078e0202 */
[----:B0-----:R-:W-:Y:S02]  /*18040*/  IMAD R2, R5, R23, R16 ;  /* 0x0000001705027224 */ /* 0x001fe400078e0210 */
[----:B---3--:R-:W-:Y:S02]  /*18050*/  IMAD R0, R3, R25, R0 ;  /* 0x0000001903007224 */ /* 0x008fe400078e0200 */
[----:B------:R-:W-:-:S05]  /*18060*/  IMAD R3, R2, R17, R7 ;  /* 0x0000001102037224 */ /* 0x000fca00078e0207 */
[----:B------:R-:W-:Y:S02]  /*18070*/  SEL R5, R3, R0, !P0 ;  /* 0x0000000003057207 */ /* 0x000fe40004000000 */
[----:B------:R-:W-:-:S07]  /*18080*/  SEL R4, R0, R3, !P0 ;  /* 0x0000000300047207 */ /* 0x000fce0004000000 */
.L_x_558:
[----:B------:R-:W-:-:S08]  /*18090*/  NOP ;  /* 0x0000000000007918 */ /* 0x000fd00000000000 */
[----:B0-----:R-:W0:-:S00]  /*180a0*/  USETMAXREG.DEALLOC.CTAPOOL 0x18 ;  /* 0x00000018000079c8 */ /* 0x001e0000080e0500 */
[----:B------:R-:W-:-:S13]  /*180b0*/  ISETP.NE.AND P0, PT, RZ, UR8, PT ;  /* 0x00000008ff007c0c */ /* 0x000fda000bf05270 */
[----:B------:R-:W-:Y:S05]  /*180c0*/  @P0 EXIT ;  /* 0x000000000000094d */ /* 0x000fea0003800000 */
[----:B0-----:R-:W-:Y:S01]  /*180d0*/  LOP3.LUT P0, RZ, R6, 0xff, RZ, 0xc0, !PT ;  /* 0x000000ff06ff7812 */ /* 0x001fe2000780c0ff */
[----:B------:R-:W-:Y:S02]  /*180e0*/  IMAD.MOV.U32 R0, RZ, RZ, 0x1 ;  /* 0x00000001ff007424 */ /* 0x000fe400078e00ff */
[----:B------:R-:W-:-:S10]  /*180f0*/  IMAD.MOV.U32 R6, RZ, RZ, RZ ;  /* 0x000000ffff067224 */ /* 0x000fd400078e00ff */
[----:B------:R-:W-:Y:S05]  /*18100*/  @!P0 BRA `(.L_x_561) ;  /* 0x0000000c00648947 */ /* 0x000fea0003800000 */
[----:B------:R-:W0:Y:S01]  /*18110*/  S2R R10, SR_CgaCtaId ;  /* 0x00000000000a7919 */ /* 0x000e220000008800 */
[----:B------:R-:W-:Y:S01]  /*18120*/  ULDC UR4, c[0x0][0x28c] ;  /* 0x0000a30000047ab9 */ /* 0x000fe20000000800 */
[----:B------:R-:W-:Y:S01]  /*18130*/  ULDC UR5, c[0x0][0x600] ;  /* 0x0001800000057ab9 */ /* 0x000fe20000000800 */
[----:B------:R-:W-:Y:S01]  /*18140*/  UIADD3 UR9, UR4, 0xf, URZ ;  /* 0x0000000f04097890 */ /* 0x000fe2000fffe03f */
[----:B------:R-:W-:Y:S01]  /*18150*/  BSSY B0, `(.L_x_561) ;  /* 0x00000d4000007945 */ /* 0x000fe20003800000 */
[----:B------:R-:W-:Y:S01]  /*18160*/  ULDC UR7, c[0x0][0x658] ;  /* 0x0001960000077ab9 */ /* 0x000fe20000000800 */
[----:B------:R-:W-:Y:S01]  /*18170*/  UMOV UR10, 0x1 ;  /* 0x00000001000a7882 */ /* 0x000fe20000000000 */
[----:B------:R-:W-:Y:S01]  /*18180*/  UIADD3 UR4, UR5, -0x1, URZ ;  /* 0xffffffff05047890 */ /* 0x000fe2000fffe03f */
[----:B------:R-:W-:Y:S01]  /*18190*/  IMAD.MOV.U32 R8, RZ, RZ, 0x1 ;  /* 0x00000001ff087424 */ /* 0x000fe200078e00ff */
[----:B------:R-:W-:Y:S01]  /*181a0*/  UMOV UR8, 0xffffffff ;  /* 0xffffffff00087882 */ /* 0x000fe20000000000 */
[----:B------:R-:W-:Y:S01]  /*181b0*/  USHF.L.U32 UR5, UR10, UR7, URZ ;  /* 0x000000070a057299 */ /* 0x000fe2000800063f */
[----:B------:R-:W-:Y:S01]  /*181c0*/  IMAD.MOV.U32 R0, RZ, RZ, 0x1 ;  /* 0x00000001ff007424 */ /* 0x000fe200078e00ff */
[----:B------:R-:W-:Y:S01]  /*181d0*/  USHF.R.S32.HI UR10, URZ, 0x1f, UR9 ;  /* 0x0000001f3f0a7899 */ /* 0x000fe20008011409 */
[----:B------:R-:W-:Y:S01]  /*181e0*/  IMAD.MOV.U32 R6, RZ, RZ, RZ ;  /* 0x000000ffff067224 */ /* 0x000fe200078e00ff */
[----:B------:R-:W-:Y:S01]  /*181f0*/  ULDC UR6, c[0x0][0xc] ;  /* 0x0000030000067ab9 */ /* 0x000fe20000000800 */
[----:B------:R-:W-:-:S02]  /*18200*/  USHF.L.U32 UR11, UR8, UR7, URZ ;  /* 0x00000007080b7299 */ /* 0x000fc4000800063f */
[----:B------:R-:W-:Y:S01]  /*18210*/  ULEA.HI UR10, UR10, UR9, URZ, 0x4 ;  /* 0x000000090a0a7291 */ /* 0x000fe2000f8f203f */
[----:B------:R-:W-:Y:S01]  /*18220*/  ULDC UR7, c[0x0][0x10] ;  /* 0x0000040000077ab9 */ /* 0x000fe20000000800 */
[----:B------:R-:W-:Y:S01]  /*18230*/  ULDC UR8, c[0x0][0x14] ;  /* 0x0000050000087ab9 */ /* 0x000fe20000000800 */
[----:B------:R-:W-:Y:S02]  /*18240*/  UIMAD.WIDE.U32 UR6, UR6, UR7, URZ ;  /* 0x00000007060672a5 */ /* 0x000fe4000f8e003f */
[----:B------:R-:W-:Y:S02]  /*18250*/  USHF.R.S32.HI UR18, URZ, 0x4, UR10 ;  /* 0x000000043f127899 */ /* 0x000fe4000801140a */
[----:B------:R-:W-:Y:S02]  /*18260*/  UIMAD.WIDE.U32 UR22, UR6, UR8, URZ ;  /* 0x00000008061672a5 */ /* 0x000fe4000f8e003f */
[----:B------:R-:W-:Y:S02]  /*18270*/  UIMAD UR13, UR7, UR8, URZ ;  /* 0x00000008070d72a4 */ /* 0x000fe4000f8e023f */
[----:B------:R-:W-:-:S02]  /*18280*/  ULOP3.LUT UR21, UR37, 0x2, URZ, 0xfc, !UPT ;  /* 0x0000000225157892 */ /* 0x000fc4000f8efc3f */
[----:B------:R-:W-:Y:S01]  /*18290*/  ULOP3.LUT UR19, URZ, UR11, URZ, 0x33, !UPT ;  /* 0x0000000b3f137292 */ /* 0x000fe2000f8e333f */
[----:B0-----:R-:W-:Y:S01]  /*182a0*/  LOP3.LUT R10, R10, 0x1, RZ, 0xc0, !PT ;  /* 0x000000010a0a7812 */ /* 0x001fe200078ec0ff */
[----:B------:R-:W-:Y:S02]  /*182b0*/  UIADD3 UR13, UR23, UR13, URZ ;  /* 0x0000000d170d7290 */ /* 0x000fe4000fffe03f */
[----:B------:R-:W-:Y:S01]  /*182c0*/  UIADD3 UR26, UR18, 0x1, URZ ;  /* 0x00000001121a7890 */ /* 0x000fe2000fffe03f */
[----:B------:R-:W-:-:S11]  /*182d0*/  ULDC.64 UR24, c[0x0][0x198] ;  /* 0x0000660000187ab9 */ /* 0x000fd60000000a00 */
.L_x_572:
[----:B------:R-:W-:-:S03]  /*182e0*/  UMOV UR6, 0xffffffff ;  /* 0xffffffff00067882 */ /* 0x000fc60000000000 */
[----:B------:R-:W-:Y:S05]  /*182f0*/  BRA.DIV UR6, `(.L_x_562) ;  /* 0x0000001206f87947 */ /* 0x000fea000b800000 */
[----:B------:R-:W-:-:S13]  /*18300*/  ELECT P6, URZ, PT ;  /* 0x00000000003f782f */ /* 0x000fda00038c0000 */
.L_x_591:
[----:B------:R-:W0:Y:S01]  /*18310*/  LDC R2, c[0x0][0x28c] ;  /* 0x0000a300ff027b82 */ /* 0x000e220000000800 */
[----:B------:R-:W-:Y:S01]  /*18320*/  BSSY B1, `(.L_x_563) ;  /* 0x000003c000017945 */ /* 0x000fe20003800000 */
[----:B0-----:R-:W-:-:S13]  /*18330*/  ISETP.LT.OR P6, PT, R2, 0x1, !P6 ;  /* 0x000000010200780c */ /* 0x001fda00077c1670 */
[----:B------:R-:W-:Y:S05]  /*18340*/  @P6 BRA `(.L_x_564) ;  /* 0x0000000000e46947 */ /* 0x000fea0003800000 */
[----:B------:R-:W-:Y:S02]  /*18350*/  IMAD R5, R5, 0x2, R10 ;  /* 0x0000000205057824 */ /* 0x000fe400078e020a */
[----:B------:R-:W-:Y:S02]  /*18360*/  IMAD R2, R4, 0x180, RZ ;  /* 0x0000018004027824 */ /* 0x000fe400078e02ff */
[----:B------:R-:W-:Y:S02]  /*18370*/  IMAD R4, R5, 0x58, RZ ;  /* 0x0000005805047824 */ /* 0x000fe400078e02ff */
[----:B------:R-:W-:Y:S02]  /*18380*/  IMAD.MOV.U32 R14, RZ, RZ, RZ ;  /* 0x000000ffff0e7224 */ /* 0x000fe400078e00ff */
[----:B------:R-:W-:Y:S02]  /*18390*/  IMAD.U32 R13, RZ, RZ, UR26 ;  /* 0x0000001aff0d7e24 */ /* 0x000fe4000f8e00ff */
[----:B------:R-:W-:-:S02]  /*183a0*/  IMAD.MOV.U32 R3, RZ, RZ, R0 ;  /* 0x000000ffff037224 */ /* 0x000fc400078e0000 */
[----:B------:R-:W-:-:S07]  /*183b0*/  IMAD.MOV.U32 R5, RZ, RZ, R6 ;  /* 0x000000ffff057224 */ /* 0x000fce00078e0006 */
.L_x_567:
[----:B0-----:R-:W0:Y:S01]  /*183c0*/  S2R R7, SR_CgaCtaId ;  /* 0x0000000000077919 */ /* 0x001e220000008800 */
[----:B------:R-:W-:Y:S02]  /*183d0*/  MOV R12, 0x400 ;  /* 0x00000400000c7802 */ /* 0x000fe40000000f00 */
[----:B------:R-:W-:Y:S01]  /*183e0*/  SHF.L.U32 R16, R3, 0x1f, RZ ;  /* 0x0000001f03107819 */ /* 0x000fe200000006ff */
[----:B------:R-:W1:Y:S01]  /*183f0*/  S2R R11, SR_TID.X ;  /* 0x00000000000b7919 */ /* 0x000e620000002100 */
[----:B0-----:R-:W-:Y:S02]  /*18400*/  LEA R12, R7, R12, 0x18 ;  /* 0x0000000c070c7211 */ /* 0x001fe400078ec0ff */
[----:B-1----:R-:W-:-:S03]  /*18410*/  LOP3.LUT P1, RZ, R11, 0x7f, RZ, 0xc0, !PT ;  /* 0x0000007f0bff7812 */ /* 0x002fc6000782c0ff */
[----:B------:R-:W-:-:S04]  /*18420*/  IMAD R7, R5, 0x8, R12 ;  /* 0x0000000805077824 */ /* 0x000fc800078e020c */
[----:B------:R-:W0:Y:S06]  /*18430*/  SYNCS.PHASECHK.TRANS64.TRYWAIT P0, [R7+URZ+0x60], R16 ;  /* 0x00006010070075a7 */ /* 0x000e2c000800017f */
[----:B------:R-:W1:Y:S01]  /*18440*/  @!P1 LDC R18, c[0x0][0x500] ;  /* 0x00014000ff129b82 */ /* 0x000e620000000800 */
[----:B0-----:R-:W-:Y:S05]  /*18450*/  @!P0 BRA `(.L_x_565) ;  /* 0x0000001000c08947 */ /* 0x001fea0003800000 */
.L_x_592:
[----:B------:R-:W-:Y:S01]  /*18460*/  UPRMT UR6, UR21, 0x9910, URZ ;  /* 0x0000991015067896 */ /* 0x000fe2000800003f */
[----:B-1----:R1:W-:Y:S03]  /*18470*/  @!P1 SYNCS.ARRIVE.TRANS64 RZ, [R7+URZ], R18 ;  /* 0x0000001207ff99a7 */ /* 0x0023e6000800003f */
[----:B------:R-:W-:-:S06]  /*18480*/  UISETP.NE.AND UP0, UPT, UR6, 0x2, UPT ;  /* 0x000000020600788c */ /* 0x000fcc000bf05270 */
[----:B------:R-:W-:-:S13]  /*18490*/  PLOP3.LUT P0, PT, PT, PT, UP0, 0x80, 0x0 ;  /* 0x000000000000781c */ /* 0x000fda0003f0f008 */
[----:B-1----:R-:W-:Y:S05]  /*184a0*/  @P0 BRA `(.L_x_566) ;  /* 0x0000000000040947 */ /* 0x002fea0003800000 */
[----:B------:R-:W-:Y:S01]  /*184b0*/  BPT.TRAP 0x1 ;  /* 0x000000040000795c */ /* 0x000fe20000300000 */
.L_x_566:
[----:B------:R-:W-:Y:S01]  /*184c0*/  IMAD R11, R5, 0x2, R10 ;  /* 0x00000002050b7824 */ /* 0x000fe200078e020a */
[----:B------:R-:W-:Y:S01]  /*184d0*/  R2UR UR9, R7 ;  /* 0x00000000070972ca */ /* 0x000fe200000e0000 */
[--C-:B------:R-:W-:Y:S01]  /*184e0*/  IMAD R15, R5, 0x3000, R12.reuse ;  /* 0x00003000050f7824 */ /* 0x100fe200078e020c */
[----:B------:R-:W-:Y:S01]  /*184f0*/  UIADD3 UR6, UP0, UR24, 0xf0, URZ ;  /* 0x000000f018067890 */ /* 0x000fe2000ff1e03f */
[----:B------:R-:W-:Y:S01]  /*18500*/  IMAD R11, R11, 0x580, RZ ;  /* 0x000005800b0b7824 */ /* 0x000fe200078e02ff */
[----:B------:R-:W-:Y:S01]  /*18510*/  R2UR UR11, R2 ;  /* 0x00000000020b72ca */ /* 0x000fe200000e0000 */
[----:B------:R-:W-:Y:S01]  /*18520*/  VIADD R13, R13, 0xffffffff ;  /* 0xffffffff0d0d7836 */ /* 0x000fe20000000000 */
[----:B------:R-:W-:Y:S01]  /*18530*/  R2UR UR7, R15 ;  /* 0x000000000f0772ca */ /* 0x000fe200000e0000 */
[----:B------:R-:W-:Y:S01]  /*18540*/  IMAD R11, R11, 0x2, R12 ;  /* 0x000000020b0b7824 */ /* 0x000fe200078e020c */
[----:B------:R-:W-:Y:S01]  /*18550*/  R2UR UR10, R14 ;  /* 0x000000000e0a72ca */ /* 0x000fe200000e0000 */
[----:B------:R-:W-:Y:S01]  /*18560*/  UIADD3 UR28, UP1, UR24, 0x1f0, URZ ;  /* 0x000001f0181c7890 */ /* 0x000fe2000ff3e03f */
[----:B------:R-:W-:Y:S01]  /*18570*/  R2UR UR12, R9 ;  /* 0x00000000090c72ca */ /* 0x000fe200000e0000 */
[----:B------:R-:W-:Y:S01]  /*18580*/  VIADD R5, R5, 0x1 ;  /* 0x0000000105057836 */ /* 0x000fe20000000000 */
[----:B------:R-:W-:Y:S01]  /*18590*/  R2UR UR8, R11 ;  /* 0x000000000b0872ca */ /* 0x000fe200000e0000 */
[----:B------:R-:W-:Y:S01]  /*185a0*/  UIADD3.X UR29, URZ, UR25, URZ, UP1, !UPT ;  /* 0x000000193f1d7290 */ /* 0x000fe20008ffe43f */
[----:B------:R-:W-:Y:S01]  /*185b0*/  R2UR UR20, R4 ;  /* 0x00000000041472ca */ /* 0x000fe200000e0000 */
[----:B------:R-:W-:Y:S01]  /*185c0*/  UMOV UR14, 0x0 ;  /* 0x00000000000e7882 */ /* 0x000fe20000000000 */
[----:B------:R-:W-:Y:S01]  /*185d0*/  ISETP.GT.AND P1, PT, R13, 0x1, PT ;  /* 0x000000010d00780c */ /* 0x000fe20003f24270 */
[----:B------:R-:W-:Y:S01]  /*185e0*/  UMOV UR15, 0x10000000 ;  /* 0x10000000000f7882 */ /* 0x000fe20000000000 */
[C---:B------:R-:W-:Y:S01]  /*185f0*/  ISETP.NE.AND P0, PT, R5.reuse, 0xc, PT ;  /* 0x0000000c0500780c */ /* 0x040fe20003f05270 */
[----:B------:R-:W-:Y:S01]  /*18600*/  UIADD3 UR16, UR7, 0x180, URZ ;  /* 0x0000018007107890 */ /* 0x000fe2000fffe03f */
[----:B------:R-:W-:Y:S01]  /*18610*/  VIADD R14, R14, 0x10 ;  /* 0x000000100e0e7836 */ /* 0x000fe20000000000 */
[----:B------:R-:W-:Y:S01]  /*18620*/  UIADD3.X UR7, URZ, UR25, URZ, UP0, !UPT ;  /* 0x000000193f077290 */ /* 0x000fe200087fe43f */
[----:B------:R-:W-:Y:S01]  /*18630*/  SEL R12, RZ, 0x1, P0 ;  /* 0x00000001ff0c7807 */ /* 0x000fe20000000000 */
[----:B------:R-:W-:Y:S01]  /*18640*/  UMOV UR27, 0x30000 ;  /* 0x00030000001b7882 */ /* 0x000fe20000000000 */
[----:B------:R-:W-:Y:S01]  /*18650*/  SEL R5, R5, RZ, P0 ;  /* 0x000000ff05057207 */ /* 0x000fe20000000000 */
[----:B------:R-:W-:Y:S01]  /*18660*/  UIADD3 UR17, UR8, 0x24180, URZ ;  /* 0x0002418008117890 */ /* 0x000fe2000fffe03f */
[----:B------:R-:W-:-:S02]  /*18670*/  LOP3.LUT R3, R3, R12, RZ, 0x3c, !PT ;  /* 0x0000000c03037212 */ /* 0x000fc400078e3cff */
[----:B------:R-:W-:Y:S02]  /*18680*/  UMOV UR8, UR16 ;  /* 0x0000001000087c82 */ /* 0x000fe40008000000 */
[----:B------:R1:W-:Y:S02]  /*18690*/  UTMALDG.3D [UR8], [UR6], desc[UR14] ;  /* 0x00000e08060075b4 */ /* 0x0003e40008011000 */
[----:B-1----:R-:W-:Y:S01]  /*186a0*/  UMOV UR8, UR17 ;  /* 0x0000001100087c82 */ /* 0x002fe20008000000 */
[----:B------:R-:W-:Y:S02]  /*186b0*/  UMOV UR11, UR20 ;  /* 0x00000014000b7c82 */ /* 0x000fe40008000000 */
[----:B------:R1:W-:Y:S02]  /*186c0*/  UTMALDG.3D.MULTICAST [UR8], [UR28], UR27, desc[UR14] ;  /* 0x00000e081c0073b4 */ /* 0x0003e4000801181b */
[----:B-1----:R-:W-:Y:S05]  /*186d0*/  @P1 BRA `(.L_x_567) ;  /* 0xfffffffc00381947 */ /* 0x002fea000383ffff */
.L_x_564:
[----:B------:R-:W-:Y:S05]  /*186e0*/  BSYNC B1 ;  /* 0x0000000000017941 */ /* 0x000fea0003800000 */
.L_x_563:
[----:B0-----:R-:W2:Y:S01]  /*186f0*/  LDL.LU R16, [R1+0x114] ;  /* 0x0001140001107983 */ /* 0x001ea20000300800 */
[----:B------:R-:W-:Y:S01]  /*18700*/  LOP3.LUT P0, RZ, R8, 0xff, RZ, 0xc0, !PT ;  /* 0x000000ff08ff7812 */ /* 0x000fe2000780c0ff */
[----:B------:R-:W-:Y:S01]  /*18710*/  VIADD R6, R6, UR18 ;  /* 0x0000001206067c36 */ /* 0x000fe20008000000 */
[----:B------:R-:W-:Y:S01]  /*18720*/  ULDC.64 UR6, c[0x0][0x650] ;  /* 0x0001940000067ab9 */ /* 0x000fe20000000a00 */
[----:B------:R-:W3:Y:S01]  /*18730*/  LDL.LU R15, [R1+0x118] ;  /* 0x00011800010f7983 */ /* 0x000ee20000300800 */
[----:B------:R-:W-:Y:S01]  /*18740*/  UISETP.GE.U32.AND UP0, UPT, UR18, 0xc, UPT ;  /* 0x0000000c1200788c */ /* 0x000fe2000bf06070 */
[----:B------:R-:W-:Y:S01]  /*18750*/  BSSY B1, `(.L_x_568) ;  /* 0x0000071000017945 */ /* 0x000fe20003800000 */
[----:B------:R-:W-:Y:S01]  /*18760*/  IMAD.MOV.U32 R4, RZ, RZ, -0x1 ;  /* 0xffffffffff047424 */ /* 0x000fe200078e00ff */
[----:B------:R-:W-:Y:S01]  /*18770*/  PRMT R8, RZ, 0x7610, R8 ;  /* 0x00007610ff087816 */ /* 0x000fe20000000008 */
[----:B------:R-:W-:Y:S02]  /*18780*/  IMAD.MOV.U32 R9, RZ, RZ, -0x1 ;  /* 0xffffffffff097424 */ /* 0x000fe400078e00ff */
[----:B------:R-:W-:-:S03]  /*18790*/  PLOP3.LUT P1, PT, PT, PT, UP0, 0x80, 0x0 ;  /* 0x000000000000781c */ /* 0x000fc60003f2f008 */
[----:B------:R-:W0:Y:S01]  /*187a0*/  @P0 S2R R3, SR_CgaCtaId ;  /* 0x0000000000030919 */ /* 0x000e220000008800 */
[----:B------:R-:W-:-:S04]  /*187b0*/  @P0 MOV R2, 0x400 ;  /* 0x0000040000020802 */ /* 0x000fc80000000f00 */
[----:B0-----:R-:W-:-:S04]  /*187c0*/  @P0 LEA R2, R3, R2, 0x18 ;  /* 0x0000000203020211 */ /* 0x001fc800078ec0ff */
[----:B------:R0:W-:Y:S01]  /*187d0*/  @P0 SYNCS.ARRIVE.TRANS64.A1T0 RZ, [R2+URZ+0xd8], RZ ;  /* 0x0000d8ff02ff09a7 */ /* 0x0001e2000810003f */
[----:B------:R-:W-:Y:S01]  /*187e0*/  ISETP.GT.U32.AND P0, PT, R6, 0xb, PT ;  /* 0x0000000b0600780c */ /* 0x000fe20003f04070 */
[----:B0-----:R-:W-:-:S05]  /*187f0*/  IMAD.U32 R2, RZ, RZ, UR18 ;  /* 0x00000012ff027e24 */ /* 0x001fca000f8e00ff */
[----:B------:R-:W-:Y:S01]  /*18800*/  ISETP.LT.U32.AND P0, PT, R2, 0xc, P0 ;  /* 0x0000000c0200780c */ /* 0x000fe20000701070 */
[----:B------:R-:W-:-:S05]  /*18810*/  IMAD.WIDE.U32 R2, R6, -0x55555555, RZ ;  /* 0xaaaaaaab06027825 */ /* 0x000fca00078e00ff */
[----:B------:R-:W-:Y:S02]  /*18820*/  SHF.R.U32.HI R5, RZ, 0x3, R3 ;  /* 0x00000003ff057819 */ /* 0x000fe40000011603 */
[----:B------:R-:W-:Y:S02]  /*18830*/  SEL R3, RZ, 0x1, !P0 ;  /* 0x00000001ff037807 */ /* 0x000fe40004000000 */
[----:B------:R-:W-:Y:S01]  /*18840*/  PRMT R2, RZ, 0x7610, R2 ;  /* 0x00007610ff027816 */ /* 0x000fe20000000002 */
[----:B------:R-:W-:Y:S01]  /*18850*/  IMAD R6, R5, -0xc, R6 ;  /* 0xfffffff405067824 */ /* 0x000fe200078e0206 */
[----:B------:R-:W-:-:S04]  /*18860*/  LOP3.LUT R0, R0, R3, RZ, 0x3c, !PT ;  /* 0x0000000300007212 */ /* 0x000fc800078e3cff */
[----:B------:R-:W-:Y:S01]  /*18870*/  @P1 LOP3.LUT R0, R0, 0x1, R5, 0x78, !PT ;  /* 0x0000000100001812 */ /* 0x000fe200078e7805 */
[----:B------:R-:W-:Y:S01]  /*18880*/  IMAD.MOV.U32 R5, RZ, RZ, -0x1 ;  /* 0xffffffffff057424 */ /* 0x000fe200078e00ff */
[----:B---3--:R-:W-:-:S04]  /*18890*/  IADD3 R15, P0, R15, UR22, RZ ;  /* 0x000000160f0f7c10 */ /* 0x008fc8000ff1e0ff */
[----:B--2---:R-:W-:Y:S01]  /*188a0*/  IADD3.X R16, R16, UR13, RZ, P0, !PT ;  /* 0x0000000d10107c10 */ /* 0x004fe200087fe4ff */
[----:B------:R0:W-:Y:S01]  /*188b0*/  STL [R1+0x118], R15 ;  /* 0x0001180f01007387 */ /* 0x0001e20000100800 */
[----:B------:R-:W-:-:S03]  /*188c0*/  ISETP.GE.U32.AND P0, PT, R15, UR6, PT ;  /* 0x000000060f007c0c */ /* 0x000fc6000bf06070 */
[----:B------:R0:W-:Y:S01]  /*188d0*/  STL [R1+0x114], R16 ;  /* 0x0001141001007387 */ /* 0x0001e20000100800 */
[----:B------:R-:W-:-:S13]  /*188e0*/  ISETP.GE.U32.AND.EX P0, PT, R16, UR7, PT, P0 ;  /* 0x0000000710007c0c */ /* 0x000fda000bf06100 */
[----:B0-----:R-:W-:Y:S05]  /*188f0*/  @P0 BRA `(.L_x_569) ;  /* 0x0000000400580947 */ /* 0x001fea0003800000 */
[----:B------:R-:W0:Y:S01]  /*18900*/  S2R R7, SR_CTAID.X ;  /* 0x0000000000077919 */ /* 0x000e220000002500 */
[----:B------:R-:W1:Y:S01]  /*18910*/  LDC R11, c[0x0][0x65c] ;  /* 0x00019700ff0b7b82 */ /* 0x000e620000000800 */
[----:B------:R-:W-:Y:S01]  /*18920*/  ULDC UR6, c[0x0][0x150] ;  /* 0x0000540000067ab9 */ /* 0x000fe20000000800 */
[----:B------:R-:W-:Y:S01]  /*18930*/  ULDC UR9, c[0x0][0x630] ;  /* 0x00018c0000097ab9 */ /* 0x000fe20000000800 */
[----:B------:R-:W2:Y:S05]  /*18940*/  S2R R5, SR_CTAID.Y ;  /* 0x0000000000057919 */ /* 0x000eaa0000002600 */
[----:B------:R-:W3:Y:S08]  /*18950*/  LDC R4, c[0x0][0x144] ;  /* 0x00005100ff047b82 */ /* 0x000ef00000000800 */
[----:B------:R-:W4:Y:S01]  /*18960*/  LDC R12, c[0x0][0x148] ;  /* 0x00005200ff0c7b82 */ /* 0x000f220000000800 */
[----:B-1----:R-:W-:-:S02]  /*18970*/  ISETP.NE.AND P2, PT, R11, 0x1, PT ;  /* 0x000000010b00780c */ /* 0x002fc40003f45270 */
[----:B0-----:R-:W-:Y:S02]  /*18980*/  I2FP.F32.U32 R2, R7 ;  /* 0x0000000700027245 */ /* 0x001fe40000201000 */
[----:B--2---:R-:W-:-:S03]  /*18990*/  I2FP.F32.U32 R3, R5 ;  /* 0x0000000500037245 */ /* 0x004fc60000201000 */
[----:B------:R-:W-:Y:S01]  /*189a0*/  FMUL R2, R2, UR6 ;  /* 0x0000000602027c20 */ /* 0x000fe20008400000 */
[----:B------:R-:W-:Y:S02]  /*189b0*/  ULDC UR6, c[0x0][0x154] ;  /* 0x0000550000067ab9 */ /* 0x000fe40000000800 */
[----:B------:R-:W-:Y:S01]  /*189c0*/  FMUL R9, R3, UR6 ;  /* 0x0000000603097c20 */ /* 0x000fe20008400000 */
[----:B------:R-:W-:Y:S02]  /*189d0*/  ULDC.64 UR6, c[0x0][0x628] ;  /* 0x00018a0000067ab9 */ /* 0x000fe40000000a00 */
[----:B------:R-:W0:Y:S01]  /*189e0*/  F2I.U32.TRUNC.NTZ R2, R2 ;  /* 0x0000000200027305 */ /* 0x000e22000020f000 */
[----:B------:R-:W-:-:S04]  /*189f0*/  ISETP.NE.U32.AND P0, PT, RZ, UR6, PT ;  /* 0x00000006ff007c0c */ /* 0x000fc8000bf05070 */
[----:B------:R-:W-:-:S03]  /*18a00*/  ISETP.NE.AND.EX P0, PT, RZ, UR7, PT, P0 ;  /* 0x00000007ff007c0c */ /* 0x000fc6000bf05300 */
[----:B------:R-:W1:Y:S01]  /*18a10*/  F2I.U32.TRUNC.NTZ R9, R9 ;  /* 0x0000000900097305 */ /* 0x000e62000020f000 */
[----:B0-----:R-:W-:Y:S02]  /*18a20*/  IMAD.MOV R3, RZ, RZ, -R2 ;  /* 0x000000ffff037224 */ /* 0x001fe400078e0a02 */
[----:B------:R-:W-:Y:S02]  /*18a30*/  IMAD.MOV.U32 R2, RZ, RZ, R15 ;  /* 0x000000ffff027224 */ /* 0x000fe400078e000f */
[----:B---3--:R-:W-:Y:S02]  /*18a40*/  IMAD R7, R4, R3, R7 ;  /* 0x0000000304077224 */ /* 0x008fe400078e0207 */
[----:B-1----:R-:W-:-:S04]  /*18a50*/  IMAD.MOV R3, RZ, RZ, -R9 ;  /* 0x000000ffff037224 */ /* 0x002fc800078e0a09 */
[----:B----4-:R-:W-:Y:S02]  /*18a60*/  @P2 IMAD R7, R12, R3, R5 ;  /* 0x000000030c072224 */ /* 0x010fe400078e0205 */
[----:B------:R-:W-:Y:S01]  /*18a70*/  IMAD.MOV.U32 R3, RZ, RZ, R16 ;  /* 0x000000ffff037224 */ /* 0x000fe200078e0010 */
[----:B------:R-:W-:Y:S06]  /*18a80*/  @!P0 BRA `(.L_x_570) ;  /* 0x0000000000288947 */ /* 0x000fec0003800000 */
[----:B------:R-:W-:Y:S02]  /*18a90*/  ULDC UR8, c[0x0][0x634] ;  /* 0x00018d0000087ab9 */ /* 0x000fe40000000800 */
[----:B------:R-:W-:-:S05]  /*18aa0*/  IADD3 R3, P0, R15, UR8, RZ ;  /* 0x000000080f037c10 */ /* 0x000fca000ff1e0ff */
[----:B------:R-:W-:-:S04]  /*18ab0*/  IMAD.X R9, RZ, RZ, R16, P0 ;  /* 0x000000ffff097224 */ /* 0x000fc800000e0610 */
[----:B------:R-:W-:-:S04]  /*18ac0*/  IMAD.WIDE.U32 R4, R9, UR6, RZ ;  /* 0x0000000609047c25 */ /* 0x000fc8000f8e00ff */
[----:B------:R-:W-:-:S04]  /*18ad0*/  IMAD.WIDE.U32 R4, P0, R3, UR7, R4 ;  /* 0x0000000703047c25 */ /* 0x000fc8000f800004 */
[----:B------:R-:W-:-:S04]  /*18ae0*/  IMAD.WIDE.U32 R2, R3, UR6, RZ ;  /* 0x0000000603027c25 */ /* 0x000fc8000f8e00ff */
[----:B------:R-:W-:Y:S01]  /*18af0*/  IMAD.MOV.U32 R2, RZ, RZ, R5 ;  /* 0x000000ffff027224 */ /* 0x000fe200078e0005 */
[----:B------:R-:W-:Y:S01]  /*18b00*/  IADD3 RZ, P1, R3, R4, RZ ;  /* 0x0000000403ff7210 */ /* 0x000fe20007f3e0ff */
[----:B------:R-:W-:-:S04]  /*18b10*/  IMAD.X R3, RZ, RZ, RZ, P0 ;  /* 0x000000ffff037224 */ /* 0x000fc800000e06ff */
[----:B------:R-:W-:-:S08]  /*18b20*/  IMAD.WIDE.U32.X R2, R9, UR7, R2, P1 ;  /* 0x0000000709027c25 */ /* 0x000fd000088e0402 */
.L_x_570:
[--C-:B------:R-:W-:Y:S01]  /*18b30*/  SHF.R.U64 R9, R2, UR9, R3.reuse ;  /* 0x0000000902097c19 */ /* 0x100fe20008001203 */
[----:B------:R-:W-:Y:S01]  /*18b40*/  ULDC.64 UR6, c[0x0][0x620] ;  /* 0x0001880000067ab9 */ /* 0x000fe20000000a00 */
[----:B------:R-:W-:Y:S01]  /*18b50*/  SHF.R.U32.HI R2, RZ, UR9, R3 ;  /* 0x00000009ff027c19 */ /* 0x000fe20008011603 */
[----:B------:R-:W-:Y:S01]  /*18b60*/  IMAD.MOV.U32 R3, RZ, RZ, R16 ;  /* 0x000000ffff037224 */ /* 0x000fe200078e0010 */
[----:B------:R-:W-:Y:S01]  /*18b70*/  IADD3 R11, P0, RZ, -R9, RZ ;  /* 0x80000009ff0b7210 */ /* 0x000fe20007f1e0ff */
[----:B------:R-:W-:-:S04]  /*18b80*/  ULDC.64 UR8, c[0x0][0x640] ;  /* 0x0001900000087ab9 */ /* 0x000fc80000000a00 */
[----:B------:R-:W-:Y:S01]  /*18b90*/  IMAD.X R2, RZ, RZ, ~R2, P0 ;  /* 0x000000ffff027224 */ /* 0x000fe200000e0e02 */
[----:B------:R-:W-:-:S03]  /*18ba0*/  ISETP.NE.U32.AND P0, PT, RZ, UR8, PT ;  /* 0x00000008ff007c0c */ /* 0x000fc6000bf05070 */
[----:B------:R-:W-:Y:S01]  /*18bb0*/  IMAD R2, R2, UR6, RZ ;  /* 0x0000000602027c24 */ /* 0x000fe2000f8e02ff */
[----:B------:R-:W-:-:S03]  /*18bc0*/  ISETP.NE.AND.EX P0, PT, RZ, UR9, PT, P0 ;  /* 0x00000009ff007c0c */ /* 0x000fc6000bf05300 */
[----:B------:R-:W-:Y:S02]  /*18bd0*/  IMAD R5, R11, UR7, R2 ;  /* 0x000000070b057c24 */ /* 0x000fe4000f8e0202 */
[----:B------:R-:W-:-:S04]  /*18be0*/  IMAD.MOV.U32 R2, RZ, RZ, R15 ;  /* 0x000000ffff027224 */ /* 0x000fc800078e000f */
[----:B------:R-:W-:Y:S01]  /*18bf0*/  IMAD.WIDE.U32 R2, R11, UR6, R2 ;  /* 0x000000060b027c25 */ /* 0x000fe2000f8e0002 */
[----:B------:R-:W-:-:S03]  /*18c00*/  ULDC UR6, c[0x0][0x618] ;  /* 0x0001860000067ab9 */ /* 0x000fc60000000800 */
[----:B------:R-:W-:-:S05]  /*18c10*/  IMAD.IADD R3, R3, 0x1, R5 ;  /* 0x0000000103037824 */ /* 0x000fca00078e0205 */
[--C-:B------:R-:W-:Y:S02]  /*18c20*/  SHF.R.U64 R11, R2, UR6, R3.reuse ;  /* 0x00000006020b7c19 */ /* 0x100fe40008001203 */
[----:B------:R-:W-:Y:S01]  /*18c30*/  SHF.R.U32.HI R2, RZ, UR6, R3 ;  /* 0x00000006ff027c19 */ /* 0x000fe20008011603 */
[----:B------:R-:W-:-:S03]  /*18c40*/  ULDC UR6, c[0x0][0x608] ;  /* 0x0001820000067ab9 */ /* 0x000fc60000000800 */
[--C-:B------:R-:W-:Y:S02]  /*18c50*/  SHF.R.U64 R12, R11, UR6, R2.reuse ;  /* 0x000000060b0c7c19 */ /* 0x100fe40008001202 */
[----:B------:R-:W-:Y:S01]  /*18c60*/  SHF.R.U32.HI R3, RZ, UR6, R2 ;  /* 0x00000006ff037c19 */ /* 0x000fe20008011602 */
[----:B------:R-:W-:-:S03]  /*18c70*/  ULDC UR6, c[0x0][0x658] ;  /* 0x0001960000067ab9 */ /* 0x000fc60000000800 */
[--C-:B------:R-:W-:Y:S02]  /*18c80*/  SHF.R.U64 R13, R12, UR6, R3.reuse ;  /* 0x000000060c0d7c19 */ /* 0x100fe40008001203 */
[----:B------:R-:W-:-:S03]  /*18c90*/  SHF.R.U32.HI R14, RZ, UR6, R3 ;  /* 0x00000006ff0e7c19 */ /* 0x000fc60008011603 */
[----:B------:R-:W-:Y:S02]  /*18ca0*/  IMAD.MOV.U32 R2, RZ, RZ, R13 ;  /* 0x000000ffff027224 */ /* 0x000fe400078e000d */
        /* <DEDUP_REMOVED lines=12> */
.L_x_571:
[----:B------:R-:W-:Y:S01]  /*18d70*/  ULDC UR6, c[0x0][0x648] ;  /* 0x0001920000067ab9 */ /* 0x000fe20000000800 */
[----:B------:R-:W-:Y:S02]  /*18d80*/  LOP3.LUT R12, R12, UR19, RZ, 0xc0, !PT ;  /* 0x000000130c0c7c12 */ /* 0x000fe4000f8ec0ff */
[----:B------:R-:W-:Y:S01]  /*18d90*/  SHF.R.U64 R3, R2, UR6, R3 ;  /* 0x0000000602037c19 */ /* 0x000fe20008001203 */
[----:B------:R-:W-:Y:S01]  /*18da0*/  ULDC UR6, c[0x0][0x638] ;  /* 0x00018e0000067ab9 */ /* 0x000fe20000000800 */
[----:B------:R-:W-:-:S03]  /*18db0*/  LOP3.LUT R4, R11, UR4, RZ, 0xc0, !PT ;  /* 0x000000040b047c12 */ /* 0x000fc6000f8ec0ff */
[----:B------:R-:W-:Y:S02]  /*18dc0*/  IMAD.MOV R2, RZ, RZ, -R3 ;  /* 0x000000ffff027224 */ /* 0x000fe400078e0a03 */
[----:B------:R-:W-:Y:S02]  /*18dd0*/  IMAD R12, R3, UR5, R12 ;  /* 0x00000005030c7c24 */ /* 0x000fe4000f8e020c */
[----:B------:R-:W-:Y:S01]  /*18de0*/  IMAD R13, R2, UR6, R13 ;  /* 0x00000006020d7c24 */ /* 0x000fe2000f8e020d */
[----:B------:R-:W-:Y:S01]  /*18df0*/  ULDC UR6, c[0x0][0x610] ;  /* 0x0001840000067ab9 */ /* 0x000fe20000000800 */
[----:B------:R-:W-:Y:S02]  /*18e00*/  IMAD.MOV.U32 R2, RZ, RZ, 0x1 ;  /* 0x00000001ff027424 */ /* 0x000fe400078e00ff */
[----:B------:R-:W-:Y:S01]  /*18e10*/  IMAD R7, R12, UR6, R7 ;  /* 0x000000060c077c24 */ /* 0x000fe2000f8e0207 */
[----:B------:R-:W-:Y:S02]  /*18e20*/  ULDC UR6, c[0x0][0x600] ;  /* 0x0001800000067ab9 */ /* 0x000fe40000000800 */
[----:B------:R-:W-:-:S05]  /*18e30*/  IMAD R4, R13, UR6, R4 ;  /* 0x000000060d047c24 */ /* 0x000fca000f8e0204 */
[----:B------:R-:W-:Y:S02]  /*18e40*/  SEL R5, R4, R7, !P2 ;  /* 0x0000000704057207 */ /* 0x000fe40005000000 */
[----:B------:R-:W-:-:S07]  /*18e50*/  SEL R4, R7, R4, !P2 ;  /* 0x0000000407047207 */ /* 0x000fce0005000000 */
.L_x_569:
[----:B------:R-:W-:Y:S05]  /*18e60*/  BSYNC B1 ;  /* 0x0000000000017941 */ /* 0x000fea0003800000 */
.L_x_568:
[----:B------:R-:W-:-:S13]  /*18e70*/  LOP3.LUT P0, RZ, R2, 0xff, RZ, 0xc0, !PT ;  /* 0x000000ff02ff7812 */ /* 0x000fda000780c0ff */
[----:B------:R-:W-:Y:S05]  /*18e80*/  @P0 BRA `(.L_x_572) ;  /* 0xfffffff400140947 */ /* 0x000fea000383ffff */
[----:B------:R-:W-:Y:S05]  /*18e90*/  BSYNC B0 ;  /* 0x0000000000007941 */ /* 0x000fea0003800000 */
.L_x_561:
[----:B------:R-:W-:-:S03]  /*18ea0*/  UMOV UR6, 0xffffffff ;  /* 0xffffffff00067882 */ /* 0x000fc60000000000 */
[----:B------:R-:W-:Y:S05]  /*18eb0*/  BRA.DIV UR6, `(.L_x_573) ;  /* 0x0000000a063c7947 */ /* 0x000fea000b800000 */
[----:B------:R-:W-:-:S13]  /*18ec0*/  ELECT P6, URZ, PT ;  /* 0x00000000003f782f */ /* 0x000fda00038c0000 */
.L_x_595:
[----:B------:R-:W-:Y:S04]  /*18ed0*/  BSSY B0, `(.L_x_574) ;  /* 0x0000074000007945 */ /* 0x000fe80003800000 */
[----:B------:R-:W-:Y:S05]  /*18ee0*/  @!P6 BRA `(.L_x_575) ;  /* 0x0000000400c8e947 */ /* 0x000fea0003800000 */
[----:B------:R-:W-:-:S04]  /*18ef0*/  ULOP3.LUT UR6, UR37, 0x2, URZ, 0xfc, !UPT ;  /* 0x0000000225067892 */ /* 0x000fc8000f8efc3f */
[----:B------:R-:W-:-:S06]  /*18f00*/  UISETP.NE.AND UP0, UPT, UR6, 0x3, UPT ;  /* 0x000000030600788c */ /* 0x000fcc000bf05270 */
[----:B------:R-:W-:-:S13]  /*18f10*/  PLOP3.LUT P0, PT, PT, PT, UP0, 0x80, 0x0 ;  /* 0x000000000000781c */ /* 0x000fda0003f0f008 */
[----:B------:R-:W-:Y:S05]  /*18f20*/  @!P0 BRA `(.L_x_576) ;  /* 0x0000000000048947 */ /* 0x000fea0003800000 */
[----:B------:R-:W-:Y:S01]  /*18f30*/  BPT.TRAP 0x1 ;  /* 0x000000040000795c */ /* 0x000fe20000300000 */
.L_x_576:
[----:B------:R-:W0:Y:S01]  /*18f40*/  S2R R3, SR_CgaCtaId ;  /* 0x0000000000037919 */ /* 0x000e220000008800 */
[----:B------:R-:W-:-:S04]  /*18f50*/  MOV R2, 0x400 ;  /* 0x0000040000027802 */ /* 0x000fc80000000f00 */
[----:B0-----:R-:W-:Y:S02]  /*18f60*/  LEA R3, R3, R2, 0x18 ;  /* 0x0000000203037211 */ /* 0x001fe400078ec0ff */
[----:B------:R-:W-:-:S03]  /*18f70*/  SHF.L.U32 R2, R0, 0x1f, RZ ;  /* 0x0000001f00027819 */ /* 0x000fc600000006ff */
[----:B------:R-:W-:-:S04]  /*18f80*/  VIADD R3, R3, 0x60 ;  /* 0x0000006003037836 */ /* 0x000fc80000000000 */
[----:B------:R-:W-:-:S04]  /*18f90*/  IMAD R5, R6, 0x8, R3 ;  /* 0x0000000806057824 */ /* 0x000fc800078e0203 */
[----:B------:R-:W0:Y:S02]  /*18fa0*/  SYNCS.PHASECHK.TRANS64.TRYWAIT P0, [R5+URZ], R2 ;  /* 0x00000002050075a7 */ /* 0x000e24000800017f */
[----:B0-----:R-:W-:Y:S05]  /*18fb0*/  @!P0 BRA `(.L_x_577) ;  /* 0x00000008001c8947 */ /* 0x001fea0003800000 */
.L_x_596:
[----:B------:R-:W-:-:S05]  /*18fc0*/  VIADD R6, R6, 0x1 ;  /* 0x0000000106067836 */ /* 0x000fca0000000000 */
[----:B------:R-:W-:-:S04]  /*18fd0*/  ISETP.NE.AND P0, PT, R6, 0xc, PT ;  /* 0x0000000c0600780c */ /* 0x000fc80003f05270 */
[----:B0-----:R-:W-:Y:S02]  /*18fe0*/  SEL R5, RZ, 0x1, P0 ;  /* 0x00000001ff057807 */ /* 0x001fe40000000000 */
[----:B------:R-:W-:Y:S02]  /*18ff0*/  SEL R6, R6, RZ, P0 ;  /* 0x000000ff06067207 */ /* 0x000fe40000000000 */
[----:B------:R-:W-:-:S03]  /*19000*/  LOP3.LUT R5, R0, R5, RZ, 0x3c, !PT ;  /* 0x0000000500057212 */ /* 0x000fc600078e3cff */
[----:B------:R-:W-:Y:S01]  /*19010*/  IMAD R7, R6, 0x8, R3 ;  /* 0x0000000806077824 */ /* 0x000fe200078e0203 */
[----:B------:R-:W-:-:S04]  /*19020*/  SHF.L.U32 R0, R5, 0x1f, RZ ;  /* 0x0000001f05007819 */ /* 0x000fc800000006ff */
[----:B------:R-:W0:Y:S02]  /*19030*/  SYNCS.PHASECHK.TRANS64.TRYWAIT P0, [R7+URZ], R0 ;  /* 0x00000000070075a7 */ /* 0x000e24000800017f */
[----:B0-----:R-:W-:Y:S05]  /*19040*/  @!P0 BRA `(.L_x_578) ;  /* 0x00000008000c8947 */ /* 0x001fea0003800000 */
.L_x_597:
[----:B0-----:R-:W-:-:S05]  /*19050*/  VIADD R0, R6, 0x1 ;  /* 0x0000000106007836 */ /* 0x001fca0000000000 */
[----:B------:R-:W-:-:S04]  /*19060*/  ISETP.NE.AND P0, PT, R0, 0xc, PT ;  /* 0x0000000c0000780c */ /* 0x000fc80003f05270 */
[----:B------:R-:W-:Y:S02]  /*19070*/  SEL R2, RZ, 0x1, P0 ;  /* 0x00000001ff027807 */ /* 0x000fe40000000000 */
[----:B------:R-:W-:Y:S02]  /*19080*/  SEL R4, R0, RZ, P0 ;  /* 0x000000ff00047207 */ /* 0x000fe40000000000 */
[----:B------:R-:W-:-:S03]  /*19090*/  LOP3.LUT R5, R5, R2, RZ, 0x3c, !PT ;  /* 0x0000000205057212 */ /* 0x000fc600078e3cff */
[----:B------:R-:W-:Y:S01]  /*190a0*/  IMAD R7, R4, 0x8, R3 ;  /* 0x0000000804077824 */ /* 0x000fe200078e0203 */
[----:B------:R-:W-:-:S04]  /*190b0*/  SHF.L.U32 R0, R5, 0x1f, RZ ;  /* 0x0000001f05007819 */ /* 0x000fc800000006ff */
[----:B------:R-:W0:Y:S02]  /*190c0*/  SYNCS.PHASECHK.TRANS64.TRYWAIT P0, [R7+URZ], R0 ;  /* 0x00000000070075a7 */ /* 0x000e24000800017f */
[----:B0-----:R-:W-:Y:S05]  /*190d0*/  @!P0 BRA `(.L_x_579) ;  /* 0x0000000400fc8947 */ /* 0x001fea0003800000 */
.L_x_598:
        /* <DEDUP_REMOVED lines=9> */
.L_x_599:
        /* <DEDUP_REMOVED lines=9> */
.L_x_600:
        /* <DEDUP_REMOVED lines=9> */
.L_x_601:
        /* <DEDUP_REMOVED lines=9> */
.L_x_602:
        /* <DEDUP_REMOVED lines=9> */
.L_x_603:
        /* <DEDUP_REMOVED lines=9> */
.L_x_604:
        /* <DEDUP_REMOVED lines=9> */
.L_x_605:
        /* <DEDUP_REMOVED lines=9> */
.L_x_606:
[----:B0-----:R-:W-:-:S05]  /*19560*/  VIADD R0, R4, 0x1 ;  /* 0x0000000104007836 */ /* 0x001fca0000000000 */
[----:B------:R-:W-:-:S04]  /*19570*/  ISETP.NE.AND P0, PT, R0, 0xc, PT ;  /* 0x0000000c0000780c */ /* 0x000fc80003f05270 */
[----:B------:R-:W-:Y:S02]  /*19580*/  SEL R2, RZ, 0x1, P0 ;  /* 0x00000001ff027807 */ /* 0x000fe40000000000 */
[----:B------:R-:W-:Y:S02]  /*19590*/  SEL R0, R0, RZ, P0 ;  /* 0x000000ff00007207 */ /* 0x000fe40000000000 */
[----:B------:R-:W-:-:S03]  /*195a0*/  LOP3.LUT R2, R5, R2, RZ, 0x3c, !PT ;  /* 0x0000000205027212 */ /* 0x000fc600078e3cff */
[----:B------:R-:W-:Y:S01]  /*195b0*/  IMAD R3, R0, 0x8, R3 ;  /* 0x0000000800037824 */ /* 0x000fe200078e0203 */
[----:B------:R-:W-:-:S07]  /*195c0*/  SHF.L.U32 R0, R2, 0x1f, RZ ;  /* 0x0000001f02007819 */ /* 0x000fce00000006ff */
.L_x_588:
[----:B0-----:R0:W1:Y:S02]  /*195d0*/  SYNCS.PHASECHK.TRANS64.TRYWAIT P0, [R3+URZ], R0 ;  /* 0x00000000030075a7 */ /* 0x001064000800017f */
[----:B-1----:R-:W-:Y:S05]  /*195e0*/  @!P0 NANOSLEEP.SYNCS 0x989680 ;  /* 0x009896800000895d */ /* 0x002fea0003900000 */
[----:B------:R-:W1:Y:S02]  /*195f0*/  @!P0 SYNCS.PHASECHK.TRANS64 P0, [R3+URZ], R0 ;  /* 0x00000000030085a7 */ /* 0x000e64000800007f */
[----:B-1----:R-:W-:Y:S05]  /*19600*/  @!P0 BRA `(.L_x_588) ;  /* 0xfffffffc00f08947 */ /* 0x002fea000383ffff */
.L_x_575:
[----:B------:R-:W-:Y:S05]  /*19610*/  BSYNC B0 ;  /* 0x0000000000007941 */ /* 0x000fea0003800000 */
.L_x_574:
[----:B------:R-:W-:Y:S05]  /*19620*/  EXIT ;  /* 0x000000000000794d */ /* 0x000fea0003800000 */
.L_x_22:
[----:B-1----:R1:W2:Y:S02]  /*19630*/  SYNCS.PHASECHK.TRANS64.TRYWAIT P1, [R3+URZ], R0 ;  /* 0x00000000030075a7 */ /* 0x0022a4000802017f */
[----:B--2---:R-:W-:Y:S05]  /*19640*/  @!P1 NANOSLEEP.SYNCS 0x989680 ;  /* 0x009896800000995d */ /* 0x004fea0003900000 */
[----:B------:R-:W2:Y:S02]  /*19650*/  @!P1 SYNCS.PHASECHK.TRANS64 P1, [R3+URZ], R0 ;  /* 0x00000000030095a7 */ /* 0x000ea4000802007f */
[----:B--2---:R-:W-:Y:S05]  /*19660*/  @!P1 BRA `(.L_x_22) ;  /* 0xfffffffc00f09947 */ /* 0x004fea000383ffff */
[----:B------:R-:W-:Y:S05]  /*19670*/  BRA `(.L_x_21) ;  /* 0xfffffe8000247947 */ /* 0x000fea000383ffff */
.L_x_27:
[----:B-1----:R-:W-:-:S04]  /*19680*/  IMAD.U32 R7, RZ, RZ, UR4 ;  /* 0x00000004ff077e24 */ /* 0x002fc8000f8e00ff */
[----:B------:R1:W2:Y:S03]  /*19690*/  SYNCS.PHASECHK.TRANS64.TRYWAIT P1, [R7+URZ], R5 ;  /* 0x00000005070075a7 */ /* 0x0002a6000802017f */
[----:B--2---:R-:W-:Y:S05]  /*196a0*/  @!P1 NANOSLEEP.SYNCS 0x989680 ;  /* 0x009896800000995d */ /* 0x004fea0003900000 */
[----:B------:R-:W2:Y:S02]  /*196b0*/  @!P1 SYNCS.PHASECHK.TRANS64 P1, [R7+URZ], R5 ;  /* 0x00000005070095a7 */ /* 0x000ea4000802007f */
[----:B--2---:R-:W-:Y:S05]  /*196c0*/  @!P1 BRA `(.L_x_27) ;  /* 0xfffffffc00ec9947 */ /* 0x004fea000383ffff */
[----:B------:R-:W-:Y:S05]  /*196d0*/  BRA `(.L_x_26) ;  /* 0xfffffe8c00e87947 */ /* 0x000fea000383ffff */
.L_x_562:
[----:B------:R-:W-:Y:S01]  /*196e0*/  BSSY B1, `(.L_x_589) ;  /* 0x0000006000017945 */ /* 0x000fe20003800000 */
[----:B------:R-:W-:-:S07]  /*196f0*/  IMAD.MOV.U32 R15, RZ, RZ, -0x1 ;  /* 0xffffffffff0f7424 */ /* 0x000fce00078e00ff */
[----:B------:R-:W-:Y:S05]  /*19700*/  WARPSYNC.COLLECTIVE R15, `(.L_x_590) ;  /* 0x000000000f0c7348 */ /* 0x000fea0003c00000 */
[----:B------:R-:W-:Y:S02]  /*19710*/  ELECT P6, UR62, PT ;  /* 0x00000000003e782f */ /* 0x000fe400038c0000 */
[----:B------:R-:W-:Y:S01]  /*19720*/  MOV R14, UR62 ;  /* 0x0000003e000e7c02 */ /* 0x000fe20008000f00 */
[----:B------:R-:W-:Y:S10]  /*19730*/  ENDCOLLECTIVE ;  /* 0x000000000000791b */ /* 0x000ff40003800000 */
.L_x_590:
[----:B------:R-:W-:Y:S05]  /*19740*/  BSYNC B1 ;  /* 0x0000000000017941 */ /* 0x000fea0003800000 */
.L_x_589:
[----:B------:R-:W-:Y:S05]  /*19750*/  BRA `(.L_x_591) ;  /* 0xffffffe800ec7947 */ /* 0x000fea000383ffff */
.L_x_565:
[----:B0-----:R0:W2:Y:S02]  /*19760*/  SYNCS.PHASECHK.TRANS64.TRYWAIT P0, [R7+URZ+0x60], R16 ;  /* 0x00006010070075a7 */ /* 0x0010a4000800017f */
[----:B--2---:R-:W-:Y:S05]  /*19770*/  @!P0 NANOSLEEP.SYNCS 0x989680 ;  /* 0x009896800000895d */ /* 0x004fea0003900000 */
[----:B------:R-:W2:Y:S02]  /*19780*/  @!P0 SYNCS.PHASECHK.TRANS64 P0, [R7+URZ+0x60], R16 ;  /* 0x00006010070085a7 */ /* 0x000ea4000800007f */
[----:B--2---:R-:W-:Y:S05]  /*19790*/  @!P0 BRA `(.L_x_565) ;  /* 0xfffffffc00f08947 */ /* 0x004fea000383ffff */
[----:B------:R-:W-:Y:S05]  /*197a0*/  BRA `(.L_x_592) ;  /* 0xffffffec002c7947 */ /* 0x000fea000383ffff */
.L_x_573:
[----:B------:R-:W-:Y:S01]  /*197b0*/  BSSY B0, `(.L_x_593) ;  /* 0x0000006000007945 */ /* 0x000fe20003800000 */
[----:B------:R-:W-:-:S07]  /*197c0*/  IMAD.MOV.U32 R15, RZ, RZ, -0x1 ;  /* 0xffffffffff0f7424 */ /* 0x000fce00078e00ff */
[----:B------:R-:W-:Y:S05]  /*197d0*/  WARPSYNC.COLLECTIVE R15, `(.L_x_594) ;  /* 0x000000000f0c7348 */ /* 0x000fea0003c00000 */
[----:B------:R-:W-:Y:S02]  /*197e0*/  ELECT P6, UR62, PT ;  /* 0x00000000003e782f */ /* 0x000fe400038c0000 */
[----:B------:R-:W-:Y:S01]  /*197f0*/  MOV R14, UR62 ;  /* 0x0000003e000e7c02 */ /* 0x000fe20008000f00 */
[----:B------:R-:W-:Y:S10]  /*19800*/  ENDCOLLECTIVE ;  /* 0x000000000000791b */ /* 0x000ff40003800000 */
.L_x_594:
[----:B------:R-:W-:Y:S05]  /*19810*/  BSYNC B0 ;  /* 0x0000000000007941 */ /* 0x000fea0003800000 */
.L_x_593:
[----:B------:R-:W-:Y:S05]  /*19820*/  BRA `(.L_x_595) ;  /* 0xfffffff400a87947 */ /* 0x000fea000383ffff */
.L_x_577:
[----:B0-----:R0:W1:Y:S02]  /*19830*/  SYNCS.PHASECHK.TRANS64.TRYWAIT P0, [R5+URZ], R2 ;  /* 0x00000002050075a7 */ /* 0x001064000800017f */
[----:B-1----:R-:W-:Y:S05]  /*19840*/  @!P0 NANOSLEEP.SYNCS 0x989680 ;  /* 0x009896800000895d */ /* 0x002fea0003900000 */
[----:B------:R-:W1:Y:S02]  /*19850*/  @!P0 SYNCS.PHASECHK.TRANS64 P0, [R5+URZ], R2 ;  /* 0x00000002050085a7 */ /* 0x000e64000800007f */
[----:B-1----:R-:W-:Y:S05]  /*19860*/  @!P0 BRA `(.L_x_577) ;  /* 0xfffffffc00f08947 */ /* 0x002fea000383ffff */
[----:B------:R-:W-:Y:S05]  /*19870*/  BRA `(.L_x_596) ;  /* 0xfffffff400d07947 */ /* 0x000fea000383ffff */
.L_x_578:
[----:B0-----:R0:W1:Y:S02]  /*19880*/  SYNCS.PHASECHK.TRANS64.TRYWAIT P0, [R7+URZ], R0 ;  /* 0x00000000070075a7 */ /* 0x001064000800017f */
[----:B-1----:R-:W-:Y:S05]  /*19890*/  @!P0 NANOSLEEP.SYNCS 0x989680 ;  /* 0x009896800000895d */ /* 0x002fea0003900000 */
[----:B------:R-:W1:Y:S02]  /*198a0*/  @!P0 SYNCS.PHASECHK.TRANS64 P0, [R7+URZ], R0 ;  /* 0x00000000070085a7 */ /* 0x000e64000800007f */
[----:B-1----:R-:W-:Y:S05]  /*198b0*/  @!P0 BRA `(.L_x_578) ;  /* 0xfffffffc00f08947 */ /* 0x002fea000383ffff */
[----:B------:R-:W-:Y:S05]  /*198c0*/  BRA `(.L_x_597) ;  /* 0xfffffff400e07947 */ /* 0x000fea000383ffff */
.L_x_579:
[----:B0-----:R0:W1:Y:S02]  /*198d0*/  SYNCS.PHASECHK.TRANS64.TRYWAIT P0, [R7+URZ], R0 ;  /* 0x00000000070075a7 */ /* 0x001064000800017f */
[----:B-1----:R-:W-:Y:S05]  /*198e0*/  @!P0 NANOSLEEP.SYNCS 0x989680 ;  /* 0x009896800000895d */ /* 0x002fea0003900000 */
[----:B------:R-:W1:Y:S02]  /*198f0*/  @!P0 SYNCS.PHASECHK.TRANS64 P0, [R7+URZ], R0 ;  /* 0x00000000070085a7 */ /* 0x000e64000800007f */
[----:B-1----:R-:W-:Y:S05]  /*19900*/  @!P0 BRA `(.L_x_579) ;  /* 0xfffffffc00f08947 */ /* 0x002fea000383ffff */
[----:B------:R-:W-:Y:S05]  /*19910*/  BRA `(.L_x_598) ;  /* 0xfffffff400f07947 */ /* 0x000fea000383ffff */
.L_x_580:
[----:B0-----:R0:W1:Y:S02]  /*19920*/  SYNCS.PHASECHK.TRANS64.TRYWAIT P0, [R7+URZ], R0 ;  /* 0x00000000070075a7 */ /* 0x001064000800017f */
[----:B-1----:R-:W-:Y:S05]  /*19930*/  @!P0 NANOSLEEP.SYNCS 0x989680 ;  /* 0x009896800000895d */ /* 0x002fea0003900000 */
[----:B------:R-:W1:Y:S02]  /*19940*/  @!P0 SYNCS.PHASECHK.TRANS64 P0, [R7+URZ], R0 ;  /* 0x00000000070085a7 */ /* 0x000e64000800007f */
[----:B-1----:R-:W-:Y:S05]  /*19950*/  @!P0 BRA `(.L_x_580) ;  /* 0xfffffffc00f08947 */ /* 0x002fea000383ffff */
[----:B------:R-:W-:Y:S05]  /*19960*/  BRA `(.L_x_599) ;  /* 0xfffffff800007947 */ /* 0x000fea000383ffff */
.L_x_581:
[----:B0-----:R0:W1:Y:S02]  /*19970*/  SYNCS.PHASECHK.TRANS64.TRYWAIT P0, [R7+URZ], R0 ;  /* 0x00000000070075a7 */ /* 0x001064000800017f */
[----:B-1----:R-:W-:Y:S05]  /*19980*/  @!P0 NANOSLEEP.SYNCS 0x989680 ;  /* 0x009896800000895d */ /* 0x002fea0003900000 */
[----:B------:R-:W1:Y:S02]  /*19990*/  @!P0 SYNCS.PHASECHK.TRANS64 P0, [R7+URZ], R0 ;  /* 0x00000000070085a7 */ /* 0x000e64000800007f */
[----:B-1----:R-:W-:Y:S05]  /*199a0*/  @!P0 BRA `(.L_x_581) ;  /* 0xfffffffc00f08947 */ /* 0x002fea000383ffff */
[----:B------:R-:W-:Y:S05]  /*199b0*/  BRA `(.L_x_600) ;  /* 0xfffffff800107947 */ /* 0x000fea000383ffff */
.L_x_582:
[----:B0-----:R0:W1:Y:S02]  /*199c0*/  SYNCS.PHASECHK.TRANS64.TRYWAIT P0, [R7+URZ], R0 ;  /* 0x00000000070075a7 */ /* 0x001064000800017f */
[----:B-1----:R-:W-:Y:S05]  /*199d0*/  @!P0 NANOSLEEP.SYNCS 0x989680 ;  /* 0x009896800000895d */ /* 0x002fea0003900000 */
[----:B------:R-:W1:Y:S02]  /*199e0*/  @!P0 SYNCS.PHASECHK.TRANS64 P0, [R7+URZ], R0 ;  /* 0x00000000070085a7 */ /* 0x000e64000800007f */
[----:B-1----:R-:W-:Y:S05]  /*199f0*/  @!P0 BRA `(.L_x_582) ;  /* 0xfffffffc00f08947 */ /* 0x002fea000383ffff */
[----:B------:R-:W-:Y:S05]  /*19a00*/  BRA `(.L_x_601) ;  /* 0xfffffff800207947 */ /* 0x000fea000383ffff */
.L_x_583:
[----:B0-----:R0:W1:Y:S02]  /*19a10*/  SYNCS.PHASECHK.TRANS64.TRYWAIT P0, [R7+URZ], R0 ;  /* 0x00000000070075a7 */ /* 0x001064000800017f */
[----:B-1----:R-:W-:Y:S05]  /*19a20*/  @!P0 NANOSLEEP.SYNCS 0x989680 ;  /* 0x009896800000895d */ /* 0x002fea0003900000 */
[----:B------:R-:W1:Y:S02]  /*19a30*/  @!P0 SYNCS.PHASECHK.TRANS64 P0, [R7+URZ], R0 ;  /* 0x00000000070085a7 */ /* 0x000e64000800007f */
[----:B-1----:R-:W-:Y:S05]  /*19a40*/  @!P0 BRA `(.L_x_583) ;  /* 0xfffffffc00f08947 */ /* 0x002fea000383ffff */
[----:B------:R-:W-:Y:S05]  /*19a50*/  BRA `(.L_x_602) ;  /* 0xfffffff800307947 */ /* 0x000fea000383ffff */
.L_x_584:
[----:B0-----:R0:W1:Y:S02]  /*19a60*/  SYNCS.PHASECHK.TRANS64.TRYWAIT P0, [R7+URZ], R0 ;  /* 0x00000000070075a7 */ /* 0x001064000800017f */
[----:B-1----:R-:W-:Y:S05]  /*19a70*/  @!P0 NANOSLEEP.SYNCS 0x989680 ;  /* 0x009896800000895d */ /* 0x002fea0003900000 */
[----:B------:R-:W1:Y:S02]  /*19a80*/  @!P0 SYNCS.PHASECHK.TRANS64 P0, [R7+URZ], R0 ;  /* 0x00000000070085a7 */ /* 0x000e64000800007f */
[----:B-1----:R-:W-:Y:S05]  /*19a90*/  @!P0 BRA `(.L_x_584) ;  /* 0xfffffffc00f08947 */ /* 0x002fea000383ffff */
[----:B------:R-:W-:Y:S05]  /*19aa0*/  BRA `(.L_x_603) ;  /* 0xfffffff800407947 */ /* 0x000fea000383ffff */
.L_x_585:
[----:B0-----:R0:W1:Y:S02]  /*19ab0*/  SYNCS.PHASECHK.TRANS64.TRYWAIT P0, [R7+URZ], R0 ;  /* 0x00000000070075a7 */ /* 0x001064000800017f */
[----:B-1----:R-:W-:Y:S05]  /*19ac0*/  @!P0 NANOSLEEP.SYNCS 0x989680 ;  /* 0x009896800000895d */ /* 0x002fea0003900000 */
[----:B------:R-:W1:Y:S02]  /*19ad0*/  @!P0 SYNCS.PHASECHK.TRANS64 P0, [R7+URZ], R0 ;  /* 0x00000000070085a7 */ /* 0x000e64000800007f */
[----:B-1----:R-:W-:Y:S05]  /*19ae0*/  @!P0 BRA `(.L_x_585) ;  /* 0xfffffffc00f08947 */ /* 0x002fea000383ffff */
[----:B------:R-:W-:Y:S05]  /*19af0*/  BRA `(.L_x_604) ;  /* 0xfffffff800507947 */ /* 0x000fea000383ffff */
.L_x_586:
[----:B0-----:R0:W1:Y:S02]  /*19b00*/  SYNCS.PHASECHK.TRANS64.TRYWAIT P0, [R7+URZ], R0 ;  /* 0x00000000070075a7 */ /* 0x001064000800017f */
[----:B-1----:R-:W-:Y:S05]  /*19b10*/  @!P0 NANOSLEEP.SYNCS 0x989680 ;  /* 0x009896800000895d */ /* 0x002fea0003900000 */
[----:B------:R-:W1:Y:S02]  /*19b20*/  @!P0 SYNCS.PHASECHK.TRANS64 P0, [R7+URZ], R0 ;  /* 0x00000000070085a7 */ /* 0x000e64000800007f */
[----:B-1----:R-:W-:Y:S05]  /*19b30*/  @!P0 BRA `(.L_x_586) ;  /* 0xfffffffc00f08947 */ /* 0x002fea000383ffff */
[----:B------:R-:W-:Y:S05]  /*19b40*/  BRA `(.L_x_605) ;  /* 0xfffffff800607947 */ /* 0x000fea000383ffff */
.L_x_587:
[----:B0-----:R0:W1:Y:S02]  /*19b50*/  SYNCS.PHASECHK.TRANS64.TRYWAIT P0, [R7+URZ], R0 ;  /* 0x00000000070075a7 */ /* 0x001064000800017f */
[----:B-1----:R-:W-:Y:S05]  /*19b60*/  @!P0 NANOSLEEP.SYNCS 0x989680 ;  /* 0x009896800000895d */ /* 0x002fea0003900000 */
[----:B------:R-:W1:Y:S02]  /*19b70*/  @!P0 SYNCS.PHASECHK.TRANS64 P0, [R7+URZ], R0 ;  /* 0x00000000070085a7 */ /* 0x000e64000800007f */
[----:B-1----:R-:W-:Y:S05]  /*19b80*/  @!P0 BRA `(.L_x_587) ;  /* 0xfffffffc00f08947 */ /* 0x002fea000383ffff */
[----:B------:R-:W-:Y:S05]  /*19b90*/  BRA `(.L_x_606) ;  /* 0xfffffff800707947 */ /* 0x000fea000383ffff */
.L_x_607:
[----:B------:R-:W-:-:S00]  /*19ba0*/  BRA `(.L_x_607) ;  /* 0xfffffffc00fc7947 */ /* 0x000fc0000383ffff */
[----:B------:R-:W-:-:S00]  /*19bb0*/  NOP ;  /* 0x0000000000007918 */ /* 0x000fc00000000000 */
        /* <DEDUP_REMOVED lines=12> */
.L_x_608:


//--------------------- .nv.global.init           --------------------------
	.section	.nv.global.init,"aw",@progbits
.nv.global.init:
	.type		$str$22,@object
	.size		$str$22,($str$23 - $str$22)
$str$22:
        /*0000*/ 	.byte	0x6b, 0x5f, 0x74, 0x69, 0x6c, 0x65, 0x5f, 0x63, 0x6f, 0x75, 0x6e, 0x74, 0x20, 0x3e, 0x3d, 0x20
        /*0010*/ 	.byte	0x31, 0x00
	.type		$str$23,@object
	.size		$str$23,(__unnamed_1 - $str$23)
$str$23:
        /*0012*/ 	.byte	0x2f, 0x74, 0x6d, 0x70, 0x2f, 0x63, 0x75, 0x74, 0x6c, 0x61, 0x73, 0x73, 0x5f, 0x73, 0x77, 0x65
        /*0022*/ 	.byte	0x65, 0x70, 0x5f, 0x73, 0x72, 0x63, 0x2f, 0x69, 0x6e, 0x63, 0x6c, 0x75, 0x64, 0x65, 0x2f, 0x63
        /*0032*/ 	.byte	0x75, 0x74, 0x6c, 0x61, 0x73, 0x73, 0x2f, 0x67, 0x65, 0x6d, 0x6d, 0x2f, 0x63, 0x6f, 0x6c, 0x6c
        /*0042*/ 	.byte	0x65, 0x63, 0x74, 0x69, 0x76, 0x65, 0x2f, 0x73, 0x6d, 0x39, 0x30, 0x5f, 0x6d, 0x6d, 0x61, 0x5f
        /*0052*/ 	.byte	0x74, 0x6d, 0x61, 0x5f, 0x67, 0x6d, 0x6d, 0x61, 0x5f, 0x73, 0x73, 0x5f, 0x77, 0x61, 0x72, 0x70
        /*0062*/ 	.byte	0x73, 0x70, 0x65, 0x63, 0x69, 0x61, 0x6c, 0x69, 0x7a, 0x65, 0x64, 0x2e, 0x68, 0x70, 0x70, 0x00
	.type		__unnamed_1,@object
	.size		__unnamed_1,(.L_0 - __unnamed_1)
__unnamed_1:
        /* <DEDUP_REMOVED lines=181> */
        /*0bc2*/ 	.byte	0x6e, 0x74, 0x69, 0x74, 0x79, 0x5d, 0x00
.L_0:


//--------------------- .nv.shared._ZN7cutlass13device_kernelINS_4gemm6kernel13GemmUniversalIN4cute5tupleIJiiiiEEENS1_10collective13CollectiveMmaINS1_34MainloopSm90TmaGmmaWarpSpecializedILi12ENS5_IJNS4_1CILi2EEENSA_ILi1EEESC_EEENS1_35KernelTmaWarpSpecializedCooperativeEEENS5_IJNSA_ILi384EEENSA_ILi176EEENSA_ILi16EEEEEENS_6half_tENS5_IJlSC_lEEESK_SL_NS4_8TiledMMAINS4_8MMA_AtomIJNS4_4SM904GMMA25MMA_64x16x16_F32F16F16_SSILNSP_5MajorE0ELSR_0ELNSP_7ScaleInE1ELSS_1EEEEEENS4_6LayoutISD_NS5_IJSC_NSA_ILi0EEESW_EEEEENS5_IJNS4_10UnderscoreESZ_SZ_EEEEENS4_13SM90_TMA_LOADENS4_14ComposedLayoutINS4_7SwizzleILi1ELi4ELi3EEENS4_18smem_ptr_flag_bitsILi16EEENSV_INS5_IJNSA_ILi8EEESI_EEENS5_IJSI_SC_EEEEEEEvNS4_8identityENS4_23SM90_TMA_LOAD_MULTICASTES1C_vS1D_EENS_8epilogue10collective6detail29Sm90TmaWarpSpecializedAdapterINS1H_15DefaultEpilogueISK_SL_SL_NS1G_6thread17LinearCombinationISK_Li1EffLNS1L_9ScaleType4KindE0ELNS_15FloatRoundStyleE2ESK_EENS1_15EpilogueDefaultEEEEEvvEEEEvNT_6ParamsE --------------------------
	.section	.nv.shared._ZN7cutlass13device_kernelINS_4gemm6kernel13GemmUniversalIN4cute5tupleIJiiiiEEENS1_10collective13CollectiveMmaINS1_34MainloopSm90TmaGmmaWarpSpecializedILi12ENS5_IJNS4_1CILi2EEENSA_ILi1EEESC_EEENS1_35KernelTmaWarpSpecializedCooperativeEEENS5_IJNSA_ILi384EEENSA_ILi176EEENSA_ILi16EEEEEENS_6half_tENS5_IJlSC_lEEESK_SL_NS4_8TiledMMAINS4_8MMA_AtomIJNS4_4SM904GMMA25MMA_64x16x16_F32F16F16_SSILNSP_5MajorE0ELSR_0ELNSP_7ScaleInE1ELSS_1EEEEEENS4_6LayoutISD_NS5_IJSC_NSA_ILi0EEESW_EEEEENS5_IJNS4_10UnderscoreESZ_SZ_EEEEENS4_13SM90_TMA_LOADENS4_14ComposedLayoutINS4_7SwizzleILi1ELi4ELi3EEENS4_18smem_ptr_flag_bitsILi16EEENSV_INS5_IJNSA_ILi8EEESI_EEENS5_IJSI_SC_EEEEEEEvNS4_8identityENS4_23SM90_TMA_LOAD_MULTICASTES1C_vS1D_EENS_8epilogue10collective6detail29Sm90TmaWarpSpecializedAdapterINS1H_15DefaultEpilogueISK_SL_SL_NS1G_6thread17LinearCombinationISK_Li1EffLNS1L_9ScaleType4KindE0ELNS_15FloatRoundStyleE2ESK_EENS1_15EpilogueDefaultEEEEEvvEEEEvNT_6ParamsE,"aw",@nobits
	.sectionflags	@""
	.align	16
	.zero		1024


//--------------------- .nv.shared.reserved.0     --------------------------
	.section	.nv.shared.reserved.0,"aw",@nobits
	.weak		__nv_reservedSMEM_offset_0_alias
	.size		__nv_reservedSMEM_offset_0_alias, 0, 0
	.other		__nv_reservedSMEM_offset_0_alias,@"STO_CUDA_RESERVED_SHARED STV_DEFAULT"
__nv_reservedSMEM_offset_0_alias:
	.zero		0


//--------------------- .nv.global                --------------------------
	.section	.nv.global,"aw",@nobits
.nv.global:
	.type		_ZN40_INTERNAL_e423ffe6_4_k_cu_46fdc178_131004cute1_E,@object
	.size		_ZN40_INTERNAL_e423ffe6_4_k_cu_46fdc178_131004cute1_E,(_ZN40_INTERNAL_e423ffe6_4_k_cu_46fdc178_131004cuda3std3__45__cpo6cbeginE - _ZN40_INTERNAL_e423ffe6_4_k_cu_46fdc178_131004cute1_E)
_ZN40_INTERNAL_e423ffe6_4_k_cu_46fdc178_131004cute1_E:
	.zero		1
	.type		_ZN40_INTERNAL_e423ffe6_4_k_cu_46fdc178_131004cuda3std3__45__cpo6cbeginE,@object
	.size		_ZN40_INTERNAL_e423ffe6_4_k_cu_46fdc178_131004cuda3std3__45__cpo6cbeginE,(_ZN40_INTERNAL_e423ffe6_4_k_cu_46fdc178_131004cuda3std3__48in_placeE - _ZN40_INTERNAL_e423ffe6_4_k_cu_46fdc178_131004cuda3std3__45__cpo6cbeginE)
_ZN40_INTERNAL_e423ffe6_4_k_cu_46fdc178_131004cuda3std3__45__cpo6cbeginE:
	.zero		1
	.type		_ZN40_INTERNAL_e423ffe6_4_k_cu_46fdc178_131004cuda3std3__48in_placeE,@object
	.size		_ZN40_INTERNAL_e423ffe6_4_k_cu_46fdc178_131004cuda3std3__48in_placeE,(_ZN40_INTERNAL_e423ffe6_4_k_cu_46fdc178_131004cuda3std6ranges3__45__cpo9iter_moveE - _ZN40_INTERNAL_e423ffe6_4_k_cu_46fdc178_131004cuda3std3__48in_placeE)
_ZN40_INTERNAL_e423ffe6_4_k_cu_46fdc178_131004cuda3std3__48in_placeE:
	.zero		1
	.type		_ZN40_INTERNAL_e423ffe6_4_k_cu_46fdc178_131004cuda3std6ranges3__45__cpo9iter_moveE,@object
	.size		_ZN40_INTERNAL_e423ffe6_4_k_cu_46fdc178_131004cuda3std6ranges3__45__cpo9iter_moveE,(_ZN40_INTERNAL_e423ffe6_4_k_cu_46fdc178_131004cuda3std3__45__cpo5beginE - _ZN40_INTERNAL_e423ffe6_4_k_cu_46fdc178_131004cuda3std6ranges3__45__cpo9iter_moveE)
_ZN40_INTERNAL_e423ffe6_4_k_cu_46fdc178_131004cuda3std6ranges3__45__cpo9iter_moveE:
	.zero		1
	.type		_ZN40_INTERNAL_e423ffe6_4_k_cu_46fdc178_131004cuda3std3__45__cpo5beginE,@object
	.size		_ZN40_INTERNAL_e423ffe6_4_k_cu_46fdc178_131004cuda3std3__45__cpo5beginE,(_ZN40_INTERNAL_e423ffe6_4_k_cu_46fdc178_131004cuda3std3__442_GLOBAL__N__e423ffe6_4_k_cu_46fdc178_131006ignoreE - _ZN40_INTERNAL_e423ffe6_4_k_cu_46fdc178_131004cuda3std3__45__cpo5beginE)
_ZN40_INTERNAL_e423ffe6_4_k_cu_46fdc178_131004cuda3std3__45__cpo5beginE:
	.zero		1
	.type		_ZN40_INTERNAL_e423ffe6_4_k_cu_46fdc178_131004cuda3std3__442_GLOBAL__N__e423ffe6_4_k_cu_46fdc178_131006ignoreE,@object
	.size		_ZN40_INTERNAL_e423ffe6_4_k_cu_46fdc178_131004cuda3std3__442_GLOBAL__N__e423ffe6_4_k_cu_46fdc178_131006ignoreE,(_ZN40_INTERNAL_e423ffe6_4_k_cu_46fdc178_131004cute7productE - _ZN40_INTERNAL_e423ffe6_4_k_cu_46fdc178_131004cuda3std3__442_GLOBAL__N__e423ffe6_4_k_cu_46fdc178_131006ignoreE)
_ZN40_INTERNAL_e423ffe6_4_k_cu_46fdc178_131004cuda3std3__442_GLOBAL__N__e423ffe6_4_k_cu_46fdc178_131006ignoreE:
	.zero		1
	.type		_ZN40_INTERNAL_e423ffe6_4_k_cu_46fdc178_131004cute7productE,@object
	.size		_ZN40_INTERNAL_e423ffe6_4_k_cu_46fdc178_131004cute7productE,(_ZN40_INTERNAL_e423ffe6_4_k_cu_46fdc178_131004cuda3std3__45__cpo3endE - _ZN40_INTERNAL_e423ffe6_4_k_cu_46fdc178_131004cute7productE)
_ZN40_INTERNAL_e423ffe6_4_k_cu_46fdc178_131004cute7productE:
	.zero		1
	.type		_ZN40_INTERNAL_e423ffe6_4_k_cu_46fdc178_131004cuda3std3__45__cpo3endE,@object
	.size		_ZN40_INTERNAL_e423ffe6_4_k_cu_46fdc178_131004cuda3std3__45__cpo3endE,(_ZN40_INTERNAL_e423ffe6_4_k_cu_46fdc178_131004cuda3std3__419piecewise_constructE - _ZN40_INTERNAL_e423ffe6_4_k_cu_46fdc178_131004cuda3std3__45__cpo3endE)
_ZN40_INTERNAL_e423ffe6_4_k_cu_46fdc178_131004cuda3std3__45__cpo3endE:
	.zero		1
	.type		_ZN40_INTERNAL_e423ffe6_4_k_cu_46fdc178_131004cuda3std3__419piecewise_constructE,@object
	.size		_ZN40_INTERNAL_e423ffe6_4_k_cu_46fdc178_131004cuda3std3__419piecewise_constructE,(_ZN40_INTERNAL_e423ffe6_4_k_cu_46fdc178_131004cuda3std3__45__cpo4cendE - _ZN40_INTERNAL_e423ffe6_4_k_cu_46fdc178_131004cuda3std3__419piecewise_constructE)
_ZN40_INTERNAL_e423ffe6_4_k_cu_46fdc178_131004cuda3std3__419piecewise_constructE:
	.zero		1
	.type		_ZN40_INTERNAL_e423ffe6_4_k_cu_46fdc178_131004cuda3std3__45__cpo4cendE,@object
	.size		_ZN40_INTERNAL_e423ffe6_4_k_cu_46fdc178_131004cuda3std3__45__cpo4cendE,(_ZN40_INTERNAL_e423ffe6_4_k_cu_46fdc178_131004cuda3std6ranges3__45__cpo4swapE - _ZN40_INTERNAL_e423ffe6_4_k_cu_46fdc178_131004cuda3std3__45__cpo4cendE)
_ZN40_INTERNAL_e423ffe6_4_k_cu_46fdc178_131004cuda3std3__45__cpo4cendE:
	.zero		1
	.type		_ZN40_INTERNAL_e423ffe6_4_k_cu_46fdc178_131004cuda3std6ranges3__45__cpo4swapE,@object
	.size		_ZN40_INTERNAL_e423ffe6_4_k_cu_46fdc178_131004cuda3std6ranges3__45__cpo4swapE,(.L_8 - _ZN40_INTERNAL_e423ffe6_4_k_cu_46fdc178_131004cuda3std6ranges3__45__cpo4swapE)
_ZN40_INTERNAL_e423ffe6_4_k_cu_46fdc178_131004cuda3std6ranges3__45__cpo4swapE:
	.zero		1
.L_8:


//--------------------- .nv.constant0._ZN7cutlass13device_kernelINS_4gemm6kernel13GemmUniversalIN4cute5tupleIJiiiiEEENS1_10collective13CollectiveMmaINS1_34MainloopSm90TmaGmmaWarpSpecializedILi12ENS5_IJNS4_1CILi2EEENSA_ILi1EEESC_EEENS1_35KernelTmaWarpSpecializedCooperativeEEENS5_IJNSA_ILi384EEENSA_ILi176EEENSA_ILi16EEEEEENS_6half_tENS5_IJlSC_lEEESK_SL_NS4_8TiledMMAINS4_8MMA_AtomIJNS4_4SM904GMMA25MMA_64x16x16_F32F16F16_SSILNSP_5MajorE0ELSR_0ELNSP_7ScaleInE1ELSS_1EEEEEENS4_6LayoutISD_NS5_IJSC_NSA_ILi0EEESW_EEEEENS5_IJNS4_10UnderscoreESZ_SZ_EEEEENS4_13SM90_TMA_LOADENS4_14ComposedLayoutINS4_7SwizzleILi1ELi4ELi3EEENS4_18smem_ptr_flag_bitsILi16EEENSV_INS5_IJNSA_ILi8EEESI_EEENS5_IJSI_SC_EEEEEEEvNS4_8identityENS4_23SM90_TMA_LOAD_MULTICASTES1C_vS1D_EENS_8epilogue10collective6detail29Sm90TmaWarpSpecializedAdapterINS1H_15DefaultEpilogueISK_SL_SL_NS1G_6thread17LinearCombinationISK_Li1EffLNS1L_9ScaleType4KindE0ELNS_15FloatRoundStyleE2ESK_EENS1_15EpilogueDefaultEEEEEvvEEEEvNT_6ParamsE --------------------------
	.section	.nv.constant0._ZN7cutlass13device_kernelINS_4gemm6kernel13GemmUniversalIN4cute5tupleIJiiiiEEENS1_10collective13CollectiveMmaINS1_34MainloopSm90TmaGmmaWarpSpecializedILi12ENS5_IJNS4_1CILi2EEENSA_ILi1EEESC_EEENS1_35KernelTmaWarpSpecializedCooperativeEEENS5_IJNSA_ILi384EEENSA_ILi176EEENSA_ILi16EEEEEENS_6half_tENS5_IJlSC_lEEESK_SL_NS4_8TiledMMAINS4_8MMA_AtomIJNS4_4SM904GMMA25MMA_64x16x16_F32F16F16_SSILNSP_5MajorE0ELSR_0ELNSP_7ScaleInE1ELSS_1EEEEEENS4_6LayoutISD_NS5_IJSC_NSA_ILi0EEESW_EEEEENS5_IJNS4_10UnderscoreESZ_SZ_EEEEENS4_13SM90_TMA_LOADENS4_14ComposedLayoutINS4_7SwizzleILi1ELi4ELi3EEENS4_18smem_ptr_flag_bitsILi16EEENSV_INS5_IJNSA_ILi8EEESI_EEENS5_IJSI_SC_EEEEEEEvNS4_8identityENS4_23SM90_TMA_LOAD_MULTICASTES1C_vS1D_EENS_8epilogue10collective6detail29Sm90TmaWarpSpecializedAdapterINS1H_15DefaultEpilogueISK_SL_SL_NS1G_6thread17LinearCombinationISK_Li1EffLNS1L_9ScaleType4KindE0ELNS_15FloatRoundStyleE2ESK_EENS1_15EpilogueDefaultEEEEEvvEEEEvNT_6ParamsE,"a",@progbits
	.sectionflags	@""
	.align	4
.nv.constant0._ZN7cutlass13device_kernelINS_4gemm6kernel13GemmUniversalIN4cute5tupleIJiiiiEEENS1_10collective13CollectiveMmaINS1_34MainloopSm90TmaGmmaWarpSpecializedILi12ENS5_IJNS4_1CILi2EEENSA_ILi1EEESC_EEENS1_35KernelTmaWarpSpecializedCooperativeEEENS5_IJNSA_ILi384EEENSA_ILi176EEENSA_ILi16EEEEEENS_6half_tENS5_IJlSC_lEEESK_SL_NS4_8TiledMMAINS4_8MMA_AtomIJNS4_4SM904GMMA25MMA_64x16x16_F32F16F16_SSILNSP_5MajorE0ELSR_0ELNSP_7ScaleInE1ELSS_1EEEEEENS4_6LayoutISD_NS5_IJSC_NSA_ILi0EEESW_EEEEENS5_IJNS4_10UnderscoreESZ_SZ_EEEEENS4_13SM90_TMA_LOADENS4_14ComposedLayoutINS4_7SwizzleILi1ELi4ELi3EEENS4_18smem_ptr_flag_bitsILi16EEENSV_INS5_IJNSA_ILi8EEESI_EEENS5_IJSI_SC_EEEEEEEvNS4_8identityENS4_23SM90_TMA_LOAD_MULTICASTES1C_vS1D_EENS_8epilogue10collective6detail29Sm90TmaWarpSpecializedAdapterINS1H_15DefaultEpilogueISK_SL_SL_NS1G_6thread17LinearCombinationISK_Li1EffLNS1L_9ScaleType4KindE0ELNS_15FloatRoundStyleE2ESK_EENS1_15EpilogueDefaultEEEEEvvEEEEvNT_6ParamsE:
	.zero		1664


//--------------------- SYMBOLS --------------------------

	.type		.nv.reservedSmem.offset0,@object
	.size		.nv.reservedSmem.offset0,0x4
	.type		__assertfail,@function
